//
// Generated by NVIDIA NVVM Compiler
//
// Compiler Build ID: CL-36424714
// Cuda compilation tools, release 13.0, V13.0.88
// Based on NVVM 20.0.0
//

.version 9.0
.target sm_100
.address_size 64

	// .globl	_Z39__kernel__exec_bilateral_filter_wrapper10TensorViewS_S_ii
.shared .align 4 .b8 shr_dLdParam_0[32768];
// shr_dLdKernel_0 has been demoted

.visible .entry _Z39__kernel__exec_bilateral_filter_wrapper10TensorViewS_S_ii(
	.param .align 8 .b8 _Z39__kernel__exec_bilateral_filter_wrapper10TensorViewS_S_ii_param_0[56],
	.param .align 8 .b8 _Z39__kernel__exec_bilateral_filter_wrapper10TensorViewS_S_ii_param_1[56],
	.param .align 8 .b8 _Z39__kernel__exec_bilateral_filter_wrapper10TensorViewS_S_ii_param_2[56],
	.param .u32 _Z39__kernel__exec_bilateral_filter_wrapper10TensorViewS_S_ii_param_3,
	.param .u32 _Z39__kernel__exec_bilateral_filter_wrapper10TensorViewS_S_ii_param_4
)
{
	.reg .pred 	%p<78>;
	.reg .b16 	%rs<13>;
	.reg .b32 	%r<327>;
	.reg .b32 	%f<359>;
	.reg .b64 	%rd<218>;

	ld.param.u64 	%rd13, [_Z39__kernel__exec_bilateral_filter_wrapper10TensorViewS_S_ii_param_2];
	ld.param.u64 	%rd12, [_Z39__kernel__exec_bilateral_filter_wrapper10TensorViewS_S_ii_param_1];
	ld.param.v2.u32 	{%r126, %r127}, [_Z39__kernel__exec_bilateral_filter_wrapper10TensorViewS_S_ii_param_0+16];
	ld.param.v2.u32 	{%r124, %r125}, [_Z39__kernel__exec_bilateral_filter_wrapper10TensorViewS_S_ii_param_0+8];
	ld.param.v2.u32 	{%r130, %r131}, [_Z39__kernel__exec_bilateral_filter_wrapper10TensorViewS_S_ii_param_0+32];
	ld.param.v2.u32 	{%r132, %r133}, [_Z39__kernel__exec_bilateral_filter_wrapper10TensorViewS_S_ii_param_0+40];
	ld.param.v2.u32 	{%r128, %r129}, [_Z39__kernel__exec_bilateral_filter_wrapper10TensorViewS_S_ii_param_0+24];
	ld.param.u64 	%rd11, [_Z39__kernel__exec_bilateral_filter_wrapper10TensorViewS_S_ii_param_0];
	ld.param.v2.u32 	{%r135, %r136}, [_Z39__kernel__exec_bilateral_filter_wrapper10TensorViewS_S_ii_param_1+8];
	ld.param.v2.u32 	{%r148, %r149}, [_Z39__kernel__exec_bilateral_filter_wrapper10TensorViewS_S_ii_param_2+16];
	ld.param.v2.u32 	{%r146, %r147}, [_Z39__kernel__exec_bilateral_filter_wrapper10TensorViewS_S_ii_param_2+8];
	ld.param.u32 	%r157, [_Z39__kernel__exec_bilateral_filter_wrapper10TensorViewS_S_ii_param_3];
	ld.param.u32 	%r158, [_Z39__kernel__exec_bilateral_filter_wrapper10TensorViewS_S_ii_param_4];
	cvta.to.global.u64 	%rd1, %rd11;
	mov.u32 	%r174, %tid.x;
	mov.u32 	%r175, %ctaid.x;
	mov.u32 	%r176, %ntid.x;
	mad.lo.s32 	%r8, %r175, %r176, %r174;
	mul.lo.s32 	%r177, %r129, %r132;
	mul.lo.s32 	%r178, %r177, %r131;
	setp.ge.s32 	%p1, %r8, %r178;
	@%p1 bra 	$L__BB0_22;
	div.s32 	%r179, %r8, %r132;
	mul.lo.s32 	%r180, %r179, %r132;
	sub.s32 	%r9, %r8, %r180;
	rem.s32 	%r10, %r179, %r131;
	mul.lo.s32 	%r181, %r132, %r131;
	div.s32 	%r11, %r8, %r181;
	cvta.to.global.u64 	%rd2, %rd12;
	cvta.to.global.u64 	%rd3, %rd13;
	neg.s32 	%r312, %r157;
	setp.lt.s32 	%p2, %r157, 0;
	mov.f32 	%f357, 0f00000000;
	@%p2 bra 	$L__BB0_10;
	setp.gt.s32 	%p3, %r130, -2;
	mul.lo.s32 	%r182, %r11, %r124;
	cvt.u64.u32 	%rd4, %r182;
	mul.lo.s32 	%r183, %r10, %r126;
	cvt.u64.u32 	%rd14, %r183;
	mul.lo.s32 	%r184, %r9, %r127;
	cvt.u64.u32 	%rd15, %r184;
	add.s64 	%rd5, %rd14, %rd15;
	mul.lo.s32 	%r185, %r11, %r146;
	cvt.u64.u32 	%rd16, %r185;
	mul.lo.s32 	%r186, %r10, %r148;
	cvt.u64.u32 	%rd17, %r186;
	mul.lo.s32 	%r187, %r9, %r149;
	cvt.u64.u32 	%rd18, %r187;
	add.s64 	%rd19, %rd17, %rd18;
	add.s64 	%rd6, %rd19, %rd16;
	@%p3 bra 	$L__BB0_23;
	mad.lo.s32 	%r18, %r158, %r312, %r9;
	and.b32  	%r19, %r157, 1;
	add.s32 	%r20, %r18, %r158;
	add.s32 	%r21, %r20, %r158;
	mov.f32 	%f357, 0f00000000;
$L__BB0_4:
	setp.eq.s32 	%p4, %r19, 0;
	setp.ge.s32 	%p5, %r18, %r132;
	mad.lo.s32 	%r84, %r312, %r158, %r10;
	or.b32  	%r189, %r18, %r84;
	setp.ge.s32 	%p6, %r84, %r131;
	setp.lt.s32 	%p7, %r189, 0;
	add.f32 	%f71, %f357, 0f3F800000;
	selp.f32 	%f72, %f357, %f71, %p6;
	selp.f32 	%f73, %f357, %f72, %p7;
	selp.f32 	%f357, %f357, %f73, %p5;
	mov.b32 	%r313, 1;
	@%p4 bra 	$L__BB0_6;
	setp.ge.s32 	%p8, %r84, %r131;
	setp.ge.s32 	%p9, %r21, %r132;
	or.b32  	%r191, %r21, %r84;
	setp.ge.s32 	%p10, %r20, %r132;
	or.b32  	%r192, %r20, %r84;
	setp.lt.s32 	%p11, %r192, 0;
	add.f32 	%f74, %f357, 0f3F800000;
	selp.f32 	%f75, %f357, %f74, %p8;
	selp.f32 	%f76, %f357, %f75, %p11;
	selp.f32 	%f77, %f357, %f76, %p10;
	setp.lt.s32 	%p12, %r191, 0;
	add.f32 	%f78, %f77, 0f3F800000;
	selp.f32 	%f79, %f77, %f78, %p8;
	selp.f32 	%f80, %f77, %f79, %p12;
	selp.f32 	%f357, %f77, %f80, %p9;
	mov.b32 	%r313, 3;
$L__BB0_6:
	setp.lt.u32 	%p13, %r157, 2;
	@%p13 bra 	$L__BB0_9;
	sub.s32 	%r314, %r313, %r157;
$L__BB0_8:
	setp.ge.s32 	%p14, %r84, %r131;
	mad.lo.s32 	%r193, %r314, %r158, %r9;
	or.b32  	%r194, %r193, %r84;
	setp.lt.s32 	%p15, %r194, 0;
	setp.ge.s32 	%p16, %r193, %r132;
	add.f32 	%f81, %f357, 0f3F800000;
	selp.f32 	%f82, %f357, %f81, %p14;
	selp.f32 	%f83, %f357, %f82, %p15;
	selp.f32 	%f84, %f357, %f83, %p16;
	add.s32 	%r195, %r193, %r158;
	or.b32  	%r196, %r195, %r84;
	setp.lt.s32 	%p17, %r196, 0;
	setp.ge.s32 	%p18, %r195, %r132;
	add.f32 	%f85, %f84, 0f3F800000;
	selp.f32 	%f86, %f84, %f85, %p14;
	selp.f32 	%f87, %f84, %f86, %p17;
	selp.f32 	%f88, %f84, %f87, %p18;
	add.s32 	%r197, %r195, %r158;
	or.b32  	%r198, %r197, %r84;
	setp.lt.s32 	%p19, %r198, 0;
	setp.ge.s32 	%p20, %r197, %r132;
	add.f32 	%f89, %f88, 0f3F800000;
	selp.f32 	%f90, %f88, %f89, %p14;
	selp.f32 	%f91, %f88, %f90, %p19;
	selp.f32 	%f92, %f88, %f91, %p20;
	add.s32 	%r199, %r314, 3;
	add.s32 	%r200, %r197, %r158;
	or.b32  	%r201, %r200, %r84;
	setp.lt.s32 	%p21, %r201, 0;
	setp.ge.s32 	%p22, %r200, %r132;
	add.f32 	%f93, %f92, 0f3F800000;
	selp.f32 	%f94, %f92, %f93, %p14;
	selp.f32 	%f95, %f92, %f94, %p21;
	selp.f32 	%f357, %f92, %f95, %p22;
	add.s32 	%r314, %r314, 4;
	setp.ne.s32 	%p23, %r199, %r157;
	@%p23 bra 	$L__BB0_8;
$L__BB0_9:
	add.s32 	%r89, %r312, 1;
	setp.ne.s32 	%p24, %r312, %r157;
	mov.u32 	%r312, %r89;
	@%p24 bra 	$L__BB0_4;
$L__BB0_10:
	setp.lt.f32 	%p68, %f357, 0f3A83126F;
	selp.f32 	%f68, 0f3A83126F, %f357, %p68;
	setp.lt.s32 	%p69, %r130, 1;
	@%p69 bra 	$L__BB0_22;
	mul.lo.s32 	%r278, %r11, %r146;
	cvt.u64.u32 	%rd169, %r278;
	mul.lo.s32 	%r279, %r10, %r148;
	cvt.u64.u32 	%rd170, %r279;
	mul.lo.s32 	%r280, %r9, %r149;
	cvt.u64.u32 	%rd171, %r280;
	add.s64 	%rd172, %rd170, %rd171;
	add.s64 	%rd10, %rd172, %rd169;
	add.s32 	%r281, %r130, -1;
	and.b32  	%r90, %r130, 7;
	setp.lt.u32 	%p70, %r281, 7;
	mov.b32 	%r325, 0;
	@%p70 bra 	$L__BB0_14;
	and.b32  	%r325, %r130, 2147483640;
	neg.s32 	%r323, %r325;
	shl.b32 	%r93, %r147, 3;
	shl.b32 	%r321, %r147, 1;
	mul.lo.s32 	%r320, %r147, 3;
	shl.b32 	%r319, %r147, 2;
	mul.lo.s32 	%r318, %r147, 5;
	mul.lo.s32 	%r317, %r147, 6;
	mul.lo.s32 	%r316, %r147, 7;
	mov.b32 	%r315, 0;
	mov.u32 	%r322, %r147;
$L__BB0_13:
	.pragma "nounroll";
	cvt.u64.u32 	%rd173, %r315;
	add.s64 	%rd174, %rd10, %rd173;
	add.s64 	%rd175, %rd3, %rd174;
	ld.global.f32 	%f297, [%rd175];
	div.rn.f32 	%f298, %f297, %f68;
	st.global.f32 	[%rd175], %f298;
	cvt.u64.u32 	%rd176, %r322;
	add.s64 	%rd177, %rd10, %rd176;
	add.s64 	%rd178, %rd3, %rd177;
	ld.global.f32 	%f299, [%rd178];
	div.rn.f32 	%f300, %f299, %f68;
	st.global.f32 	[%rd178], %f300;
	cvt.u64.u32 	%rd179, %r321;
	add.s64 	%rd180, %rd10, %rd179;
	add.s64 	%rd181, %rd3, %rd180;
	ld.global.f32 	%f301, [%rd181];
	div.rn.f32 	%f302, %f301, %f68;
	st.global.f32 	[%rd181], %f302;
	cvt.u64.u32 	%rd182, %r320;
	add.s64 	%rd183, %rd10, %rd182;
	add.s64 	%rd184, %rd3, %rd183;
	ld.global.f32 	%f303, [%rd184];
	div.rn.f32 	%f304, %f303, %f68;
	st.global.f32 	[%rd184], %f304;
	cvt.u64.u32 	%rd185, %r319;
	add.s64 	%rd186, %rd10, %rd185;
	add.s64 	%rd187, %rd3, %rd186;
	ld.global.f32 	%f305, [%rd187];
	div.rn.f32 	%f306, %f305, %f68;
	st.global.f32 	[%rd187], %f306;
	cvt.u64.u32 	%rd188, %r318;
	add.s64 	%rd189, %rd10, %rd188;
	add.s64 	%rd190, %rd3, %rd189;
	ld.global.f32 	%f307, [%rd190];
	div.rn.f32 	%f308, %f307, %f68;
	st.global.f32 	[%rd190], %f308;
	cvt.u64.u32 	%rd191, %r317;
	add.s64 	%rd192, %rd10, %rd191;
	add.s64 	%rd193, %rd3, %rd192;
	ld.global.f32 	%f309, [%rd193];
	div.rn.f32 	%f310, %f309, %f68;
	st.global.f32 	[%rd193], %f310;
	cvt.u64.u32 	%rd194, %r316;
	add.s64 	%rd195, %rd10, %rd194;
	add.s64 	%rd196, %rd3, %rd195;
	ld.global.f32 	%f311, [%rd196];
	div.rn.f32 	%f312, %f311, %f68;
	st.global.f32 	[%rd196], %f312;
	add.s32 	%r323, %r323, 8;
	add.s32 	%r322, %r322, %r93;
	add.s32 	%r321, %r321, %r93;
	add.s32 	%r320, %r320, %r93;
	add.s32 	%r319, %r319, %r93;
	add.s32 	%r318, %r318, %r93;
	add.s32 	%r317, %r317, %r93;
	add.s32 	%r316, %r316, %r93;
	add.s32 	%r315, %r315, %r93;
	setp.ne.s32 	%p71, %r323, 0;
	@%p71 bra 	$L__BB0_13;
$L__BB0_14:
	setp.eq.s32 	%p72, %r90, 0;
	@%p72 bra 	$L__BB0_22;
	and.b32  	%r119, %r130, 3;
	setp.lt.u32 	%p73, %r90, 4;
	@%p73 bra 	$L__BB0_17;
	mul.lo.s32 	%r283, %r325, %r147;
	cvt.u64.u32 	%rd197, %r283;
	add.s64 	%rd198, %rd10, %rd197;
	add.s64 	%rd199, %rd3, %rd198;
	ld.global.f32 	%f313, [%rd199];
	div.rn.f32 	%f314, %f313, %f68;
	st.global.f32 	[%rd199], %f314;
	add.s32 	%r284, %r283, %r147;
	cvt.u64.u32 	%rd200, %r284;
	add.s64 	%rd201, %rd10, %rd200;
	add.s64 	%rd202, %rd3, %rd201;
	ld.global.f32 	%f315, [%rd202];
	div.rn.f32 	%f316, %f315, %f68;
	st.global.f32 	[%rd202], %f316;
	add.s32 	%r285, %r284, %r147;
	cvt.u64.u32 	%rd203, %r285;
	add.s64 	%rd204, %rd10, %rd203;
	add.s64 	%rd205, %rd3, %rd204;
	ld.global.f32 	%f317, [%rd205];
	div.rn.f32 	%f318, %f317, %f68;
	st.global.f32 	[%rd205], %f318;
	add.s32 	%r286, %r285, %r147;
	cvt.u64.u32 	%rd206, %r286;
	add.s64 	%rd207, %rd10, %rd206;
	add.s64 	%rd208, %rd3, %rd207;
	ld.global.f32 	%f319, [%rd208];
	div.rn.f32 	%f320, %f319, %f68;
	st.global.f32 	[%rd208], %f320;
	add.s32 	%r325, %r325, 4;
$L__BB0_17:
	setp.eq.s32 	%p74, %r119, 0;
	@%p74 bra 	$L__BB0_22;
	setp.eq.s32 	%p75, %r119, 1;
	@%p75 bra 	$L__BB0_20;
	mul.lo.s32 	%r287, %r325, %r147;
	cvt.u64.u32 	%rd209, %r287;
	add.s64 	%rd210, %rd10, %rd209;
	add.s64 	%rd211, %rd3, %rd210;
	ld.global.f32 	%f321, [%rd211];
	div.rn.f32 	%f322, %f321, %f68;
	st.global.f32 	[%rd211], %f322;
	add.s32 	%r288, %r287, %r147;
	cvt.u64.u32 	%rd212, %r288;
	add.s64 	%rd213, %rd10, %rd212;
	add.s64 	%rd214, %rd3, %rd213;
	ld.global.f32 	%f323, [%rd214];
	div.rn.f32 	%f324, %f323, %f68;
	st.global.f32 	[%rd214], %f324;
	add.s32 	%r325, %r325, 2;
$L__BB0_20:
	and.b32  	%r289, %r130, 1;
	setp.eq.b32 	%p76, %r289, 1;
	not.pred 	%p77, %p76;
	@%p77 bra 	$L__BB0_22;
	mul.lo.s32 	%r290, %r325, %r147;
	cvt.u64.u32 	%rd215, %r290;
	add.s64 	%rd216, %rd10, %rd215;
	add.s64 	%rd217, %rd3, %rd216;
	ld.global.f32 	%f325, [%rd217];
	div.rn.f32 	%f326, %f325, %f68;
	st.global.f32 	[%rd217], %f326;
$L__BB0_22:
	ret;
$L__BB0_23:
	setp.lt.s32 	%p25, %r130, 1;
	@%p25 bra 	$L__BB0_70;
	add.s32 	%r209, %r130, 2;
	and.b32  	%r22, %r130, 3;
	add.s32 	%r23, %r130, -1;
	and.b32  	%r24, %r130, 7;
	add.s32 	%r25, %r24, -1;
	and.b32  	%r26, %r209, 3;
	and.b32  	%r27, %r209, -4;
	and.b32  	%r28, %r130, 1;
	and.b32  	%r29, %r130, 2147483640;
	neg.s32 	%r30, %r27;
	shl.b32 	%r31, %r125, 2;
	shl.b32 	%r32, %r125, 1;
	shl.b32 	%r33, %r135, 2;
	shl.b32 	%r34, %r135, 1;
	mov.f32 	%f357, 0f00000000;
	mov.u32 	%r291, %r312;
$L__BB0_25:
	mad.lo.s32 	%r36, %r291, %r158, %r10;
	mul.lo.s32 	%r210, %r36, %r126;
	cvt.u64.u32 	%rd7, %r210;
	mov.u32 	%r292, %r312;
$L__BB0_26:
	setp.ge.s32 	%p35, %r36, %r131;
	mad.lo.s32 	%r38, %r292, %r158, %r9;
	or.b32  	%r211, %r38, %r36;
	setp.lt.s32 	%p36, %r211, 0;
	setp.ge.s32 	%p37, %r38, %r132;
	or.pred  	%p38, %p37, %p35;
	or.pred  	%p39, %p38, %p36;
	@%p39 bra 	$L__BB0_27;
	bra.uni 	$L__BB0_55;
$L__BB0_27:
	add.s32 	%r64, %r292, 1;
	setp.eq.s32 	%p66, %r292, %r157;
	mov.u32 	%r292, %r64;
	@%p66 bra 	$L__BB0_28;
	bra.uni 	$L__BB0_26;
$L__BB0_28:
	add.s32 	%r77, %r291, 1;
	setp.eq.s32 	%p67, %r291, %r157;
	mov.u32 	%r291, %r77;
	@%p67 bra 	$L__BB0_10;
	bra.uni 	$L__BB0_25;
$L__BB0_29:
	.pragma "nounroll";
	add.s32 	%r216, %r302, -1;
	setp.lt.s32 	%p41, %r216, %r130;
	@%p41 bra 	$L__BB0_31;
	setp.eq.s32 	%p42, %r301, -1;
	selp.b32 	%r217, %r291, %r292, %p42;
	cvt.rn.f32.s32 	%f330, %r217;
	mov.f32 	%f331, 0f00000000;
	bra.uni 	$L__BB0_32;
$L__BB0_31:
	cvt.u64.u32 	%rd23, %r293;
	add.s64 	%rd24, %rd23, %rd4;
	add.s64 	%rd25, %rd5, %rd24;
	add.s64 	%rd26, %rd1, %rd25;
	ld.global.f32 	%f331, [%rd26];
	add.s64 	%rd27, %rd8, %rd24;
	add.s64 	%rd28, %rd1, %rd27;
	ld.global.f32 	%f330, [%rd28];
$L__BB0_32:
	sub.f32 	%f133, %f330, %f331;
	cvt.u64.u32 	%rd29, %r294;
	add.s64 	%rd30, %rd2, %rd29;
	ld.global.f32 	%f134, [%rd30];
	mul.f32 	%f135, %f134, %f133;
	mul.f32 	%f136, %f133, %f135;
	fma.rn.f32 	%f137, %f136, 0f3BBB989D, 0f3F000000;
	cvt.sat.f32.f32 	%f138, %f137;
	mov.f32 	%f139, 0f4B400001;
	mov.f32 	%f140, 0f437C0000;
	fma.rm.f32 	%f141, %f138, %f140, %f139;
	add.f32 	%f142, %f141, 0fCB40007F;
	neg.f32 	%f143, %f142;
	fma.rn.f32 	%f144, %f136, 0f3FB8AA3B, %f143;
	fma.rn.f32 	%f145, %f136, 0f32A57060, %f144;
	mov.b32 	%r218, %f141;
	shl.b32 	%r219, %r218, 23;
	mov.b32 	%f146, %r219;
	ex2.approx.ftz.f32 	%f147, %f145;
	mul.f32 	%f148, %f147, %f146;
	mul.f32 	%f9, %f349, %f148;
	add.s32 	%r50, %r301, -2;
	setp.lt.s32 	%p43, %r302, %r130;
	@%p43 bra 	$L__BB0_34;
	setp.eq.s32 	%p44, %r50, -2;
	selp.b32 	%r220, %r291, %r292, %p44;
	cvt.rn.f32.s32 	%f332, %r220;
	mov.f32 	%f333, 0f00000000;
	bra.uni 	$L__BB0_35;
$L__BB0_34:
	cvt.u64.u32 	%rd31, %r298;
	add.s64 	%rd32, %rd31, %rd4;
	add.s64 	%rd33, %rd5, %rd32;
	add.s64 	%rd34, %rd1, %rd33;
	ld.global.f32 	%f333, [%rd34];
	add.s64 	%rd35, %rd8, %rd32;
	add.s64 	%rd36, %rd1, %rd35;
	ld.global.f32 	%f332, [%rd36];
$L__BB0_35:
	sub.f32 	%f150, %f332, %f333;
	cvt.u64.u32 	%rd37, %r297;
	add.s64 	%rd38, %rd2, %rd37;
	ld.global.f32 	%f151, [%rd38];
	mul.f32 	%f152, %f151, %f150;
	mul.f32 	%f153, %f150, %f152;
	fma.rn.f32 	%f154, %f153, 0f3BBB989D, 0f3F000000;
	cvt.sat.f32.f32 	%f155, %f154;
	mov.f32 	%f156, 0f4B400001;
	mov.f32 	%f157, 0f437C0000;
	fma.rm.f32 	%f158, %f155, %f157, %f156;
	add.f32 	%f159, %f158, 0fCB40007F;
	neg.f32 	%f160, %f159;
	fma.rn.f32 	%f161, %f153, 0f3FB8AA3B, %f160;
	fma.rn.f32 	%f162, %f153, 0f32A57060, %f161;
	mov.b32 	%r221, %f158;
	shl.b32 	%r222, %r221, 23;
	mov.b32 	%f163, %r222;
	ex2.approx.ftz.f32 	%f164, %f162;
	mul.f32 	%f165, %f164, %f163;
	mul.f32 	%f15, %f9, %f165;
	add.s32 	%r223, %r302, 1;
	setp.lt.s32 	%p45, %r223, %r130;
	@%p45 bra 	$L__BB0_37;
	setp.eq.s32 	%p46, %r50, -1;
	selp.b32 	%r224, %r291, %r292, %p46;
	cvt.rn.f32.s32 	%f334, %r224;
	mov.f32 	%f335, 0f00000000;
	bra.uni 	$L__BB0_38;
$L__BB0_37:
	cvt.u64.u32 	%rd39, %r299;
	add.s64 	%rd40, %rd39, %rd4;
	add.s64 	%rd41, %rd5, %rd40;
	add.s64 	%rd42, %rd1, %rd41;
	ld.global.f32 	%f335, [%rd42];
	add.s64 	%rd43, %rd8, %rd40;
	add.s64 	%rd44, %rd1, %rd43;
	ld.global.f32 	%f334, [%rd44];
$L__BB0_38:
	sub.f32 	%f167, %f334, %f335;
	cvt.u64.u32 	%rd45, %r296;
	add.s64 	%rd46, %rd2, %rd45;
	ld.global.f32 	%f168, [%rd46];
	mul.f32 	%f169, %f168, %f167;
	mul.f32 	%f170, %f167, %f169;
	fma.rn.f32 	%f171, %f170, 0f3BBB989D, 0f3F000000;
	cvt.sat.f32.f32 	%f172, %f171;
	mov.f32 	%f173, 0f4B400001;
	mov.f32 	%f174, 0f437C0000;
	fma.rm.f32 	%f175, %f172, %f174, %f173;
	add.f32 	%f176, %f175, 0fCB40007F;
	neg.f32 	%f177, %f176;
	fma.rn.f32 	%f178, %f170, 0f3FB8AA3B, %f177;
	fma.rn.f32 	%f179, %f170, 0f32A57060, %f178;
	mov.b32 	%r225, %f175;
	shl.b32 	%r226, %r225, 23;
	mov.b32 	%f180, %r226;
	ex2.approx.ftz.f32 	%f181, %f179;
	mul.f32 	%f182, %f181, %f180;
	mul.f32 	%f21, %f15, %f182;
	add.s32 	%r227, %r302, 2;
	setp.lt.s32 	%p47, %r227, %r130;
	@%p47 bra 	$L__BB0_40;
	setp.eq.s32 	%p48, %r301, 2;
	selp.b32 	%r228, %r291, %r292, %p48;
	cvt.rn.f32.s32 	%f336, %r228;
	mov.f32 	%f337, 0f00000000;
	bra.uni 	$L__BB0_41;
$L__BB0_40:
	cvt.u64.u32 	%rd47, %r300;
	add.s64 	%rd48, %rd47, %rd4;
	add.s64 	%rd49, %rd5, %rd48;
	add.s64 	%rd50, %rd1, %rd49;
	ld.global.f32 	%f337, [%rd50];
	add.s64 	%rd51, %rd8, %rd48;
	add.s64 	%rd52, %rd1, %rd51;
	ld.global.f32 	%f336, [%rd52];
$L__BB0_41:
	sub.f32 	%f184, %f336, %f337;
	cvt.u64.u32 	%rd53, %r295;
	add.s64 	%rd54, %rd2, %rd53;
	ld.global.f32 	%f185, [%rd54];
	mul.f32 	%f186, %f185, %f184;
	mul.f32 	%f187, %f184, %f186;
	fma.rn.f32 	%f188, %f187, 0f3BBB989D, 0f3F000000;
	cvt.sat.f32.f32 	%f189, %f188;
	mov.f32 	%f190, 0f4B400001;
	mov.f32 	%f191, 0f437C0000;
	fma.rm.f32 	%f192, %f189, %f191, %f190;
	add.f32 	%f193, %f192, 0fCB40007F;
	neg.f32 	%f194, %f193;
	fma.rn.f32 	%f195, %f187, 0f3FB8AA3B, %f194;
	fma.rn.f32 	%f196, %f187, 0f32A57060, %f195;
	mov.b32 	%r229, %f192;
	shl.b32 	%r230, %r229, 23;
	mov.b32 	%f197, %r230;
	ex2.approx.ftz.f32 	%f198, %f196;
	mul.f32 	%f199, %f198, %f197;
	mul.f32 	%f349, %f21, %f199;
	add.s32 	%r303, %r303, 4;
	add.s32 	%r302, %r302, 4;
	add.s32 	%r301, %r301, -4;
	add.s32 	%r300, %r300, %r31;
	add.s32 	%r299, %r299, %r31;
	add.s32 	%r298, %r298, %r31;
	add.s32 	%r297, %r297, %r33;
	add.s32 	%r296, %r296, %r33;
	add.s32 	%r295, %r295, %r33;
	add.s32 	%r294, %r294, %r33;
	add.s32 	%r293, %r293, %r31;
	setp.eq.s32 	%p49, %r303, 0;
	mov.u32 	%r309, %r27;
	@%p49 bra 	$L__BB0_42;
	bra.uni 	$L__BB0_29;
$L__BB0_42:
	setp.eq.s32 	%p50, %r26, 0;
	@%p50 bra 	$L__BB0_67;
	setp.eq.s32 	%p51, %r22, 3;
	@%p51 bra 	$L__BB0_62;
	setp.lt.s32 	%p52, %r309, %r130;
	@%p52 bra 	$L__BB0_57;
	setp.eq.s32 	%p53, %r309, %r130;
	selp.b32 	%r231, %r291, %r292, %p53;
	cvt.rn.f32.s32 	%f341, %r231;
	mov.f32 	%f342, 0f00000000;
	bra.uni 	$L__BB0_58;
$L__BB0_46:
	setp.eq.s32 	%p61, %r24, 0;
	@%p61 bra 	$L__BB0_54;
	setp.lt.u32 	%p62, %r25, 3;
	@%p62 bra 	$L__BB0_49;
	mul.lo.s32 	%r263, %r306, %r125;
	cvt.u64.u32 	%rd127, %r263;
	add.s64 	%rd128, %rd9, %rd127;
	add.s64 	%rd129, %rd1, %rd128;
	ld.global.f32 	%f276, [%rd129];
	mul.lo.s32 	%r264, %r306, %r147;
	cvt.u64.u32 	%rd130, %r264;
	add.s64 	%rd131, %rd6, %rd130;
	add.s64 	%rd132, %rd3, %rd131;
	ld.global.f32 	%f277, [%rd132];
	fma.rn.f32 	%f278, %f349, %f276, %f277;
	st.global.f32 	[%rd132], %f278;
	add.s32 	%r265, %r263, %r125;
	cvt.u64.u32 	%rd133, %r265;
	add.s64 	%rd134, %rd9, %rd133;
	add.s64 	%rd135, %rd1, %rd134;
	ld.global.f32 	%f279, [%rd135];
	add.s32 	%r266, %r264, %r147;
	cvt.u64.u32 	%rd136, %r266;
	add.s64 	%rd137, %rd6, %rd136;
	add.s64 	%rd138, %rd3, %rd137;
	ld.global.f32 	%f280, [%rd138];
	fma.rn.f32 	%f281, %f349, %f279, %f280;
	st.global.f32 	[%rd138], %f281;
	add.s32 	%r267, %r265, %r125;
	cvt.u64.u32 	%rd139, %r267;
	add.s64 	%rd140, %rd9, %rd139;
	add.s64 	%rd141, %rd1, %rd140;
	ld.global.f32 	%f282, [%rd141];
	add.s32 	%r268, %r266, %r147;
	cvt.u64.u32 	%rd142, %r268;
	add.s64 	%rd143, %rd6, %rd142;
	add.s64 	%rd144, %rd3, %rd143;
	ld.global.f32 	%f283, [%rd144];
	fma.rn.f32 	%f284, %f349, %f282, %f283;
	st.global.f32 	[%rd144], %f284;
	add.s32 	%r269, %r267, %r125;
	cvt.u64.u32 	%rd145, %r269;
	add.s64 	%rd146, %rd9, %rd145;
	add.s64 	%rd147, %rd1, %rd146;
	ld.global.f32 	%f285, [%rd147];
	add.s32 	%r270, %r268, %r147;
	cvt.u64.u32 	%rd148, %r270;
	add.s64 	%rd149, %rd6, %rd148;
	add.s64 	%rd150, %rd3, %rd149;
	ld.global.f32 	%f286, [%rd150];
	fma.rn.f32 	%f287, %f349, %f285, %f286;
	st.global.f32 	[%rd150], %f287;
	add.s32 	%r306, %r306, 4;
$L__BB0_49:
	setp.eq.s32 	%p63, %r22, 0;
	@%p63 bra 	$L__BB0_54;
	setp.eq.s32 	%p64, %r22, 1;
	@%p64 bra 	$L__BB0_52;
	mul.lo.s32 	%r271, %r306, %r125;
	cvt.u64.u32 	%rd151, %r271;
	add.s64 	%rd152, %rd9, %rd151;
	add.s64 	%rd153, %rd1, %rd152;
	ld.global.f32 	%f288, [%rd153];
	mul.lo.s32 	%r272, %r306, %r147;
	cvt.u64.u32 	%rd154, %r272;
	add.s64 	%rd155, %rd6, %rd154;
	add.s64 	%rd156, %rd3, %rd155;
	ld.global.f32 	%f289, [%rd156];
	fma.rn.f32 	%f290, %f349, %f288, %f289;
	st.global.f32 	[%rd156], %f290;
	add.s32 	%r273, %r271, %r125;
	cvt.u64.u32 	%rd157, %r273;
	add.s64 	%rd158, %rd9, %rd157;
	add.s64 	%rd159, %rd1, %rd158;
	ld.global.f32 	%f291, [%rd159];
	add.s32 	%r274, %r272, %r147;
	cvt.u64.u32 	%rd160, %r274;
	add.s64 	%rd161, %rd6, %rd160;
	add.s64 	%rd162, %rd3, %rd161;
	ld.global.f32 	%f292, [%rd162];
	fma.rn.f32 	%f293, %f349, %f291, %f292;
	st.global.f32 	[%rd162], %f293;
	add.s32 	%r306, %r306, 2;
$L__BB0_52:
	setp.eq.s32 	%p65, %r28, 0;
	@%p65 bra 	$L__BB0_54;
	mul.lo.s32 	%r275, %r306, %r125;
	cvt.u64.u32 	%rd163, %r275;
	add.s64 	%rd164, %rd9, %rd163;
	add.s64 	%rd165, %rd1, %rd164;
	ld.global.f32 	%f294, [%rd165];
	mul.lo.s32 	%r276, %r306, %r147;
	cvt.u64.u32 	%rd166, %r276;
	add.s64 	%rd167, %rd6, %rd166;
	add.s64 	%rd168, %rd3, %rd167;
	ld.global.f32 	%f295, [%rd168];
	fma.rn.f32 	%f296, %f349, %f294, %f295;
	st.global.f32 	[%rd168], %f296;
$L__BB0_54:
	add.f32 	%f357, %f357, %f349;
	bra.uni 	$L__BB0_27;
$L__BB0_55:
	setp.eq.s32 	%p40, %r130, 1;
	mul.lo.s32 	%r213, %r38, %r127;
	cvt.u64.u32 	%rd22, %r213;
	add.s64 	%rd8, %rd22, %rd7;
	mov.b32 	%r309, 0;
	mov.f32 	%f349, 0f3F800000;
	@%p40 bra 	$L__BB0_42;
	mul.lo.s32 	%r300, %r125, 3;
	mul.lo.s32 	%r295, %r135, 3;
	mov.f32 	%f349, 0f3F800000;
	mov.b32 	%r302, 1;
	mov.b32 	%r293, 0;
	mov.u32 	%r294, %r293;
	mov.u32 	%r296, %r34;
	mov.u32 	%r297, %r135;
	mov.u32 	%r298, %r125;
	mov.u32 	%r299, %r32;
	mov.u32 	%r301, %r23;
	mov.u32 	%r303, %r30;
	bra.uni 	$L__BB0_29;
$L__BB0_57:
	mul.lo.s32 	%r232, %r309, %r125;
	cvt.u64.u32 	%rd55, %r232;
	add.s64 	%rd56, %rd55, %rd4;
	add.s64 	%rd57, %rd5, %rd56;
	add.s64 	%rd58, %rd1, %rd57;
	ld.global.f32 	%f342, [%rd58];
	add.s64 	%rd59, %rd8, %rd56;
	add.s64 	%rd60, %rd1, %rd59;
	ld.global.f32 	%f341, [%rd60];
$L__BB0_58:
	sub.f32 	%f202, %f341, %f342;
	mul.lo.s32 	%r73, %r309, %r135;
	cvt.u64.u32 	%rd61, %r73;
	add.s64 	%rd62, %rd2, %rd61;
	ld.global.f32 	%f203, [%rd62];
	mul.f32 	%f204, %f203, %f202;
	mul.f32 	%f205, %f202, %f204;
	fma.rn.f32 	%f206, %f205, 0f3BBB989D, 0f3F000000;
	cvt.sat.f32.f32 	%f207, %f206;
	mov.f32 	%f208, 0f4B400001;
	mov.f32 	%f209, 0f437C0000;
	fma.rm.f32 	%f210, %f207, %f209, %f208;
	add.f32 	%f211, %f210, 0fCB40007F;
	neg.f32 	%f212, %f211;
	fma.rn.f32 	%f213, %f205, 0f3FB8AA3B, %f212;
	fma.rn.f32 	%f214, %f205, 0f32A57060, %f213;
	mov.b32 	%r233, %f210;
	shl.b32 	%r234, %r233, 23;
	mov.b32 	%f215, %r234;
	ex2.approx.ftz.f32 	%f216, %f214;
	mul.f32 	%f217, %f216, %f215;
	mul.f32 	%f37, %f349, %f217;
	add.s32 	%r74, %r309, 1;
	setp.lt.s32 	%p54, %r74, %r130;
	@%p54 bra 	$L__BB0_60;
	setp.eq.s32 	%p55, %r74, %r130;
	selp.b32 	%r235, %r291, %r292, %p55;
	cvt.rn.f32.s32 	%f343, %r235;
	mov.f32 	%f344, 0f00000000;
	bra.uni 	$L__BB0_61;
$L__BB0_60:
	mul.lo.s32 	%r236, %r74, %r125;
	cvt.u64.u32 	%rd63, %r236;
	add.s64 	%rd64, %rd63, %rd4;
	add.s64 	%rd65, %rd5, %rd64;
	add.s64 	%rd66, %rd1, %rd65;
	ld.global.f32 	%f344, [%rd66];
	add.s64 	%rd67, %rd8, %rd64;
	add.s64 	%rd68, %rd1, %rd67;
	ld.global.f32 	%f343, [%rd68];
$L__BB0_61:
	sub.f32 	%f219, %f343, %f344;
	add.s32 	%r237, %r73, %r135;
	cvt.u64.u32 	%rd69, %r237;
	add.s64 	%rd70, %rd2, %rd69;
	ld.global.f32 	%f220, [%rd70];
	mul.f32 	%f221, %f220, %f219;
	mul.f32 	%f222, %f219, %f221;
	fma.rn.f32 	%f223, %f222, 0f3BBB989D, 0f3F000000;
	cvt.sat.f32.f32 	%f224, %f223;
	mov.f32 	%f225, 0f4B400001;
	mov.f32 	%f226, 0f437C0000;
	fma.rm.f32 	%f227, %f224, %f226, %f225;
	add.f32 	%f228, %f227, 0fCB40007F;
	neg.f32 	%f229, %f228;
	fma.rn.f32 	%f230, %f222, 0f3FB8AA3B, %f229;
	fma.rn.f32 	%f231, %f222, 0f32A57060, %f230;
	mov.b32 	%r238, %f227;
	shl.b32 	%r239, %r238, 23;
	mov.b32 	%f232, %r239;
	ex2.approx.ftz.f32 	%f233, %f231;
	mul.f32 	%f234, %f233, %f232;
	mul.f32 	%f349, %f37, %f234;
	add.s32 	%r309, %r309, 2;
$L__BB0_62:
	setp.eq.s32 	%p56, %r28, 0;
	@%p56 bra 	$L__BB0_67;
	setp.lt.s32 	%p57, %r309, %r130;
	@%p57 bra 	$L__BB0_65;
	setp.eq.s32 	%p58, %r309, %r130;
	selp.b32 	%r240, %r291, %r292, %p58;
	cvt.rn.f32.s32 	%f347, %r240;
	mov.f32 	%f348, 0f00000000;
	bra.uni 	$L__BB0_66;
$L__BB0_65:
	mul.lo.s32 	%r241, %r309, %r125;
	cvt.u64.u32 	%rd71, %r241;
	add.s64 	%rd72, %rd71, %rd4;
	add.s64 	%rd73, %rd5, %rd72;
	add.s64 	%rd74, %rd1, %rd73;
	ld.global.f32 	%f348, [%rd74];
	add.s64 	%rd75, %rd8, %rd72;
	add.s64 	%rd76, %rd1, %rd75;
	ld.global.f32 	%f347, [%rd76];
$L__BB0_66:
	sub.f32 	%f236, %f347, %f348;
	mul.lo.s32 	%r242, %r309, %r135;
	cvt.u64.u32 	%rd77, %r242;
	add.s64 	%rd78, %rd2, %rd77;
	ld.global.f32 	%f237, [%rd78];
	mul.f32 	%f238, %f237, %f236;
	mul.f32 	%f239, %f236, %f238;
	fma.rn.f32 	%f240, %f239, 0f3BBB989D, 0f3F000000;
	cvt.sat.f32.f32 	%f241, %f240;
	mov.f32 	%f242, 0f4B400001;
	mov.f32 	%f243, 0f437C0000;
	fma.rm.f32 	%f244, %f241, %f243, %f242;
	add.f32 	%f245, %f244, 0fCB40007F;
	neg.f32 	%f246, %f245;
	fma.rn.f32 	%f247, %f239, 0f3FB8AA3B, %f246;
	fma.rn.f32 	%f248, %f239, 0f32A57060, %f247;
	mov.b32 	%r243, %f244;
	shl.b32 	%r244, %r243, 23;
	mov.b32 	%f249, %r244;
	ex2.approx.ftz.f32 	%f250, %f248;
	mul.f32 	%f251, %f250, %f249;
	mul.f32 	%f349, %f349, %f251;
$L__BB0_67:
	setp.lt.u32 	%p59, %r23, 7;
	add.s64 	%rd9, %rd8, %rd4;
	mov.b32 	%r306, 0;
	@%p59 bra 	$L__BB0_46;
	mov.b32 	%r304, 0;
$L__BB0_69:
	.pragma "nounroll";
	mul.lo.s32 	%r247, %r304, %r125;
	cvt.u64.u32 	%rd79, %r247;
	add.s64 	%rd80, %rd9, %rd79;
	add.s64 	%rd81, %rd1, %rd80;
	ld.global.f32 	%f252, [%rd81];
	mul.lo.s32 	%r248, %r304, %r147;
	cvt.u64.u32 	%rd82, %r248;
	add.s64 	%rd83, %rd6, %rd82;
	add.s64 	%rd84, %rd3, %rd83;
	ld.global.f32 	%f253, [%rd84];
	fma.rn.f32 	%f254, %f349, %f252, %f253;
	st.global.f32 	[%rd84], %f254;
	add.s32 	%r249, %r247, %r125;
	cvt.u64.u32 	%rd85, %r249;
	add.s64 	%rd86, %rd9, %rd85;
	add.s64 	%rd87, %rd1, %rd86;
	ld.global.f32 	%f255, [%rd87];
	add.s32 	%r250, %r248, %r147;
	cvt.u64.u32 	%rd88, %r250;
	add.s64 	%rd89, %rd6, %rd88;
	add.s64 	%rd90, %rd3, %rd89;
	ld.global.f32 	%f256, [%rd90];
	fma.rn.f32 	%f257, %f349, %f255, %f256;
	st.global.f32 	[%rd90], %f257;
	add.s32 	%r251, %r249, %r125;
	cvt.u64.u32 	%rd91, %r251;
	add.s64 	%rd92, %rd9, %rd91;
	add.s64 	%rd93, %rd1, %rd92;
	ld.global.f32 	%f258, [%rd93];
	add.s32 	%r252, %r250, %r147;
	cvt.u64.u32 	%rd94, %r252;
	add.s64 	%rd95, %rd6, %rd94;
	add.s64 	%rd96, %rd3, %rd95;
	ld.global.f32 	%f259, [%rd96];
	fma.rn.f32 	%f260, %f349, %f258, %f259;
	st.global.f32 	[%rd96], %f260;
	add.s32 	%r253, %r251, %r125;
	cvt.u64.u32 	%rd97, %r253;
	add.s64 	%rd98, %rd9, %rd97;
	add.s64 	%rd99, %rd1, %rd98;
	ld.global.f32 	%f261, [%rd99];
	add.s32 	%r254, %r252, %r147;
	cvt.u64.u32 	%rd100, %r254;
	add.s64 	%rd101, %rd6, %rd100;
	add.s64 	%rd102, %rd3, %rd101;
	ld.global.f32 	%f262, [%rd102];
	fma.rn.f32 	%f263, %f349, %f261, %f262;
	st.global.f32 	[%rd102], %f263;
	add.s32 	%r255, %r253, %r125;
	cvt.u64.u32 	%rd103, %r255;
	add.s64 	%rd104, %rd9, %rd103;
	add.s64 	%rd105, %rd1, %rd104;
	ld.global.f32 	%f264, [%rd105];
	add.s32 	%r256, %r254, %r147;
	cvt.u64.u32 	%rd106, %r256;
	add.s64 	%rd107, %rd6, %rd106;
	add.s64 	%rd108, %rd3, %rd107;
	ld.global.f32 	%f265, [%rd108];
	fma.rn.f32 	%f266, %f349, %f264, %f265;
	st.global.f32 	[%rd108], %f266;
	add.s32 	%r257, %r255, %r125;
	cvt.u64.u32 	%rd109, %r257;
	add.s64 	%rd110, %rd9, %rd109;
	add.s64 	%rd111, %rd1, %rd110;
	ld.global.f32 	%f267, [%rd111];
	add.s32 	%r258, %r256, %r147;
	cvt.u64.u32 	%rd112, %r258;
	add.s64 	%rd113, %rd6, %rd112;
	add.s64 	%rd114, %rd3, %rd113;
	ld.global.f32 	%f268, [%rd114];
	fma.rn.f32 	%f269, %f349, %f267, %f268;
	st.global.f32 	[%rd114], %f269;
	add.s32 	%r259, %r257, %r125;
	cvt.u64.u32 	%rd115, %r259;
	add.s64 	%rd116, %rd9, %rd115;
	add.s64 	%rd117, %rd1, %rd116;
	ld.global.f32 	%f270, [%rd117];
	add.s32 	%r260, %r258, %r147;
	cvt.u64.u32 	%rd118, %r260;
	add.s64 	%rd119, %rd6, %rd118;
	add.s64 	%rd120, %rd3, %rd119;
	ld.global.f32 	%f271, [%rd120];
	fma.rn.f32 	%f272, %f349, %f270, %f271;
	st.global.f32 	[%rd120], %f272;
	add.s32 	%r261, %r259, %r125;
	cvt.u64.u32 	%rd121, %r261;
	add.s64 	%rd122, %rd9, %rd121;
	add.s64 	%rd123, %rd1, %rd122;
	ld.global.f32 	%f273, [%rd123];
	add.s32 	%r262, %r260, %r147;
	cvt.u64.u32 	%rd124, %r262;
	add.s64 	%rd125, %rd6, %rd124;
	add.s64 	%rd126, %rd3, %rd125;
	ld.global.f32 	%f274, [%rd126];
	fma.rn.f32 	%f275, %f349, %f273, %f274;
	st.global.f32 	[%rd126], %f275;
	add.s32 	%r304, %r304, 8;
	setp.eq.s32 	%p60, %r304, %r29;
	mov.u32 	%r306, %r29;
	@%p60 bra 	$L__BB0_46;
	bra.uni 	$L__BB0_69;
$L__BB0_70:
	mov.f32 	%f357, 0f00000000;
	cvt.u64.u32 	%rd20, %r135;
	add.s64 	%rd21, %rd2, %rd20;
	mov.u32 	%r310, %r312;
$L__BB0_71:
	mad.lo.s32 	%r79, %r310, %r158, %r10;
	mov.u32 	%r311, %r312;
$L__BB0_72:
	setp.lt.s32 	%p26, %r79, %r131;
	mad.lo.s32 	%r202, %r311, %r158, %r9;
	or.b32  	%r203, %r202, %r79;
	setp.gt.s32 	%p27, %r203, -1;
	setp.lt.s32 	%p28, %r202, %r132;
	and.pred  	%p29, %p28, %p26;
	and.pred  	%p30, %p29, %p27;
	@%p30 bra 	$L__BB0_75;
$L__BB0_73:
	add.s32 	%r81, %r311, 1;
	setp.eq.s32 	%p33, %r311, %r157;
	mov.u32 	%r311, %r81;
	@%p33 bra 	$L__BB0_74;
	bra.uni 	$L__BB0_72;
$L__BB0_74:
	add.s32 	%r82, %r310, 1;
	setp.eq.s32 	%p34, %r310, %r157;
	mov.u32 	%r310, %r82;
	@%p34 bra 	$L__BB0_10;
	bra.uni 	$L__BB0_71;
$L__BB0_75:
	setp.eq.s32 	%p31, %r130, -1;
	setp.eq.s32 	%p32, %r130, 0;
	selp.b32 	%r204, %r310, %r311, %p32;
	cvt.rn.f32.s32 	%f97, %r204;
	ld.global.f32 	%f98, [%rd2];
	mul.f32 	%f99, %f98, %f97;
	mul.f32 	%f100, %f99, %f97;
	fma.rn.f32 	%f101, %f100, 0f3BBB989D, 0f3F000000;
	cvt.sat.f32.f32 	%f102, %f101;
	mov.f32 	%f103, 0f4B400001;
	mov.f32 	%f104, 0f437C0000;
	fma.rm.f32 	%f105, %f102, %f104, %f103;
	add.f32 	%f106, %f105, 0fCB40007F;
	neg.f32 	%f107, %f106;
	fma.rn.f32 	%f108, %f100, 0f3FB8AA3B, %f107;
	fma.rn.f32 	%f109, %f100, 0f32A57060, %f108;
	mov.b32 	%r205, %f105;
	shl.b32 	%r206, %r205, 23;
	mov.b32 	%f110, %r206;
	ex2.approx.ftz.f32 	%f111, %f109;
	mul.f32 	%f353, %f111, %f110;
	@%p31 bra 	$L__BB0_77;
	cvt.rn.f32.s32 	%f112, %r311;
	ld.global.f32 	%f113, [%rd21];
	mul.f32 	%f114, %f113, %f112;
	mul.f32 	%f115, %f114, %f112;
	fma.rn.f32 	%f116, %f115, 0f3BBB989D, 0f3F000000;
	cvt.sat.f32.f32 	%f117, %f116;
	mov.f32 	%f118, 0f4B400001;
	mov.f32 	%f119, 0f437C0000;
	fma.rm.f32 	%f120, %f117, %f119, %f118;
	add.f32 	%f121, %f120, 0fCB40007F;
	neg.f32 	%f122, %f121;
	fma.rn.f32 	%f123, %f115, 0f3FB8AA3B, %f122;
	fma.rn.f32 	%f124, %f115, 0f32A57060, %f123;
	mov.b32 	%r207, %f120;
	shl.b32 	%r208, %r207, 23;
	mov.b32 	%f125, %r208;
	ex2.approx.ftz.f32 	%f126, %f124;
	mul.f32 	%f127, %f126, %f125;
	mul.f32 	%f353, %f353, %f127;
$L__BB0_77:
	add.f32 	%f357, %f357, %f353;
	bra.uni 	$L__BB0_73;

}
	// .globl	_Z38__kernel__bwd_bilateral_filter_wrapper10TensorViewS_S_S_S_S_ii
.visible .entry _Z38__kernel__bwd_bilateral_filter_wrapper10TensorViewS_S_S_S_S_ii(
	.param .align 8 .b8 _Z38__kernel__bwd_bilateral_filter_wrapper10TensorViewS_S_S_S_S_ii_param_0[56],
	.param .align 8 .b8 _Z38__kernel__bwd_bilateral_filter_wrapper10TensorViewS_S_S_S_S_ii_param_1[56],
	.param .align 8 .b8 _Z38__kernel__bwd_bilateral_filter_wrapper10TensorViewS_S_S_S_S_ii_param_2[56],
	.param .align 8 .b8 _Z38__kernel__bwd_bilateral_filter_wrapper10TensorViewS_S_S_S_S_ii_param_3[56],
	.param .align 8 .b8 _Z38__kernel__bwd_bilateral_filter_wrapper10TensorViewS_S_S_S_S_ii_param_4[56],
	.param .align 8 .b8 _Z38__kernel__bwd_bilateral_filter_wrapper10TensorViewS_S_S_S_S_ii_param_5[56],
	.param .u32 _Z38__kernel__bwd_bilateral_filter_wrapper10TensorViewS_S_S_S_S_ii_param_6,
	.param .u32 _Z38__kernel__bwd_bilateral_filter_wrapper10TensorViewS_S_S_S_S_ii_param_7
)
{
	.reg .pred 	%p<149>;
	.reg .b16 	%rs<21>;
	.reg .b32 	%r<590>;
	.reg .b32 	%f<883>;
	.reg .b64 	%rd<480>;

	ld.param.u64 	%rd25, [_Z38__kernel__bwd_bilateral_filter_wrapper10TensorViewS_S_S_S_S_ii_param_5];
	ld.param.u64 	%rd24, [_Z38__kernel__bwd_bilateral_filter_wrapper10TensorViewS_S_S_S_S_ii_param_4];
	ld.param.u64 	%rd23, [_Z38__kernel__bwd_bilateral_filter_wrapper10TensorViewS_S_S_S_S_ii_param_3];
	ld.param.u64 	%rd22, [_Z38__kernel__bwd_bilateral_filter_wrapper10TensorViewS_S_S_S_S_ii_param_2];
	ld.param.u64 	%rd21, [_Z38__kernel__bwd_bilateral_filter_wrapper10TensorViewS_S_S_S_S_ii_param_1];
	ld.param.v2.u32 	{%r1, %r2}, [_Z38__kernel__bwd_bilateral_filter_wrapper10TensorViewS_S_S_S_S_ii_param_0+8];
	ld.param.v2.u32 	{%r3, %r4}, [_Z38__kernel__bwd_bilateral_filter_wrapper10TensorViewS_S_S_S_S_ii_param_0+16];
	ld.param.v2.u32 	{%r5, %r6}, [_Z38__kernel__bwd_bilateral_filter_wrapper10TensorViewS_S_S_S_S_ii_param_0+32];
	ld.param.u32 	%r7, [_Z38__kernel__bwd_bilateral_filter_wrapper10TensorViewS_S_S_S_S_ii_param_0+40];
	ld.param.u32 	%r262, [_Z38__kernel__bwd_bilateral_filter_wrapper10TensorViewS_S_S_S_S_ii_param_0+28];
	ld.param.u64 	%rd26, [_Z38__kernel__bwd_bilateral_filter_wrapper10TensorViewS_S_S_S_S_ii_param_0];
	ld.param.v2.u32 	{%r182, %r183}, [_Z38__kernel__bwd_bilateral_filter_wrapper10TensorViewS_S_S_S_S_ii_param_1+16];
	ld.param.v2.u32 	{%r180, %r181}, [_Z38__kernel__bwd_bilateral_filter_wrapper10TensorViewS_S_S_S_S_ii_param_1+8];
	ld.param.v2.u32 	{%r191, %r192}, [_Z38__kernel__bwd_bilateral_filter_wrapper10TensorViewS_S_S_S_S_ii_param_2+8];
	ld.param.v2.u32 	{%r202, %r203}, [_Z38__kernel__bwd_bilateral_filter_wrapper10TensorViewS_S_S_S_S_ii_param_3+8];
	ld.param.v2.u32 	{%r215, %r216}, [_Z38__kernel__bwd_bilateral_filter_wrapper10TensorViewS_S_S_S_S_ii_param_4+16];
	ld.param.v2.u32 	{%r213, %r214}, [_Z38__kernel__bwd_bilateral_filter_wrapper10TensorViewS_S_S_S_S_ii_param_4+8];
	ld.param.v2.u32 	{%r226, %r227}, [_Z38__kernel__bwd_bilateral_filter_wrapper10TensorViewS_S_S_S_S_ii_param_5+16];
	ld.param.v2.u32 	{%r224, %r225}, [_Z38__kernel__bwd_bilateral_filter_wrapper10TensorViewS_S_S_S_S_ii_param_5+8];
	ld.param.u32 	%r235, [_Z38__kernel__bwd_bilateral_filter_wrapper10TensorViewS_S_S_S_S_ii_param_6];
	ld.param.u32 	%r236, [_Z38__kernel__bwd_bilateral_filter_wrapper10TensorViewS_S_S_S_S_ii_param_7];
	cvta.to.global.u64 	%rd1, %rd26;
	mov.u32 	%r8, %tid.x;
	mov.u32 	%r263, %ctaid.x;
	mov.u32 	%r264, %ntid.x;
	mad.lo.s32 	%r9, %r263, %r264, %r8;
	mul.lo.s32 	%r265, %r262, %r7;
	mul.lo.s32 	%r266, %r265, %r6;
	setp.ge.s32 	%p1, %r9, %r266;
	@%p1 bra 	$L__BB1_168;
	div.s32 	%r267, %r9, %r7;
	mul.lo.s32 	%r268, %r267, %r7;
	sub.s32 	%r10, %r9, %r268;
	rem.s32 	%r11, %r267, %r6;
	mul.lo.s32 	%r269, %r7, %r6;
	div.s32 	%r12, %r9, %r269;
	cvta.to.global.u64 	%rd2, %rd21;
	cvta.to.global.u64 	%rd3, %rd22;
	cvta.to.global.u64 	%rd4, %rd24;
	cvta.to.global.u64 	%rd5, %rd25;
	setp.gt.u32 	%p2, %r8, 31;
	setp.lt.s32 	%p3, %r5, -1;
	shl.b32 	%r270, %r8, 10;
	mov.u32 	%r271, shr_dLdParam_0;
	add.s32 	%r25, %r271, %r270;
	or.pred  	%p4, %p2, %p3;
	@%p4 bra 	$L__BB1_14;
	add.s32 	%r26, %r5, 2;
	add.s32 	%r273, %r5, 1;
	and.b32  	%r27, %r26, 15;
	setp.lt.u32 	%p5, %r273, 15;
	mov.b32 	%r544, 0;
	@%p5 bra 	$L__BB1_5;
	and.b32  	%r544, %r26, -16;
	mov.b32 	%r542, 0;
$L__BB1_4:
	.pragma "nounroll";
	shl.b32 	%r275, %r542, 2;
	add.s32 	%r276, %r25, %r275;
	mov.b32 	%r277, 0;
	st.shared.u32 	[%r276], %r277;
	st.shared.u32 	[%r276+4], %r277;
	st.shared.u32 	[%r276+8], %r277;
	st.shared.u32 	[%r276+12], %r277;
	st.shared.u32 	[%r276+16], %r277;
	st.shared.u32 	[%r276+20], %r277;
	st.shared.u32 	[%r276+24], %r277;
	st.shared.u32 	[%r276+28], %r277;
	st.shared.u32 	[%r276+32], %r277;
	st.shared.u32 	[%r276+36], %r277;
	st.shared.u32 	[%r276+40], %r277;
	st.shared.u32 	[%r276+44], %r277;
	st.shared.u32 	[%r276+48], %r277;
	st.shared.u32 	[%r276+52], %r277;
	st.shared.u32 	[%r276+56], %r277;
	st.shared.u32 	[%r276+60], %r277;
	add.s32 	%r542, %r542, 16;
	setp.ne.s32 	%p6, %r542, %r544;
	@%p6 bra 	$L__BB1_4;
$L__BB1_5:
	setp.eq.s32 	%p7, %r27, 0;
	@%p7 bra 	$L__BB1_14;
	and.b32  	%r32, %r26, 7;
	setp.lt.u32 	%p8, %r27, 8;
	@%p8 bra 	$L__BB1_8;
	shl.b32 	%r278, %r544, 2;
	add.s32 	%r279, %r25, %r278;
	mov.b32 	%r280, 0;
	st.shared.u32 	[%r279], %r280;
	st.shared.u32 	[%r279+4], %r280;
	st.shared.u32 	[%r279+8], %r280;
	st.shared.u32 	[%r279+12], %r280;
	st.shared.u32 	[%r279+16], %r280;
	st.shared.u32 	[%r279+20], %r280;
	st.shared.u32 	[%r279+24], %r280;
	st.shared.u32 	[%r279+28], %r280;
	add.s32 	%r544, %r544, 8;
$L__BB1_8:
	setp.eq.s32 	%p9, %r32, 0;
	@%p9 bra 	$L__BB1_14;
	and.b32  	%r35, %r26, 3;
	setp.lt.u32 	%p10, %r32, 4;
	@%p10 bra 	$L__BB1_11;
	shl.b32 	%r281, %r544, 2;
	add.s32 	%r282, %r25, %r281;
	mov.b32 	%r283, 0;
	st.shared.u32 	[%r282], %r283;
	st.shared.u32 	[%r282+4], %r283;
	st.shared.u32 	[%r282+8], %r283;
	st.shared.u32 	[%r282+12], %r283;
	add.s32 	%r544, %r544, 4;
$L__BB1_11:
	setp.eq.s32 	%p11, %r35, 0;
	@%p11 bra 	$L__BB1_14;
	mov.b32 	%r547, 0;
$L__BB1_13:
	.pragma "nounroll";
	shl.b32 	%r285, %r544, 2;
	add.s32 	%r286, %r25, %r285;
	mov.b32 	%r287, 0;
	st.shared.u32 	[%r286], %r287;
	add.s32 	%r544, %r544, 1;
	add.s32 	%r547, %r547, 1;
	setp.ne.s32 	%p12, %r547, %r35;
	@%p12 bra 	$L__BB1_13;
$L__BB1_14:
	neg.s32 	%r42, %r235;
	add.s32 	%r43, %r5, 2;
	setp.lt.s32 	%p13, %r235, 0;
	cvt.u64.u32 	%rd27, %r191;
	add.s64 	%rd6, %rd3, %rd27;
	mov.f32 	%f838, 0f00000000;
	@%p13 bra 	$L__BB1_78;
	setp.gt.s32 	%p14, %r5, -2;
	mul.lo.s32 	%r288, %r12, %r1;
	cvt.u64.u32 	%rd7, %r288;
	mul.lo.s32 	%r289, %r11, %r3;
	cvt.u64.u32 	%rd28, %r289;
	mul.lo.s32 	%r290, %r10, %r4;
	cvt.u64.u32 	%rd29, %r290;
	add.s64 	%rd8, %rd28, %rd29;
	mul.lo.s32 	%r291, %r12, %r213;
	cvt.u64.u32 	%rd30, %r291;
	mul.lo.s32 	%r292, %r11, %r215;
	cvt.u64.u32 	%rd31, %r292;
	mul.lo.s32 	%r293, %r10, %r216;
	cvt.u64.u32 	%rd32, %r293;
	add.s64 	%rd33, %rd31, %rd32;
	add.s64 	%rd9, %rd33, %rd30;
	@%p14 bra 	$L__BB1_23;
	mad.lo.s32 	%r44, %r236, %r42, %r10;
	and.b32  	%r45, %r235, 1;
	add.s32 	%r46, %r44, %r236;
	add.s32 	%r47, %r46, %r236;
	mov.f32 	%f838, 0f00000000;
	mov.u32 	%r559, %r42;
$L__BB1_17:
	setp.eq.s32 	%p15, %r45, 0;
	setp.ge.s32 	%p16, %r44, %r7;
	mad.lo.s32 	%r89, %r559, %r236, %r11;
	or.b32  	%r295, %r44, %r89;
	setp.ge.s32 	%p17, %r89, %r6;
	setp.lt.s32 	%p18, %r295, 0;
	add.f32 	%f167, %f838, 0f3F800000;
	selp.f32 	%f168, %f838, %f167, %p17;
	selp.f32 	%f169, %f838, %f168, %p18;
	selp.f32 	%f838, %f838, %f169, %p16;
	mov.b32 	%r560, 1;
	@%p15 bra 	$L__BB1_19;
	setp.ge.s32 	%p19, %r89, %r6;
	setp.ge.s32 	%p20, %r47, %r7;
	or.b32  	%r297, %r47, %r89;
	setp.ge.s32 	%p21, %r46, %r7;
	or.b32  	%r298, %r46, %r89;
	setp.lt.s32 	%p22, %r298, 0;
	add.f32 	%f170, %f838, 0f3F800000;
	selp.f32 	%f171, %f838, %f170, %p19;
	selp.f32 	%f172, %f838, %f171, %p22;
	selp.f32 	%f173, %f838, %f172, %p21;
	setp.lt.s32 	%p23, %r297, 0;
	add.f32 	%f174, %f173, 0f3F800000;
	selp.f32 	%f175, %f173, %f174, %p19;
	selp.f32 	%f176, %f173, %f175, %p23;
	selp.f32 	%f838, %f173, %f176, %p20;
	mov.b32 	%r560, 3;
$L__BB1_19:
	setp.lt.u32 	%p24, %r235, 2;
	@%p24 bra 	$L__BB1_22;
	sub.s32 	%r561, %r560, %r235;
$L__BB1_21:
	setp.ge.s32 	%p25, %r89, %r6;
	mad.lo.s32 	%r299, %r561, %r236, %r10;
	or.b32  	%r300, %r299, %r89;
	setp.lt.s32 	%p26, %r300, 0;
	setp.ge.s32 	%p27, %r299, %r7;
	add.f32 	%f177, %f838, 0f3F800000;
	selp.f32 	%f178, %f838, %f177, %p25;
	selp.f32 	%f179, %f838, %f178, %p26;
	selp.f32 	%f180, %f838, %f179, %p27;
	add.s32 	%r301, %r299, %r236;
	or.b32  	%r302, %r301, %r89;
	setp.lt.s32 	%p28, %r302, 0;
	setp.ge.s32 	%p29, %r301, %r7;
	add.f32 	%f181, %f180, 0f3F800000;
	selp.f32 	%f182, %f180, %f181, %p25;
	selp.f32 	%f183, %f180, %f182, %p28;
	selp.f32 	%f184, %f180, %f183, %p29;
	add.s32 	%r303, %r301, %r236;
	or.b32  	%r304, %r303, %r89;
	setp.lt.s32 	%p30, %r304, 0;
	setp.ge.s32 	%p31, %r303, %r7;
	add.f32 	%f185, %f184, 0f3F800000;
	selp.f32 	%f186, %f184, %f185, %p25;
	selp.f32 	%f187, %f184, %f186, %p30;
	selp.f32 	%f188, %f184, %f187, %p31;
	add.s32 	%r305, %r561, 3;
	add.s32 	%r306, %r303, %r236;
	or.b32  	%r307, %r306, %r89;
	setp.lt.s32 	%p32, %r307, 0;
	setp.ge.s32 	%p33, %r306, %r7;
	add.f32 	%f189, %f188, 0f3F800000;
	selp.f32 	%f190, %f188, %f189, %p25;
	selp.f32 	%f191, %f188, %f190, %p32;
	selp.f32 	%f838, %f188, %f191, %p33;
	add.s32 	%r561, %r561, 4;
	setp.ne.s32 	%p34, %r305, %r235;
	@%p34 bra 	$L__BB1_21;
$L__BB1_22:
	add.s32 	%r94, %r559, 1;
	setp.ne.s32 	%p35, %r559, %r235;
	mov.u32 	%r559, %r94;
	@%p35 bra 	$L__BB1_17;
	bra.uni 	$L__BB1_78;
$L__BB1_23:
	setp.lt.s32 	%p36, %r5, 1;
	@%p36 bra 	$L__BB1_70;
	max.s32 	%r315, %r43, 1;
	and.b32  	%r48, %r315, 3;
	add.s32 	%r49, %r5, -1;
	and.b32  	%r50, %r5, 7;
	add.s32 	%r51, %r50, -1;
	and.b32  	%r52, %r5, 3;
	and.b32  	%r53, %r315, 2147483644;
	and.b32  	%r54, %r315, 1;
	and.b32  	%r55, %r5, 2147483640;
	and.b32  	%r56, %r5, 1;
	mov.f32 	%f838, 0f00000000;
	mov.u32 	%r548, %r42;
$L__BB1_25:
	mad.lo.s32 	%r58, %r548, %r236, %r11;
	mul.lo.s32 	%r316, %r58, %r3;
	cvt.u64.u32 	%rd10, %r316;
	mov.u32 	%r549, %r42;
$L__BB1_26:
	setp.ge.s32 	%p46, %r58, %r6;
	mad.lo.s32 	%r60, %r549, %r236, %r10;
	or.b32  	%r317, %r60, %r58;
	setp.lt.s32 	%p47, %r317, 0;
	setp.ge.s32 	%p48, %r60, %r7;
	or.pred  	%p49, %p48, %p46;
	or.pred  	%p50, %p49, %p47;
	@%p50 bra 	$L__BB1_68;
	setp.lt.s32 	%p51, %r43, 4;
	mul.lo.s32 	%r319, %r60, %r4;
	cvt.u64.u32 	%rd34, %r319;
	add.s64 	%rd11, %rd34, %rd10;
	mov.b32 	%r552, 0;
	mov.f32 	%f819, 0f3F800000;
	@%p51 bra 	$L__BB1_42;
	mov.b32 	%r550, 0;
	mov.f32 	%f819, 0f3F800000;
$L__BB1_29:
	.pragma "nounroll";
	setp.lt.s32 	%p52, %r550, %r5;
	@%p52 bra 	$L__BB1_31;
	setp.eq.s32 	%p53, %r550, %r5;
	selp.b32 	%r321, %r548, %r549, %p53;
	cvt.rn.f32.s32 	%f811, %r321;
	mov.f32 	%f812, 0f00000000;
	bra.uni 	$L__BB1_32;
$L__BB1_31:
	mul.lo.s32 	%r322, %r550, %r2;
	cvt.u64.u32 	%rd35, %r322;
	add.s64 	%rd36, %rd35, %rd7;
	add.s64 	%rd37, %rd8, %rd36;
	add.s64 	%rd38, %rd1, %rd37;
	ld.global.f32 	%f812, [%rd38];
	add.s64 	%rd39, %rd11, %rd36;
	add.s64 	%rd40, %rd1, %rd39;
	ld.global.f32 	%f811, [%rd40];
$L__BB1_32:
	sub.f32 	%f229, %f811, %f812;
	mul.lo.s32 	%r62, %r550, %r191;
	cvt.u64.u32 	%rd41, %r62;
	add.s64 	%rd42, %rd3, %rd41;
	ld.global.f32 	%f230, [%rd42];
	mul.f32 	%f231, %f230, %f229;
	mul.f32 	%f232, %f229, %f231;
	fma.rn.f32 	%f233, %f232, 0f3BBB989D, 0f3F000000;
	cvt.sat.f32.f32 	%f234, %f233;
	mov.f32 	%f235, 0f4B400001;
	mov.f32 	%f236, 0f437C0000;
	fma.rm.f32 	%f237, %f234, %f236, %f235;
	add.f32 	%f238, %f237, 0fCB40007F;
	neg.f32 	%f239, %f238;
	fma.rn.f32 	%f240, %f232, 0f3FB8AA3B, %f239;
	fma.rn.f32 	%f241, %f232, 0f32A57060, %f240;
	mov.b32 	%r323, %f237;
	shl.b32 	%r324, %r323, 23;
	mov.b32 	%f242, %r324;
	ex2.approx.ftz.f32 	%f243, %f241;
	mul.f32 	%f244, %f243, %f242;
	mul.f32 	%f9, %f819, %f244;
	add.s32 	%r63, %r550, 1;
	setp.lt.s32 	%p54, %r63, %r5;
	@%p54 bra 	$L__BB1_34;
	setp.eq.s32 	%p55, %r63, %r5;
	selp.b32 	%r325, %r548, %r549, %p55;
	cvt.rn.f32.s32 	%f813, %r325;
	mov.f32 	%f814, 0f00000000;
	bra.uni 	$L__BB1_35;
$L__BB1_34:
	mul.lo.s32 	%r326, %r63, %r2;
	cvt.u64.u32 	%rd43, %r326;
	add.s64 	%rd44, %rd43, %rd7;
	add.s64 	%rd45, %rd8, %rd44;
	add.s64 	%rd46, %rd1, %rd45;
	ld.global.f32 	%f814, [%rd46];
	add.s64 	%rd47, %rd11, %rd44;
	add.s64 	%rd48, %rd1, %rd47;
	ld.global.f32 	%f813, [%rd48];
$L__BB1_35:
	sub.f32 	%f246, %f813, %f814;
	add.s32 	%r64, %r62, %r191;
	cvt.u64.u32 	%rd49, %r64;
	add.s64 	%rd50, %rd3, %rd49;
	ld.global.f32 	%f247, [%rd50];
	mul.f32 	%f248, %f247, %f246;
	mul.f32 	%f249, %f246, %f248;
	fma.rn.f32 	%f250, %f249, 0f3BBB989D, 0f3F000000;
	cvt.sat.f32.f32 	%f251, %f250;
	mov.f32 	%f252, 0f4B400001;
	mov.f32 	%f253, 0f437C0000;
	fma.rm.f32 	%f254, %f251, %f253, %f252;
	add.f32 	%f255, %f254, 0fCB40007F;
	neg.f32 	%f256, %f255;
	fma.rn.f32 	%f257, %f249, 0f3FB8AA3B, %f256;
	fma.rn.f32 	%f258, %f249, 0f32A57060, %f257;
	mov.b32 	%r327, %f254;
	shl.b32 	%r328, %r327, 23;
	mov.b32 	%f259, %r328;
	ex2.approx.ftz.f32 	%f260, %f258;
	mul.f32 	%f261, %f260, %f259;
	mul.f32 	%f15, %f9, %f261;
	add.s32 	%r65, %r550, 2;
	setp.lt.s32 	%p56, %r65, %r5;
	@%p56 bra 	$L__BB1_37;
	setp.eq.s32 	%p57, %r65, %r5;
	selp.b32 	%r329, %r548, %r549, %p57;
	cvt.rn.f32.s32 	%f815, %r329;
	mov.f32 	%f816, 0f00000000;
	bra.uni 	$L__BB1_38;
$L__BB1_37:
	mul.lo.s32 	%r330, %r65, %r2;
	cvt.u64.u32 	%rd51, %r330;
	add.s64 	%rd52, %rd51, %rd7;
	add.s64 	%rd53, %rd8, %rd52;
	add.s64 	%rd54, %rd1, %rd53;
	ld.global.f32 	%f816, [%rd54];
	add.s64 	%rd55, %rd11, %rd52;
	add.s64 	%rd56, %rd1, %rd55;
	ld.global.f32 	%f815, [%rd56];
$L__BB1_38:
	sub.f32 	%f263, %f815, %f816;
	add.s32 	%r66, %r64, %r191;
	cvt.u64.u32 	%rd57, %r66;
	add.s64 	%rd58, %rd3, %rd57;
	ld.global.f32 	%f264, [%rd58];
	mul.f32 	%f265, %f264, %f263;
	mul.f32 	%f266, %f263, %f265;
	fma.rn.f32 	%f267, %f266, 0f3BBB989D, 0f3F000000;
	cvt.sat.f32.f32 	%f268, %f267;
	mov.f32 	%f269, 0f4B400001;
	mov.f32 	%f270, 0f437C0000;
	fma.rm.f32 	%f271, %f268, %f270, %f269;
	add.f32 	%f272, %f271, 0fCB40007F;
	neg.f32 	%f273, %f272;
	fma.rn.f32 	%f274, %f266, 0f3FB8AA3B, %f273;
	fma.rn.f32 	%f275, %f266, 0f32A57060, %f274;
	mov.b32 	%r331, %f271;
	shl.b32 	%r332, %r331, 23;
	mov.b32 	%f276, %r332;
	ex2.approx.ftz.f32 	%f277, %f275;
	mul.f32 	%f278, %f277, %f276;
	mul.f32 	%f21, %f15, %f278;
	add.s32 	%r67, %r550, 3;
	setp.lt.s32 	%p58, %r67, %r5;
	@%p58 bra 	$L__BB1_40;
	setp.eq.s32 	%p59, %r67, %r5;
	selp.b32 	%r333, %r548, %r549, %p59;
	cvt.rn.f32.s32 	%f817, %r333;
	mov.f32 	%f818, 0f00000000;
	bra.uni 	$L__BB1_41;
$L__BB1_40:
	mul.lo.s32 	%r334, %r67, %r2;
	cvt.u64.u32 	%rd59, %r334;
	add.s64 	%rd60, %rd59, %rd7;
	add.s64 	%rd61, %rd8, %rd60;
	add.s64 	%rd62, %rd1, %rd61;
	ld.global.f32 	%f818, [%rd62];
	add.s64 	%rd63, %rd11, %rd60;
	add.s64 	%rd64, %rd1, %rd63;
	ld.global.f32 	%f817, [%rd64];
$L__BB1_41:
	sub.f32 	%f280, %f817, %f818;
	add.s32 	%r335, %r66, %r191;
	cvt.u64.u32 	%rd65, %r335;
	add.s64 	%rd66, %rd3, %rd65;
	ld.global.f32 	%f281, [%rd66];
	mul.f32 	%f282, %f281, %f280;
	mul.f32 	%f283, %f280, %f282;
	fma.rn.f32 	%f284, %f283, 0f3BBB989D, 0f3F000000;
	cvt.sat.f32.f32 	%f285, %f284;
	mov.f32 	%f286, 0f4B400001;
	mov.f32 	%f287, 0f437C0000;
	fma.rm.f32 	%f288, %f285, %f287, %f286;
	add.f32 	%f289, %f288, 0fCB40007F;
	neg.f32 	%f290, %f289;
	fma.rn.f32 	%f291, %f283, 0f3FB8AA3B, %f290;
	fma.rn.f32 	%f292, %f283, 0f32A57060, %f291;
	mov.b32 	%r336, %f288;
	shl.b32 	%r337, %r336, 23;
	mov.b32 	%f293, %r337;
	ex2.approx.ftz.f32 	%f294, %f292;
	mul.f32 	%f295, %f294, %f293;
	mul.f32 	%f819, %f21, %f295;
	add.s32 	%r550, %r550, 4;
	setp.ne.s32 	%p60, %r550, %r53;
	mov.u32 	%r552, %r53;
	@%p60 bra 	$L__BB1_29;
$L__BB1_42:
	setp.eq.s32 	%p61, %r48, 0;
	@%p61 bra 	$L__BB1_56;
	setp.eq.s32 	%p62, %r48, 1;
	@%p62 bra 	$L__BB1_51;
	setp.lt.s32 	%p63, %r552, %r5;
	@%p63 bra 	$L__BB1_46;
	setp.eq.s32 	%p64, %r552, %r5;
	selp.b32 	%r338, %r548, %r549, %p64;
	cvt.rn.f32.s32 	%f821, %r338;
	mov.f32 	%f822, 0f00000000;
	bra.uni 	$L__BB1_47;
$L__BB1_46:
	mul.lo.s32 	%r339, %r552, %r2;
	cvt.u64.u32 	%rd67, %r339;
	add.s64 	%rd68, %rd67, %rd7;
	add.s64 	%rd69, %rd8, %rd68;
	add.s64 	%rd70, %rd1, %rd69;
	ld.global.f32 	%f822, [%rd70];
	add.s64 	%rd71, %rd11, %rd68;
	add.s64 	%rd72, %rd1, %rd71;
	ld.global.f32 	%f821, [%rd72];
$L__BB1_47:
	sub.f32 	%f298, %f821, %f822;
	mul.lo.s32 	%r70, %r552, %r191;
	cvt.u64.u32 	%rd73, %r70;
	add.s64 	%rd74, %rd3, %rd73;
	ld.global.f32 	%f299, [%rd74];
	mul.f32 	%f300, %f299, %f298;
	mul.f32 	%f301, %f298, %f300;
	fma.rn.f32 	%f302, %f301, 0f3BBB989D, 0f3F000000;
	cvt.sat.f32.f32 	%f303, %f302;
	mov.f32 	%f304, 0f4B400001;
	mov.f32 	%f305, 0f437C0000;
	fma.rm.f32 	%f306, %f303, %f305, %f304;
	add.f32 	%f307, %f306, 0fCB40007F;
	neg.f32 	%f308, %f307;
	fma.rn.f32 	%f309, %f301, 0f3FB8AA3B, %f308;
	fma.rn.f32 	%f310, %f301, 0f32A57060, %f309;
	mov.b32 	%r340, %f306;
	shl.b32 	%r341, %r340, 23;
	mov.b32 	%f311, %r341;
	ex2.approx.ftz.f32 	%f312, %f310;
	mul.f32 	%f313, %f312, %f311;
	mul.f32 	%f35, %f819, %f313;
	add.s32 	%r71, %r552, 1;
	setp.lt.s32 	%p65, %r71, %r5;
	@%p65 bra 	$L__BB1_49;
	setp.eq.s32 	%p66, %r71, %r5;
	selp.b32 	%r342, %r548, %r549, %p66;
	cvt.rn.f32.s32 	%f823, %r342;
	mov.f32 	%f824, 0f00000000;
	bra.uni 	$L__BB1_50;
$L__BB1_49:
	mul.lo.s32 	%r343, %r71, %r2;
	cvt.u64.u32 	%rd75, %r343;
	add.s64 	%rd76, %rd75, %rd7;
	add.s64 	%rd77, %rd8, %rd76;
	add.s64 	%rd78, %rd1, %rd77;
	ld.global.f32 	%f824, [%rd78];
	add.s64 	%rd79, %rd11, %rd76;
	add.s64 	%rd80, %rd1, %rd79;
	ld.global.f32 	%f823, [%rd80];
$L__BB1_50:
	sub.f32 	%f315, %f823, %f824;
	add.s32 	%r344, %r70, %r191;
	cvt.u64.u32 	%rd81, %r344;
	add.s64 	%rd82, %rd3, %rd81;
	ld.global.f32 	%f316, [%rd82];
	mul.f32 	%f317, %f316, %f315;
	mul.f32 	%f318, %f315, %f317;
	fma.rn.f32 	%f319, %f318, 0f3BBB989D, 0f3F000000;
	cvt.sat.f32.f32 	%f320, %f319;
	mov.f32 	%f321, 0f4B400001;
	mov.f32 	%f322, 0f437C0000;
	fma.rm.f32 	%f323, %f320, %f322, %f321;
	add.f32 	%f324, %f323, 0fCB40007F;
	neg.f32 	%f325, %f324;
	fma.rn.f32 	%f326, %f318, 0f3FB8AA3B, %f325;
	fma.rn.f32 	%f327, %f318, 0f32A57060, %f326;
	mov.b32 	%r345, %f323;
	shl.b32 	%r346, %r345, 23;
	mov.b32 	%f328, %r346;
	ex2.approx.ftz.f32 	%f329, %f327;
	mul.f32 	%f330, %f329, %f328;
	mul.f32 	%f819, %f35, %f330;
	add.s32 	%r552, %r552, 2;
$L__BB1_51:
	setp.eq.s32 	%p67, %r54, 0;
	@%p67 bra 	$L__BB1_56;
	setp.lt.s32 	%p68, %r552, %r5;
	@%p68 bra 	$L__BB1_54;
	setp.eq.s32 	%p69, %r552, %r5;
	selp.b32 	%r347, %r548, %r549, %p69;
	cvt.rn.f32.s32 	%f827, %r347;
	mov.f32 	%f828, 0f00000000;
	bra.uni 	$L__BB1_55;
$L__BB1_54:
	mul.lo.s32 	%r348, %r552, %r2;
	cvt.u64.u32 	%rd83, %r348;
	add.s64 	%rd84, %rd83, %rd7;
	add.s64 	%rd85, %rd8, %rd84;
	add.s64 	%rd86, %rd1, %rd85;
	ld.global.f32 	%f828, [%rd86];
	add.s64 	%rd87, %rd11, %rd84;
	add.s64 	%rd88, %rd1, %rd87;
	ld.global.f32 	%f827, [%rd88];
$L__BB1_55:
	sub.f32 	%f332, %f827, %f828;
	mul.lo.s32 	%r349, %r552, %r191;
	cvt.u64.u32 	%rd89, %r349;
	add.s64 	%rd90, %rd3, %rd89;
	ld.global.f32 	%f333, [%rd90];
	mul.f32 	%f334, %f333, %f332;
	mul.f32 	%f335, %f332, %f334;
	fma.rn.f32 	%f336, %f335, 0f3BBB989D, 0f3F000000;
	cvt.sat.f32.f32 	%f337, %f336;
	mov.f32 	%f338, 0f4B400001;
	mov.f32 	%f339, 0f437C0000;
	fma.rm.f32 	%f340, %f337, %f339, %f338;
	add.f32 	%f341, %f340, 0fCB40007F;
	neg.f32 	%f342, %f341;
	fma.rn.f32 	%f343, %f335, 0f3FB8AA3B, %f342;
	fma.rn.f32 	%f344, %f335, 0f32A57060, %f343;
	mov.b32 	%r350, %f340;
	shl.b32 	%r351, %r350, 23;
	mov.b32 	%f345, %r351;
	ex2.approx.ftz.f32 	%f346, %f344;
	mul.f32 	%f347, %f346, %f345;
	mul.f32 	%f819, %f819, %f347;
$L__BB1_56:
	setp.lt.u32 	%p70, %r49, 7;
	add.s64 	%rd12, %rd11, %rd7;
	mov.b32 	%r555, 0;
	@%p70 bra 	$L__BB1_59;
	mov.b32 	%r553, 0;
$L__BB1_58:
	.pragma "nounroll";
	mul.lo.s32 	%r354, %r553, %r2;
	cvt.u64.u32 	%rd91, %r354;
	add.s64 	%rd92, %rd12, %rd91;
	add.s64 	%rd93, %rd1, %rd92;
	ld.global.f32 	%f348, [%rd93];
	mul.lo.s32 	%r355, %r553, %r214;
	cvt.u64.u32 	%rd94, %r355;
	add.s64 	%rd95, %rd9, %rd94;
	add.s64 	%rd96, %rd4, %rd95;
	ld.global.f32 	%f349, [%rd96];
	fma.rn.f32 	%f350, %f819, %f348, %f349;
	st.global.f32 	[%rd96], %f350;
	add.s32 	%r356, %r354, %r2;
	cvt.u64.u32 	%rd97, %r356;
	add.s64 	%rd98, %rd12, %rd97;
	add.s64 	%rd99, %rd1, %rd98;
	ld.global.f32 	%f351, [%rd99];
	add.s32 	%r357, %r355, %r214;
	cvt.u64.u32 	%rd100, %r357;
	add.s64 	%rd101, %rd9, %rd100;
	add.s64 	%rd102, %rd4, %rd101;
	ld.global.f32 	%f352, [%rd102];
	fma.rn.f32 	%f353, %f819, %f351, %f352;
	st.global.f32 	[%rd102], %f353;
	add.s32 	%r358, %r356, %r2;
	cvt.u64.u32 	%rd103, %r358;
	add.s64 	%rd104, %rd12, %rd103;
	add.s64 	%rd105, %rd1, %rd104;
	ld.global.f32 	%f354, [%rd105];
	add.s32 	%r359, %r357, %r214;
	cvt.u64.u32 	%rd106, %r359;
	add.s64 	%rd107, %rd9, %rd106;
	add.s64 	%rd108, %rd4, %rd107;
	ld.global.f32 	%f355, [%rd108];
	fma.rn.f32 	%f356, %f819, %f354, %f355;
	st.global.f32 	[%rd108], %f356;
	add.s32 	%r360, %r358, %r2;
	cvt.u64.u32 	%rd109, %r360;
	add.s64 	%rd110, %rd12, %rd109;
	add.s64 	%rd111, %rd1, %rd110;
	ld.global.f32 	%f357, [%rd111];
	add.s32 	%r361, %r359, %r214;
	cvt.u64.u32 	%rd112, %r361;
	add.s64 	%rd113, %rd9, %rd112;
	add.s64 	%rd114, %rd4, %rd113;
	ld.global.f32 	%f358, [%rd114];
	fma.rn.f32 	%f359, %f819, %f357, %f358;
	st.global.f32 	[%rd114], %f359;
	add.s32 	%r362, %r360, %r2;
	cvt.u64.u32 	%rd115, %r362;
	add.s64 	%rd116, %rd12, %rd115;
	add.s64 	%rd117, %rd1, %rd116;
	ld.global.f32 	%f360, [%rd117];
	add.s32 	%r363, %r361, %r214;
	cvt.u64.u32 	%rd118, %r363;
	add.s64 	%rd119, %rd9, %rd118;
	add.s64 	%rd120, %rd4, %rd119;
	ld.global.f32 	%f361, [%rd120];
	fma.rn.f32 	%f362, %f819, %f360, %f361;
	st.global.f32 	[%rd120], %f362;
	add.s32 	%r364, %r362, %r2;
	cvt.u64.u32 	%rd121, %r364;
	add.s64 	%rd122, %rd12, %rd121;
	add.s64 	%rd123, %rd1, %rd122;
	ld.global.f32 	%f363, [%rd123];
	add.s32 	%r365, %r363, %r214;
	cvt.u64.u32 	%rd124, %r365;
	add.s64 	%rd125, %rd9, %rd124;
	add.s64 	%rd126, %rd4, %rd125;
	ld.global.f32 	%f364, [%rd126];
	fma.rn.f32 	%f365, %f819, %f363, %f364;
	st.global.f32 	[%rd126], %f365;
	add.s32 	%r366, %r364, %r2;
	cvt.u64.u32 	%rd127, %r366;
	add.s64 	%rd128, %rd12, %rd127;
	add.s64 	%rd129, %rd1, %rd128;
	ld.global.f32 	%f366, [%rd129];
	add.s32 	%r367, %r365, %r214;
	cvt.u64.u32 	%rd130, %r367;
	add.s64 	%rd131, %rd9, %rd130;
	add.s64 	%rd132, %rd4, %rd131;
	ld.global.f32 	%f367, [%rd132];
	fma.rn.f32 	%f368, %f819, %f366, %f367;
	st.global.f32 	[%rd132], %f368;
	add.s32 	%r368, %r366, %r2;
	cvt.u64.u32 	%rd133, %r368;
	add.s64 	%rd134, %rd12, %rd133;
	add.s64 	%rd135, %rd1, %rd134;
	ld.global.f32 	%f369, [%rd135];
	add.s32 	%r369, %r367, %r214;
	cvt.u64.u32 	%rd136, %r369;
	add.s64 	%rd137, %rd9, %rd136;
	add.s64 	%rd138, %rd4, %rd137;
	ld.global.f32 	%f370, [%rd138];
	fma.rn.f32 	%f371, %f819, %f369, %f370;
	st.global.f32 	[%rd138], %f371;
	add.s32 	%r553, %r553, 8;
	setp.ne.s32 	%p71, %r553, %r55;
	mov.u32 	%r555, %r55;
	@%p71 bra 	$L__BB1_58;
$L__BB1_59:
	setp.eq.s32 	%p72, %r50, 0;
	@%p72 bra 	$L__BB1_67;
	setp.lt.u32 	%p73, %r51, 3;
	@%p73 bra 	$L__BB1_62;
	mul.lo.s32 	%r370, %r555, %r2;
	cvt.u64.u32 	%rd139, %r370;
	add.s64 	%rd140, %rd12, %rd139;
	add.s64 	%rd141, %rd1, %rd140;
	ld.global.f32 	%f372, [%rd141];
	mul.lo.s32 	%r371, %r555, %r214;
	cvt.u64.u32 	%rd142, %r371;
	add.s64 	%rd143, %rd9, %rd142;
	add.s64 	%rd144, %rd4, %rd143;
	ld.global.f32 	%f373, [%rd144];
	fma.rn.f32 	%f374, %f819, %f372, %f373;
	st.global.f32 	[%rd144], %f374;
	add.s32 	%r372, %r370, %r2;
	cvt.u64.u32 	%rd145, %r372;
	add.s64 	%rd146, %rd12, %rd145;
	add.s64 	%rd147, %rd1, %rd146;
	ld.global.f32 	%f375, [%rd147];
	add.s32 	%r373, %r371, %r214;
	cvt.u64.u32 	%rd148, %r373;
	add.s64 	%rd149, %rd9, %rd148;
	add.s64 	%rd150, %rd4, %rd149;
	ld.global.f32 	%f376, [%rd150];
	fma.rn.f32 	%f377, %f819, %f375, %f376;
	st.global.f32 	[%rd150], %f377;
	add.s32 	%r374, %r372, %r2;
	cvt.u64.u32 	%rd151, %r374;
	add.s64 	%rd152, %rd12, %rd151;
	add.s64 	%rd153, %rd1, %rd152;
	ld.global.f32 	%f378, [%rd153];
	add.s32 	%r375, %r373, %r214;
	cvt.u64.u32 	%rd154, %r375;
	add.s64 	%rd155, %rd9, %rd154;
	add.s64 	%rd156, %rd4, %rd155;
	ld.global.f32 	%f379, [%rd156];
	fma.rn.f32 	%f380, %f819, %f378, %f379;
	st.global.f32 	[%rd156], %f380;
	add.s32 	%r376, %r374, %r2;
	cvt.u64.u32 	%rd157, %r376;
	add.s64 	%rd158, %rd12, %rd157;
	add.s64 	%rd159, %rd1, %rd158;
	ld.global.f32 	%f381, [%rd159];
	add.s32 	%r377, %r375, %r214;
	cvt.u64.u32 	%rd160, %r377;
	add.s64 	%rd161, %rd9, %rd160;
	add.s64 	%rd162, %rd4, %rd161;
	ld.global.f32 	%f382, [%rd162];
	fma.rn.f32 	%f383, %f819, %f381, %f382;
	st.global.f32 	[%rd162], %f383;
	add.s32 	%r555, %r555, 4;
$L__BB1_62:
	setp.eq.s32 	%p74, %r52, 0;
	@%p74 bra 	$L__BB1_67;
	setp.eq.s32 	%p75, %r52, 1;
	@%p75 bra 	$L__BB1_65;
	mul.lo.s32 	%r378, %r555, %r2;
	cvt.u64.u32 	%rd163, %r378;
	add.s64 	%rd164, %rd12, %rd163;
	add.s64 	%rd165, %rd1, %rd164;
	ld.global.f32 	%f384, [%rd165];
	mul.lo.s32 	%r379, %r555, %r214;
	cvt.u64.u32 	%rd166, %r379;
	add.s64 	%rd167, %rd9, %rd166;
	add.s64 	%rd168, %rd4, %rd167;
	ld.global.f32 	%f385, [%rd168];
	fma.rn.f32 	%f386, %f819, %f384, %f385;
	st.global.f32 	[%rd168], %f386;
	add.s32 	%r380, %r378, %r2;
	cvt.u64.u32 	%rd169, %r380;
	add.s64 	%rd170, %rd12, %rd169;
	add.s64 	%rd171, %rd1, %rd170;
	ld.global.f32 	%f387, [%rd171];
	add.s32 	%r381, %r379, %r214;
	cvt.u64.u32 	%rd172, %r381;
	add.s64 	%rd173, %rd9, %rd172;
	add.s64 	%rd174, %rd4, %rd173;
	ld.global.f32 	%f388, [%rd174];
	fma.rn.f32 	%f389, %f819, %f387, %f388;
	st.global.f32 	[%rd174], %f389;
	add.s32 	%r555, %r555, 2;
$L__BB1_65:
	setp.eq.s32 	%p76, %r56, 0;
	@%p76 bra 	$L__BB1_67;
	mul.lo.s32 	%r382, %r555, %r2;
	cvt.u64.u32 	%rd175, %r382;
	add.s64 	%rd176, %rd12, %rd175;
	add.s64 	%rd177, %rd1, %rd176;
	ld.global.f32 	%f390, [%rd177];
	mul.lo.s32 	%r383, %r555, %r214;
	cvt.u64.u32 	%rd178, %r383;
	add.s64 	%rd179, %rd9, %rd178;
	add.s64 	%rd180, %rd4, %rd179;
	ld.global.f32 	%f391, [%rd180];
	fma.rn.f32 	%f392, %f819, %f390, %f391;
	st.global.f32 	[%rd180], %f392;
$L__BB1_67:
	add.f32 	%f838, %f838, %f819;
$L__BB1_68:
	add.s32 	%r81, %r549, 1;
	setp.ne.s32 	%p77, %r549, %r235;
	mov.u32 	%r549, %r81;
	@%p77 bra 	$L__BB1_26;
	add.s32 	%r82, %r548, 1;
	setp.eq.s32 	%p78, %r548, %r235;
	mov.u32 	%r548, %r82;
	@%p78 bra 	$L__BB1_78;
	bra.uni 	$L__BB1_25;
$L__BB1_70:
	mov.f32 	%f838, 0f00000000;
	mov.u32 	%r557, %r42;
$L__BB1_71:
	mad.lo.s32 	%r84, %r557, %r236, %r11;
	mov.u32 	%r558, %r42;
$L__BB1_72:
	setp.ge.s32 	%p37, %r84, %r6;
	mad.lo.s32 	%r308, %r558, %r236, %r10;
	or.b32  	%r309, %r308, %r84;
	setp.lt.s32 	%p38, %r309, 0;
	setp.ge.s32 	%p39, %r308, %r7;
	or.pred  	%p40, %p39, %p37;
	or.pred  	%p41, %p40, %p38;
	@%p41 bra 	$L__BB1_76;
	setp.eq.s32 	%p42, %r43, 1;
	setp.eq.s32 	%p43, %r5, 0;
	selp.b32 	%r310, %r557, %r558, %p43;
	cvt.rn.f32.s32 	%f193, %r310;
	ld.global.f32 	%f194, [%rd3];
	mul.f32 	%f195, %f194, %f193;
	mul.f32 	%f196, %f195, %f193;
	fma.rn.f32 	%f197, %f196, 0f3BBB989D, 0f3F000000;
	cvt.sat.f32.f32 	%f198, %f197;
	mov.f32 	%f199, 0f4B400001;
	mov.f32 	%f200, 0f437C0000;
	fma.rm.f32 	%f201, %f198, %f200, %f199;
	add.f32 	%f202, %f201, 0fCB40007F;
	neg.f32 	%f203, %f202;
	fma.rn.f32 	%f204, %f196, 0f3FB8AA3B, %f203;
	fma.rn.f32 	%f205, %f196, 0f32A57060, %f204;
	mov.b32 	%r311, %f201;
	shl.b32 	%r312, %r311, 23;
	mov.b32 	%f206, %r312;
	ex2.approx.ftz.f32 	%f207, %f205;
	mul.f32 	%f833, %f207, %f206;
	@%p42 bra 	$L__BB1_75;
	cvt.rn.f32.s32 	%f208, %r558;
	ld.global.f32 	%f209, [%rd6];
	mul.f32 	%f210, %f209, %f208;
	mul.f32 	%f211, %f210, %f208;
	fma.rn.f32 	%f212, %f211, 0f3BBB989D, 0f3F000000;
	cvt.sat.f32.f32 	%f213, %f212;
	mov.f32 	%f214, 0f4B400001;
	mov.f32 	%f215, 0f437C0000;
	fma.rm.f32 	%f216, %f213, %f215, %f214;
	add.f32 	%f217, %f216, 0fCB40007F;
	neg.f32 	%f218, %f217;
	fma.rn.f32 	%f219, %f211, 0f3FB8AA3B, %f218;
	fma.rn.f32 	%f220, %f211, 0f32A57060, %f219;
	mov.b32 	%r313, %f216;
	shl.b32 	%r314, %r313, 23;
	mov.b32 	%f221, %r314;
	ex2.approx.ftz.f32 	%f222, %f220;
	mul.f32 	%f223, %f222, %f221;
	mul.f32 	%f833, %f833, %f223;
$L__BB1_75:
	add.f32 	%f838, %f838, %f833;
$L__BB1_76:
	add.s32 	%r86, %r558, 1;
	setp.ne.s32 	%p44, %r558, %r235;
	mov.u32 	%r558, %r86;
	@%p44 bra 	$L__BB1_72;
	add.s32 	%r87, %r557, 1;
	setp.eq.s32 	%p45, %r557, %r235;
	mov.u32 	%r557, %r87;
	@%p45 bra 	$L__BB1_78;
	bra.uni 	$L__BB1_71;
$L__BB1_78:
	setp.lt.f32 	%p79, %f838, 0f3A83126F;
	selp.f32 	%f68, 0f3A83126F, %f838, %p79;
	mul.f32 	%f69, %f68, %f68;
	setp.lt.s32 	%p80, %r5, 1;
	mov.f32 	%f846, 0f00000000;
	@%p80 bra 	$L__BB1_90;
	mul.lo.s32 	%r385, %r12, %r224;
	cvt.u64.u32 	%rd181, %r385;
	mul.lo.s32 	%r386, %r11, %r226;
	cvt.u64.u32 	%rd182, %r386;
	mul.lo.s32 	%r387, %r10, %r227;
	cvt.u64.u32 	%rd183, %r387;
	add.s64 	%rd184, %rd182, %rd183;
	add.s64 	%rd13, %rd184, %rd181;
	mul.lo.s32 	%r388, %r12, %r213;
	cvt.u64.u32 	%rd185, %r388;
	mul.lo.s32 	%r389, %r11, %r215;
	cvt.u64.u32 	%rd186, %r389;
	mul.lo.s32 	%r390, %r10, %r216;
	cvt.u64.u32 	%rd187, %r390;
	add.s64 	%rd188, %rd186, %rd187;
	add.s64 	%rd14, %rd188, %rd185;
	add.s32 	%r391, %r5, -1;
	and.b32  	%r95, %r5, 7;
	setp.lt.u32 	%p81, %r391, 7;
	mov.b32 	%r562, 0;
	mov.f32 	%f846, 0f00000000;
	@%p81 bra 	$L__BB1_82;
	and.b32  	%r562, %r5, 2147483640;
	mov.b32 	%r589, 0;
	mov.f32 	%f846, 0f00000000;
$L__BB1_81:
	.pragma "nounroll";
	mul.lo.s32 	%r393, %r589, %r225;
	cvt.u64.u32 	%rd189, %r393;
	add.s64 	%rd190, %rd13, %rd189;
	add.s64 	%rd191, %rd5, %rd190;
	ld.global.f32 	%f397, [%rd191];
	mul.lo.s32 	%r394, %r589, %r214;
	cvt.u64.u32 	%rd192, %r394;
	add.s64 	%rd193, %rd14, %rd192;
	add.s64 	%rd194, %rd4, %rd193;
	ld.global.f32 	%f398, [%rd194];
	mul.f32 	%f399, %f398, %f397;
	div.rn.f32 	%f400, %f399, %f69;
	sub.f32 	%f401, %f846, %f400;
	add.s32 	%r395, %r393, %r225;
	cvt.u64.u32 	%rd195, %r395;
	add.s64 	%rd196, %rd13, %rd195;
	add.s64 	%rd197, %rd5, %rd196;
	ld.global.f32 	%f402, [%rd197];
	add.s32 	%r396, %r394, %r214;
	cvt.u64.u32 	%rd198, %r396;
	add.s64 	%rd199, %rd14, %rd198;
	add.s64 	%rd200, %rd4, %rd199;
	ld.global.f32 	%f403, [%rd200];
	mul.f32 	%f404, %f403, %f402;
	div.rn.f32 	%f405, %f404, %f69;
	sub.f32 	%f406, %f401, %f405;
	add.s32 	%r397, %r395, %r225;
	cvt.u64.u32 	%rd201, %r397;
	add.s64 	%rd202, %rd13, %rd201;
	add.s64 	%rd203, %rd5, %rd202;
	ld.global.f32 	%f407, [%rd203];
	add.s32 	%r398, %r396, %r214;
	cvt.u64.u32 	%rd204, %r398;
	add.s64 	%rd205, %rd14, %rd204;
	add.s64 	%rd206, %rd4, %rd205;
	ld.global.f32 	%f408, [%rd206];
	mul.f32 	%f409, %f408, %f407;
	div.rn.f32 	%f410, %f409, %f69;
	sub.f32 	%f411, %f406, %f410;
	add.s32 	%r399, %r397, %r225;
	cvt.u64.u32 	%rd207, %r399;
	add.s64 	%rd208, %rd13, %rd207;
	add.s64 	%rd209, %rd5, %rd208;
	ld.global.f32 	%f412, [%rd209];
	add.s32 	%r400, %r398, %r214;
	cvt.u64.u32 	%rd210, %r400;
	add.s64 	%rd211, %rd14, %rd210;
	add.s64 	%rd212, %rd4, %rd211;
	ld.global.f32 	%f413, [%rd212];
	mul.f32 	%f414, %f413, %f412;
	div.rn.f32 	%f415, %f414, %f69;
	sub.f32 	%f416, %f411, %f415;
	add.s32 	%r401, %r399, %r225;
	cvt.u64.u32 	%rd213, %r401;
	add.s64 	%rd214, %rd13, %rd213;
	add.s64 	%rd215, %rd5, %rd214;
	ld.global.f32 	%f417, [%rd215];
	add.s32 	%r402, %r400, %r214;
	cvt.u64.u32 	%rd216, %r402;
	add.s64 	%rd217, %rd14, %rd216;
	add.s64 	%rd218, %rd4, %rd217;
	ld.global.f32 	%f418, [%rd218];
	mul.f32 	%f419, %f418, %f417;
	div.rn.f32 	%f420, %f419, %f69;
	sub.f32 	%f421, %f416, %f420;
	add.s32 	%r403, %r401, %r225;
	cvt.u64.u32 	%rd219, %r403;
	add.s64 	%rd220, %rd13, %rd219;
	add.s64 	%rd221, %rd5, %rd220;
	ld.global.f32 	%f422, [%rd221];
	add.s32 	%r404, %r402, %r214;
	cvt.u64.u32 	%rd222, %r404;
	add.s64 	%rd223, %rd14, %rd222;
	add.s64 	%rd224, %rd4, %rd223;
	ld.global.f32 	%f423, [%rd224];
	mul.f32 	%f424, %f423, %f422;
	div.rn.f32 	%f425, %f424, %f69;
	sub.f32 	%f426, %f421, %f425;
	add.s32 	%r405, %r403, %r225;
	cvt.u64.u32 	%rd225, %r405;
	add.s64 	%rd226, %rd13, %rd225;
	add.s64 	%rd227, %rd5, %rd226;
	ld.global.f32 	%f427, [%rd227];
	add.s32 	%r406, %r404, %r214;
	cvt.u64.u32 	%rd228, %r406;
	add.s64 	%rd229, %rd14, %rd228;
	add.s64 	%rd230, %rd4, %rd229;
	ld.global.f32 	%f428, [%rd230];
	mul.f32 	%f429, %f428, %f427;
	div.rn.f32 	%f430, %f429, %f69;
	sub.f32 	%f431, %f426, %f430;
	add.s32 	%r407, %r405, %r225;
	cvt.u64.u32 	%rd231, %r407;
	add.s64 	%rd232, %rd13, %rd231;
	add.s64 	%rd233, %rd5, %rd232;
	ld.global.f32 	%f432, [%rd233];
	add.s32 	%r408, %r406, %r214;
	cvt.u64.u32 	%rd234, %r408;
	add.s64 	%rd235, %rd14, %rd234;
	add.s64 	%rd236, %rd4, %rd235;
	ld.global.f32 	%f433, [%rd236];
	mul.f32 	%f434, %f433, %f432;
	div.rn.f32 	%f435, %f434, %f69;
	sub.f32 	%f846, %f431, %f435;
	add.s32 	%r589, %r589, 8;
	setp.eq.s32 	%p82, %r589, %r562;
	@%p82 bra 	$L__BB1_82;
	bra.uni 	$L__BB1_81;
$L__BB1_82:
	setp.eq.s32 	%p83, %r95, 0;
	@%p83 bra 	$L__BB1_90;
	and.b32  	%r98, %r5, 3;
	setp.lt.u32 	%p84, %r95, 4;
	@%p84 bra 	$L__BB1_85;
	mul.lo.s32 	%r409, %r562, %r225;
	cvt.u64.u32 	%rd237, %r409;
	add.s64 	%rd238, %rd13, %rd237;
	add.s64 	%rd239, %rd5, %rd238;
	ld.global.f32 	%f437, [%rd239];
	mul.lo.s32 	%r410, %r562, %r214;
	cvt.u64.u32 	%rd240, %r410;
	add.s64 	%rd241, %rd14, %rd240;
	add.s64 	%rd242, %rd4, %rd241;
	ld.global.f32 	%f438, [%rd242];
	mul.f32 	%f439, %f438, %f437;
	div.rn.f32 	%f440, %f439, %f69;
	sub.f32 	%f441, %f846, %f440;
	add.s32 	%r411, %r409, %r225;
	cvt.u64.u32 	%rd243, %r411;
	add.s64 	%rd244, %rd13, %rd243;
	add.s64 	%rd245, %rd5, %rd244;
	ld.global.f32 	%f442, [%rd245];
	add.s32 	%r412, %r410, %r214;
	cvt.u64.u32 	%rd246, %r412;
	add.s64 	%rd247, %rd14, %rd246;
	add.s64 	%rd248, %rd4, %rd247;
	ld.global.f32 	%f443, [%rd248];
	mul.f32 	%f444, %f443, %f442;
	div.rn.f32 	%f445, %f444, %f69;
	sub.f32 	%f446, %f441, %f445;
	add.s32 	%r413, %r411, %r225;
	cvt.u64.u32 	%rd249, %r413;
	add.s64 	%rd250, %rd13, %rd249;
	add.s64 	%rd251, %rd5, %rd250;
	ld.global.f32 	%f447, [%rd251];
	add.s32 	%r414, %r412, %r214;
	cvt.u64.u32 	%rd252, %r414;
	add.s64 	%rd253, %rd14, %rd252;
	add.s64 	%rd254, %rd4, %rd253;
	ld.global.f32 	%f448, [%rd254];
	mul.f32 	%f449, %f448, %f447;
	div.rn.f32 	%f450, %f449, %f69;
	sub.f32 	%f451, %f446, %f450;
	add.s32 	%r415, %r413, %r225;
	cvt.u64.u32 	%rd255, %r415;
	add.s64 	%rd256, %rd13, %rd255;
	add.s64 	%rd257, %rd5, %rd256;
	ld.global.f32 	%f452, [%rd257];
	add.s32 	%r416, %r414, %r214;
	cvt.u64.u32 	%rd258, %r416;
	add.s64 	%rd259, %rd14, %rd258;
	add.s64 	%rd260, %rd4, %rd259;
	ld.global.f32 	%f453, [%rd260];
	mul.f32 	%f454, %f453, %f452;
	div.rn.f32 	%f455, %f454, %f69;
	sub.f32 	%f846, %f451, %f455;
	add.s32 	%r562, %r562, 4;
$L__BB1_85:
	setp.eq.s32 	%p85, %r98, 0;
	@%p85 bra 	$L__BB1_90;
	setp.eq.s32 	%p86, %r98, 1;
	@%p86 bra 	$L__BB1_88;
	mul.lo.s32 	%r417, %r562, %r225;
	cvt.u64.u32 	%rd261, %r417;
	add.s64 	%rd262, %rd13, %rd261;
	add.s64 	%rd263, %rd5, %rd262;
	ld.global.f32 	%f457, [%rd263];
	mul.lo.s32 	%r418, %r562, %r214;
	cvt.u64.u32 	%rd264, %r418;
	add.s64 	%rd265, %rd14, %rd264;
	add.s64 	%rd266, %rd4, %rd265;
	ld.global.f32 	%f458, [%rd266];
	mul.f32 	%f459, %f458, %f457;
	div.rn.f32 	%f460, %f459, %f69;
	sub.f32 	%f461, %f846, %f460;
	add.s32 	%r419, %r417, %r225;
	cvt.u64.u32 	%rd267, %r419;
	add.s64 	%rd268, %rd13, %rd267;
	add.s64 	%rd269, %rd5, %rd268;
	ld.global.f32 	%f462, [%rd269];
	add.s32 	%r420, %r418, %r214;
	cvt.u64.u32 	%rd270, %r420;
	add.s64 	%rd271, %rd14, %rd270;
	add.s64 	%rd272, %rd4, %rd271;
	ld.global.f32 	%f463, [%rd272];
	mul.f32 	%f464, %f463, %f462;
	div.rn.f32 	%f465, %f464, %f69;
	sub.f32 	%f846, %f461, %f465;
	add.s32 	%r562, %r562, 2;
$L__BB1_88:
	and.b32  	%r421, %r5, 1;
	setp.eq.b32 	%p87, %r421, 1;
	not.pred 	%p88, %p87;
	@%p88 bra 	$L__BB1_90;
	mul.lo.s32 	%r422, %r562, %r225;
	cvt.u64.u32 	%rd273, %r422;
	add.s64 	%rd274, %rd13, %rd273;
	add.s64 	%rd275, %rd5, %rd274;
	ld.global.f32 	%f466, [%rd275];
	mul.lo.s32 	%r423, %r562, %r214;
	cvt.u64.u32 	%rd276, %r423;
	add.s64 	%rd277, %rd14, %rd276;
	add.s64 	%rd278, %rd4, %rd277;
	ld.global.f32 	%f467, [%rd278];
	mul.f32 	%f468, %f467, %f466;
	div.rn.f32 	%f469, %f468, %f69;
	sub.f32 	%f846, %f846, %f469;
$L__BB1_90:
	setp.lt.s32 	%p89, %r235, 0;
	@%p89 bra 	$L__BB1_166;
	setp.lt.s32 	%p90, %r5, -1;
	mul.lo.s32 	%r424, %r12, %r1;
	cvt.u64.u32 	%rd15, %r424;
	mul.lo.s32 	%r425, %r11, %r3;
	cvt.u64.u32 	%rd279, %r425;
	mul.lo.s32 	%r426, %r10, %r4;
	cvt.u64.u32 	%rd280, %r426;
	add.s64 	%rd16, %rd279, %rd280;
	mul.lo.s32 	%r427, %r12, %r224;
	cvt.u64.u32 	%rd281, %r427;
	mul.lo.s32 	%r428, %r11, %r226;
	cvt.u64.u32 	%rd282, %r428;
	mul.lo.s32 	%r429, %r10, %r227;
	cvt.u64.u32 	%rd283, %r429;
	add.s64 	%rd284, %rd282, %rd283;
	add.s64 	%rd17, %rd284, %rd281;
	mul.lo.s32 	%r103, %r12, %r180;
	mul.lo.s32 	%r430, %r10, %r183;
	mad.lo.s32 	%r431, %r11, %r182, %r430;
	add.s32 	%r104, %r431, %r103;
	@%p90 bra 	$L__BB1_166;
	and.b32  	%r433, %r270, 31744;
	add.s32 	%r105, %r271, %r433;
	setp.lt.s32 	%p91, %r5, 1;
	@%p91 bra 	$L__BB1_157;
	max.s32 	%r446, %r43, 1;
	and.b32  	%r106, %r446, 3;
	add.s32 	%r107, %r5, -1;
	and.b32  	%r108, %r5, 7;
	add.s32 	%r109, %r108, -1;
	and.b32  	%r110, %r5, 3;
	and.b32  	%r111, %r446, 2147483644;
	and.b32  	%r112, %r446, 1;
	and.b32  	%r113, %r5, 2147483640;
	and.b32  	%r114, %r5, 1;
	and.b32  	%r115, %r446, 2147483646;
	neg.s32 	%r116, %r111;
	shl.b32 	%r117, %r2, 2;
	shl.b32 	%r118, %r2, 1;
	shl.b32 	%r119, %r191, 2;
	shl.b32 	%r120, %r191, 1;
	mov.u32 	%r565, %r42;
$L__BB1_94:
	mad.lo.s32 	%r122, %r565, %r236, %r11;
	mul.lo.s32 	%r447, %r122, %r3;
	cvt.u64.u32 	%rd18, %r447;
	mad.lo.s32 	%r123, %r122, %r182, %r103;
	mov.u32 	%r566, %r42;
$L__BB1_95:
	mov.u32 	%r124, %r566;
	setp.ge.s32 	%p103, %r122, %r6;
	mad.lo.s32 	%r125, %r124, %r236, %r10;
	or.b32  	%r448, %r125, %r122;
	setp.lt.s32 	%p104, %r448, 0;
	setp.ge.s32 	%p105, %r125, %r7;
	or.pred  	%p106, %p105, %p103;
	or.pred  	%p107, %p106, %p104;
	@%p107 bra 	$L__BB1_155;
	setp.lt.s32 	%p108, %r43, 4;
	mul.lo.s32 	%r450, %r125, %r4;
	cvt.u64.u32 	%rd285, %r450;
	add.s64 	%rd19, %rd285, %rd18;
	mov.b32 	%r579, 0;
	mov.f32 	%f856, 0f3F800000;
	@%p108 bra 	$L__BB1_111;
	mul.lo.s32 	%r574, %r2, 3;
	mul.lo.s32 	%r569, %r191, 3;
	mov.f32 	%f856, 0f3F800000;
	mov.b32 	%r576, 1;
	mov.b32 	%r567, 0;
	mov.u32 	%r568, %r567;
	mov.u32 	%r570, %r120;
	mov.u32 	%r571, %r191;
	mov.u32 	%r572, %r2;
	mov.u32 	%r573, %r118;
	mov.u32 	%r575, %r107;
	mov.u32 	%r577, %r116;
$L__BB1_98:
	.pragma "nounroll";
	add.s32 	%r453, %r576, -1;
	setp.lt.s32 	%p109, %r453, %r5;
	@%p109 bra 	$L__BB1_100;
	setp.eq.s32 	%p110, %r575, -1;
	selp.b32 	%r454, %r565, %r124, %p110;
	cvt.rn.f32.s32 	%f849, %r454;
	mov.f32 	%f848, 0f00000000;
	bra.uni 	$L__BB1_101;
$L__BB1_100:
	cvt.u64.u32 	%rd286, %r567;
	add.s64 	%rd287, %rd286, %rd15;
	add.s64 	%rd288, %rd16, %rd287;
	add.s64 	%rd289, %rd1, %rd288;
	ld.global.f32 	%f848, [%rd289];
	add.s64 	%rd290, %rd19, %rd287;
	add.s64 	%rd291, %rd1, %rd290;
	ld.global.f32 	%f849, [%rd291];
$L__BB1_101:
	sub.f32 	%f509, %f849, %f848;
	cvt.u64.u32 	%rd292, %r568;
	add.s64 	%rd293, %rd3, %rd292;
	ld.global.f32 	%f510, [%rd293];
	mul.f32 	%f511, %f510, %f509;
	mul.f32 	%f512, %f509, %f511;
	fma.rn.f32 	%f513, %f512, 0f3BBB989D, 0f3F000000;
	cvt.sat.f32.f32 	%f514, %f513;
	mov.f32 	%f515, 0f4B400001;
	mov.f32 	%f516, 0f437C0000;
	fma.rm.f32 	%f517, %f514, %f516, %f515;
	add.f32 	%f518, %f517, 0fCB40007F;
	neg.f32 	%f519, %f518;
	fma.rn.f32 	%f520, %f512, 0f3FB8AA3B, %f519;
	fma.rn.f32 	%f521, %f512, 0f32A57060, %f520;
	mov.b32 	%r455, %f517;
	shl.b32 	%r456, %r455, 23;
	mov.b32 	%f522, %r456;
	ex2.approx.ftz.f32 	%f523, %f521;
	mul.f32 	%f524, %f523, %f522;
	mul.f32 	%f86, %f856, %f524;
	add.s32 	%r139, %r575, -2;
	setp.lt.s32 	%p111, %r576, %r5;
	@%p111 bra 	$L__BB1_103;
	setp.eq.s32 	%p112, %r139, -2;
	selp.b32 	%r457, %r565, %r124, %p112;
	cvt.rn.f32.s32 	%f851, %r457;
	mov.f32 	%f850, 0f00000000;
	bra.uni 	$L__BB1_104;
$L__BB1_103:
	cvt.u64.u32 	%rd294, %r572;
	add.s64 	%rd295, %rd294, %rd15;
	add.s64 	%rd296, %rd16, %rd295;
	add.s64 	%rd297, %rd1, %rd296;
	ld.global.f32 	%f850, [%rd297];
	add.s64 	%rd298, %rd19, %rd295;
	add.s64 	%rd299, %rd1, %rd298;
	ld.global.f32 	%f851, [%rd299];
$L__BB1_104:
	sub.f32 	%f526, %f851, %f850;
	cvt.u64.u32 	%rd300, %r571;
	add.s64 	%rd301, %rd3, %rd300;
	ld.global.f32 	%f527, [%rd301];
	mul.f32 	%f528, %f527, %f526;
	mul.f32 	%f529, %f526, %f528;
	fma.rn.f32 	%f530, %f529, 0f3BBB989D, 0f3F000000;
	cvt.sat.f32.f32 	%f531, %f530;
	mov.f32 	%f532, 0f4B400001;
	mov.f32 	%f533, 0f437C0000;
	fma.rm.f32 	%f534, %f531, %f533, %f532;
	add.f32 	%f535, %f534, 0fCB40007F;
	neg.f32 	%f536, %f535;
	fma.rn.f32 	%f537, %f529, 0f3FB8AA3B, %f536;
	fma.rn.f32 	%f538, %f529, 0f32A57060, %f537;
	mov.b32 	%r458, %f534;
	shl.b32 	%r459, %r458, 23;
	mov.b32 	%f539, %r459;
	ex2.approx.ftz.f32 	%f540, %f538;
	mul.f32 	%f541, %f540, %f539;
	mul.f32 	%f92, %f86, %f541;
	add.s32 	%r460, %r576, 1;
	setp.lt.s32 	%p113, %r460, %r5;
	@%p113 bra 	$L__BB1_106;
	setp.eq.s32 	%p114, %r139, -1;
	selp.b32 	%r461, %r565, %r124, %p114;
	cvt.rn.f32.s32 	%f853, %r461;
	mov.f32 	%f852, 0f00000000;
	bra.uni 	$L__BB1_107;
$L__BB1_106:
	cvt.u64.u32 	%rd302, %r573;
	add.s64 	%rd303, %rd302, %rd15;
	add.s64 	%rd304, %rd16, %rd303;
	add.s64 	%rd305, %rd1, %rd304;
	ld.global.f32 	%f852, [%rd305];
	add.s64 	%rd306, %rd19, %rd303;
	add.s64 	%rd307, %rd1, %rd306;
	ld.global.f32 	%f853, [%rd307];
$L__BB1_107:
	sub.f32 	%f543, %f853, %f852;
	cvt.u64.u32 	%rd308, %r570;
	add.s64 	%rd309, %rd3, %rd308;
	ld.global.f32 	%f544, [%rd309];
	mul.f32 	%f545, %f544, %f543;
	mul.f32 	%f546, %f543, %f545;
	fma.rn.f32 	%f547, %f546, 0f3BBB989D, 0f3F000000;
	cvt.sat.f32.f32 	%f548, %f547;
	mov.f32 	%f549, 0f4B400001;
	mov.f32 	%f550, 0f437C0000;
	fma.rm.f32 	%f551, %f548, %f550, %f549;
	add.f32 	%f552, %f551, 0fCB40007F;
	neg.f32 	%f553, %f552;
	fma.rn.f32 	%f554, %f546, 0f3FB8AA3B, %f553;
	fma.rn.f32 	%f555, %f546, 0f32A57060, %f554;
	mov.b32 	%r462, %f551;
	shl.b32 	%r463, %r462, 23;
	mov.b32 	%f556, %r463;
	ex2.approx.ftz.f32 	%f557, %f555;
	mul.f32 	%f558, %f557, %f556;
	mul.f32 	%f98, %f92, %f558;
	add.s32 	%r464, %r576, 2;
	setp.lt.s32 	%p115, %r464, %r5;
	@%p115 bra 	$L__BB1_109;
	setp.eq.s32 	%p116, %r575, 2;
	selp.b32 	%r465, %r565, %r124, %p116;
	cvt.rn.f32.s32 	%f855, %r465;
	mov.f32 	%f854, 0f00000000;
	bra.uni 	$L__BB1_110;
$L__BB1_109:
	cvt.u64.u32 	%rd310, %r574;
	add.s64 	%rd311, %rd310, %rd15;
	add.s64 	%rd312, %rd16, %rd311;
	add.s64 	%rd313, %rd1, %rd312;
	ld.global.f32 	%f854, [%rd313];
	add.s64 	%rd314, %rd19, %rd311;
	add.s64 	%rd315, %rd1, %rd314;
	ld.global.f32 	%f855, [%rd315];
$L__BB1_110:
	sub.f32 	%f560, %f855, %f854;
	cvt.u64.u32 	%rd316, %r569;
	add.s64 	%rd317, %rd3, %rd316;
	ld.global.f32 	%f561, [%rd317];
	mul.f32 	%f562, %f561, %f560;
	mul.f32 	%f563, %f560, %f562;
	fma.rn.f32 	%f564, %f563, 0f3BBB989D, 0f3F000000;
	cvt.sat.f32.f32 	%f565, %f564;
	mov.f32 	%f566, 0f4B400001;
	mov.f32 	%f567, 0f437C0000;
	fma.rm.f32 	%f568, %f565, %f567, %f566;
	add.f32 	%f569, %f568, 0fCB40007F;
	neg.f32 	%f570, %f569;
	fma.rn.f32 	%f571, %f563, 0f3FB8AA3B, %f570;
	fma.rn.f32 	%f572, %f563, 0f32A57060, %f571;
	mov.b32 	%r466, %f568;
	shl.b32 	%r467, %r466, 23;
	mov.b32 	%f573, %r467;
	ex2.approx.ftz.f32 	%f574, %f572;
	mul.f32 	%f575, %f574, %f573;
	mul.f32 	%f856, %f98, %f575;
	add.s32 	%r577, %r577, 4;
	add.s32 	%r576, %r576, 4;
	add.s32 	%r575, %r575, -4;
	add.s32 	%r574, %r574, %r117;
	add.s32 	%r573, %r573, %r117;
	add.s32 	%r572, %r572, %r117;
	add.s32 	%r571, %r571, %r119;
	add.s32 	%r570, %r570, %r119;
	add.s32 	%r569, %r569, %r119;
	add.s32 	%r568, %r568, %r119;
	add.s32 	%r567, %r567, %r117;
	setp.ne.s32 	%p117, %r577, 0;
	mov.u32 	%r579, %r111;
	@%p117 bra 	$L__BB1_98;
$L__BB1_111:
	setp.eq.s32 	%p118, %r106, 0;
	@%p118 bra 	$L__BB1_125;
	setp.eq.s32 	%p119, %r106, 1;
	@%p119 bra 	$L__BB1_120;
	setp.lt.s32 	%p120, %r579, %r5;
	@%p120 bra 	$L__BB1_115;
	setp.eq.s32 	%p121, %r579, %r5;
	selp.b32 	%r468, %r565, %r124, %p121;
	cvt.rn.f32.s32 	%f859, %r468;
	mov.f32 	%f858, 0f00000000;
	bra.uni 	$L__BB1_116;
$L__BB1_115:
	mul.lo.s32 	%r469, %r579, %r2;
	cvt.u64.u32 	%rd318, %r469;
	add.s64 	%rd319, %rd318, %rd15;
	add.s64 	%rd320, %rd16, %rd319;
	add.s64 	%rd321, %rd1, %rd320;
	ld.global.f32 	%f858, [%rd321];
	add.s64 	%rd322, %rd19, %rd319;
	add.s64 	%rd323, %rd1, %rd322;
	ld.global.f32 	%f859, [%rd323];
$L__BB1_116:
	sub.f32 	%f578, %f859, %f858;
	mul.lo.s32 	%r152, %r579, %r191;
	cvt.u64.u32 	%rd324, %r152;
	add.s64 	%rd325, %rd3, %rd324;
	ld.global.f32 	%f579, [%rd325];
	mul.f32 	%f580, %f579, %f578;
	mul.f32 	%f581, %f578, %f580;
	fma.rn.f32 	%f582, %f581, 0f3BBB989D, 0f3F000000;
	cvt.sat.f32.f32 	%f583, %f582;
	mov.f32 	%f584, 0f4B400001;
	mov.f32 	%f585, 0f437C0000;
	fma.rm.f32 	%f586, %f583, %f585, %f584;
	add.f32 	%f587, %f586, 0fCB40007F;
	neg.f32 	%f588, %f587;
	fma.rn.f32 	%f589, %f581, 0f3FB8AA3B, %f588;
	fma.rn.f32 	%f590, %f581, 0f32A57060, %f589;
	mov.b32 	%r470, %f586;
	shl.b32 	%r471, %r470, 23;
	mov.b32 	%f591, %r471;
	ex2.approx.ftz.f32 	%f592, %f590;
	mul.f32 	%f593, %f592, %f591;
	mul.f32 	%f112, %f856, %f593;
	add.s32 	%r153, %r579, 1;
	setp.lt.s32 	%p122, %r153, %r5;
	@%p122 bra 	$L__BB1_118;
	setp.eq.s32 	%p123, %r153, %r5;
	selp.b32 	%r472, %r565, %r124, %p123;
	cvt.rn.f32.s32 	%f861, %r472;
	mov.f32 	%f860, 0f00000000;
	bra.uni 	$L__BB1_119;
$L__BB1_118:
	mul.lo.s32 	%r473, %r153, %r2;
	cvt.u64.u32 	%rd326, %r473;
	add.s64 	%rd327, %rd326, %rd15;
	add.s64 	%rd328, %rd16, %rd327;
	add.s64 	%rd329, %rd1, %rd328;
	ld.global.f32 	%f860, [%rd329];
	add.s64 	%rd330, %rd19, %rd327;
	add.s64 	%rd331, %rd1, %rd330;
	ld.global.f32 	%f861, [%rd331];
$L__BB1_119:
	sub.f32 	%f595, %f861, %f860;
	add.s32 	%r474, %r152, %r191;
	cvt.u64.u32 	%rd332, %r474;
	add.s64 	%rd333, %rd3, %rd332;
	ld.global.f32 	%f596, [%rd333];
	mul.f32 	%f597, %f596, %f595;
	mul.f32 	%f598, %f595, %f597;
	fma.rn.f32 	%f599, %f598, 0f3BBB989D, 0f3F000000;
	cvt.sat.f32.f32 	%f600, %f599;
	mov.f32 	%f601, 0f4B400001;
	mov.f32 	%f602, 0f437C0000;
	fma.rm.f32 	%f603, %f600, %f602, %f601;
	add.f32 	%f604, %f603, 0fCB40007F;
	neg.f32 	%f605, %f604;
	fma.rn.f32 	%f606, %f598, 0f3FB8AA3B, %f605;
	fma.rn.f32 	%f607, %f598, 0f32A57060, %f606;
	mov.b32 	%r475, %f603;
	shl.b32 	%r476, %r475, 23;
	mov.b32 	%f608, %r476;
	ex2.approx.ftz.f32 	%f609, %f607;
	mul.f32 	%f610, %f609, %f608;
	mul.f32 	%f856, %f112, %f610;
	add.s32 	%r579, %r579, 2;
$L__BB1_120:
	setp.eq.s32 	%p124, %r112, 0;
	@%p124 bra 	$L__BB1_125;
	setp.lt.s32 	%p125, %r579, %r5;
	@%p125 bra 	$L__BB1_123;
	setp.eq.s32 	%p126, %r579, %r5;
	selp.b32 	%r477, %r565, %r124, %p126;
	cvt.rn.f32.s32 	%f865, %r477;
	mov.f32 	%f864, 0f00000000;
	bra.uni 	$L__BB1_124;
$L__BB1_123:
	mul.lo.s32 	%r478, %r579, %r2;
	cvt.u64.u32 	%rd334, %r478;
	add.s64 	%rd335, %rd334, %rd15;
	add.s64 	%rd336, %rd16, %rd335;
	add.s64 	%rd337, %rd1, %rd336;
	ld.global.f32 	%f864, [%rd337];
	add.s64 	%rd338, %rd19, %rd335;
	add.s64 	%rd339, %rd1, %rd338;
	ld.global.f32 	%f865, [%rd339];
$L__BB1_124:
	sub.f32 	%f612, %f865, %f864;
	mul.lo.s32 	%r479, %r579, %r191;
	cvt.u64.u32 	%rd340, %r479;
	add.s64 	%rd341, %rd3, %rd340;
	ld.global.f32 	%f613, [%rd341];
	mul.f32 	%f614, %f613, %f612;
	mul.f32 	%f615, %f612, %f614;
	fma.rn.f32 	%f616, %f615, 0f3BBB989D, 0f3F000000;
	cvt.sat.f32.f32 	%f617, %f616;
	mov.f32 	%f618, 0f4B400001;
	mov.f32 	%f619, 0f437C0000;
	fma.rm.f32 	%f620, %f617, %f619, %f618;
	add.f32 	%f621, %f620, 0fCB40007F;
	neg.f32 	%f622, %f621;
	fma.rn.f32 	%f623, %f615, 0f3FB8AA3B, %f622;
	fma.rn.f32 	%f624, %f615, 0f32A57060, %f623;
	mov.b32 	%r480, %f620;
	shl.b32 	%r481, %r480, 23;
	mov.b32 	%f625, %r481;
	ex2.approx.ftz.f32 	%f626, %f624;
	mul.f32 	%f627, %f626, %f625;
	mul.f32 	%f856, %f856, %f627;
$L__BB1_125:
	setp.lt.u32 	%p127, %r107, 7;
	add.s64 	%rd20, %rd19, %rd15;
	mov.b32 	%r582, 0;
	mov.f32 	%f874, %f846;
	@%p127 bra 	$L__BB1_128;
	mov.b32 	%r580, 0;
	mov.f32 	%f874, %f846;
$L__BB1_127:
	.pragma "nounroll";
	mul.lo.s32 	%r484, %r580, %r225;
	cvt.u64.u32 	%rd342, %r484;
	add.s64 	%rd343, %rd17, %rd342;
	add.s64 	%rd344, %rd5, %rd343;
	ld.global.f32 	%f629, [%rd344];
	mul.lo.s32 	%r485, %r580, %r2;
	cvt.u64.u32 	%rd345, %r485;
	add.s64 	%rd346, %rd20, %rd345;
	add.s64 	%rd347, %rd1, %rd346;
	ld.global.f32 	%f630, [%rd347];
	mul.f32 	%f631, %f629, %f630;
	div.rn.f32 	%f632, %f631, %f68;
	add.f32 	%f633, %f874, %f632;
	add.s32 	%r486, %r484, %r225;
	cvt.u64.u32 	%rd348, %r486;
	add.s64 	%rd349, %rd17, %rd348;
	add.s64 	%rd350, %rd5, %rd349;
	ld.global.f32 	%f634, [%rd350];
	add.s32 	%r487, %r485, %r2;
	cvt.u64.u32 	%rd351, %r487;
	add.s64 	%rd352, %rd20, %rd351;
	add.s64 	%rd353, %rd1, %rd352;
	ld.global.f32 	%f635, [%rd353];
	mul.f32 	%f636, %f634, %f635;
	div.rn.f32 	%f637, %f636, %f68;
	add.f32 	%f638, %f633, %f637;
	add.s32 	%r488, %r486, %r225;
	cvt.u64.u32 	%rd354, %r488;
	add.s64 	%rd355, %rd17, %rd354;
	add.s64 	%rd356, %rd5, %rd355;
	ld.global.f32 	%f639, [%rd356];
	add.s32 	%r489, %r487, %r2;
	cvt.u64.u32 	%rd357, %r489;
	add.s64 	%rd358, %rd20, %rd357;
	add.s64 	%rd359, %rd1, %rd358;
	ld.global.f32 	%f640, [%rd359];
	mul.f32 	%f641, %f639, %f640;
	div.rn.f32 	%f642, %f641, %f68;
	add.f32 	%f643, %f638, %f642;
	add.s32 	%r490, %r488, %r225;
	cvt.u64.u32 	%rd360, %r490;
	add.s64 	%rd361, %rd17, %rd360;
	add.s64 	%rd362, %rd5, %rd361;
	ld.global.f32 	%f644, [%rd362];
	add.s32 	%r491, %r489, %r2;
	cvt.u64.u32 	%rd363, %r491;
	add.s64 	%rd364, %rd20, %rd363;
	add.s64 	%rd365, %rd1, %rd364;
	ld.global.f32 	%f645, [%rd365];
	mul.f32 	%f646, %f644, %f645;
	div.rn.f32 	%f647, %f646, %f68;
	add.f32 	%f648, %f643, %f647;
	add.s32 	%r492, %r490, %r225;
	cvt.u64.u32 	%rd366, %r492;
	add.s64 	%rd367, %rd17, %rd366;
	add.s64 	%rd368, %rd5, %rd367;
	ld.global.f32 	%f649, [%rd368];
	add.s32 	%r493, %r491, %r2;
	cvt.u64.u32 	%rd369, %r493;
	add.s64 	%rd370, %rd20, %rd369;
	add.s64 	%rd371, %rd1, %rd370;
	ld.global.f32 	%f650, [%rd371];
	mul.f32 	%f651, %f649, %f650;
	div.rn.f32 	%f652, %f651, %f68;
	add.f32 	%f653, %f648, %f652;
	add.s32 	%r494, %r492, %r225;
	cvt.u64.u32 	%rd372, %r494;
	add.s64 	%rd373, %rd17, %rd372;
	add.s64 	%rd374, %rd5, %rd373;
	ld.global.f32 	%f654, [%rd374];
	add.s32 	%r495, %r493, %r2;
	cvt.u64.u32 	%rd375, %r495;
	add.s64 	%rd376, %rd20, %rd375;
	add.s64 	%rd377, %rd1, %rd376;
	ld.global.f32 	%f655, [%rd377];
	mul.f32 	%f656, %f654, %f655;
	div.rn.f32 	%f657, %f656, %f68;
	add.f32 	%f658, %f653, %f657;
	add.s32 	%r496, %r494, %r225;
	cvt.u64.u32 	%rd378, %r496;
	add.s64 	%rd379, %rd17, %rd378;
	add.s64 	%rd380, %rd5, %rd379;
	ld.global.f32 	%f659, [%rd380];
	add.s32 	%r497, %r495, %r2;
	cvt.u64.u32 	%rd381, %r497;
	add.s64 	%rd382, %rd20, %rd381;
	add.s64 	%rd383, %rd1, %rd382;
	ld.global.f32 	%f660, [%rd383];
	mul.f32 	%f661, %f659, %f660;
	div.rn.f32 	%f662, %f661, %f68;
	add.f32 	%f663, %f658, %f662;
	add.s32 	%r498, %r496, %r225;
	cvt.u64.u32 	%rd384, %r498;
	add.s64 	%rd385, %rd17, %rd384;
	add.s64 	%rd386, %rd5, %rd385;
	ld.global.f32 	%f664, [%rd386];
	add.s32 	%r499, %r497, %r2;
	cvt.u64.u32 	%rd387, %r499;
	add.s64 	%rd388, %rd20, %rd387;
	add.s64 	%rd389, %rd1, %rd388;
	ld.global.f32 	%f665, [%rd389];
	mul.f32 	%f666, %f664, %f665;
	div.rn.f32 	%f667, %f666, %f68;
	add.f32 	%f874, %f663, %f667;
	add.s32 	%r580, %r580, 8;
	setp.ne.s32 	%p128, %r580, %r113;
	mov.u32 	%r582, %r113;
	@%p128 bra 	$L__BB1_127;
$L__BB1_128:
	setp.eq.s32 	%p129, %r108, 0;
	@%p129 bra 	$L__BB1_136;
	setp.lt.u32 	%p130, %r109, 3;
	@%p130 bra 	$L__BB1_131;
	mul.lo.s32 	%r500, %r582, %r225;
	cvt.u64.u32 	%rd390, %r500;
	add.s64 	%rd391, %rd17, %rd390;
	add.s64 	%rd392, %rd5, %rd391;
	ld.global.f32 	%f669, [%rd392];
	mul.lo.s32 	%r501, %r582, %r2;
	cvt.u64.u32 	%rd393, %r501;
	add.s64 	%rd394, %rd20, %rd393;
	add.s64 	%rd395, %rd1, %rd394;
	ld.global.f32 	%f670, [%rd395];
	mul.f32 	%f671, %f669, %f670;
	div.rn.f32 	%f672, %f671, %f68;
	add.f32 	%f673, %f874, %f672;
	add.s32 	%r502, %r500, %r225;
	cvt.u64.u32 	%rd396, %r502;
	add.s64 	%rd397, %rd17, %rd396;
	add.s64 	%rd398, %rd5, %rd397;
	ld.global.f32 	%f674, [%rd398];
	add.s32 	%r503, %r501, %r2;
	cvt.u64.u32 	%rd399, %r503;
	add.s64 	%rd400, %rd20, %rd399;
	add.s64 	%rd401, %rd1, %rd400;
	ld.global.f32 	%f675, [%rd401];
	mul.f32 	%f676, %f674, %f675;
	div.rn.f32 	%f677, %f676, %f68;
	add.f32 	%f678, %f673, %f677;
	add.s32 	%r504, %r502, %r225;
	cvt.u64.u32 	%rd402, %r504;
	add.s64 	%rd403, %rd17, %rd402;
	add.s64 	%rd404, %rd5, %rd403;
	ld.global.f32 	%f679, [%rd404];
	add.s32 	%r505, %r503, %r2;
	cvt.u64.u32 	%rd405, %r505;
	add.s64 	%rd406, %rd20, %rd405;
	add.s64 	%rd407, %rd1, %rd406;
	ld.global.f32 	%f680, [%rd407];
	mul.f32 	%f681, %f679, %f680;
	div.rn.f32 	%f682, %f681, %f68;
	add.f32 	%f683, %f678, %f682;
	add.s32 	%r506, %r504, %r225;
	cvt.u64.u32 	%rd408, %r506;
	add.s64 	%rd409, %rd17, %rd408;
	add.s64 	%rd410, %rd5, %rd409;
	ld.global.f32 	%f684, [%rd410];
	add.s32 	%r507, %r505, %r2;
	cvt.u64.u32 	%rd411, %r507;
	add.s64 	%rd412, %rd20, %rd411;
	add.s64 	%rd413, %rd1, %rd412;
	ld.global.f32 	%f685, [%rd413];
	mul.f32 	%f686, %f684, %f685;
	div.rn.f32 	%f687, %f686, %f68;
	add.f32 	%f874, %f683, %f687;
	add.s32 	%r582, %r582, 4;
$L__BB1_131:
	setp.eq.s32 	%p131, %r110, 0;
	@%p131 bra 	$L__BB1_136;
	setp.eq.s32 	%p132, %r110, 1;
	@%p132 bra 	$L__BB1_134;
	mul.lo.s32 	%r508, %r582, %r225;
	cvt.u64.u32 	%rd414, %r508;
	add.s64 	%rd415, %rd17, %rd414;
	add.s64 	%rd416, %rd5, %rd415;
	ld.global.f32 	%f689, [%rd416];
	mul.lo.s32 	%r509, %r582, %r2;
	cvt.u64.u32 	%rd417, %r509;
	add.s64 	%rd418, %rd20, %rd417;
	add.s64 	%rd419, %rd1, %rd418;
	ld.global.f32 	%f690, [%rd419];
	mul.f32 	%f691, %f689, %f690;
	div.rn.f32 	%f692, %f691, %f68;
	add.f32 	%f693, %f874, %f692;
	add.s32 	%r510, %r508, %r225;
	cvt.u64.u32 	%rd420, %r510;
	add.s64 	%rd421, %rd17, %rd420;
	add.s64 	%rd422, %rd5, %rd421;
	ld.global.f32 	%f694, [%rd422];
	add.s32 	%r511, %r509, %r2;
	cvt.u64.u32 	%rd423, %r511;
	add.s64 	%rd424, %rd20, %rd423;
	add.s64 	%rd425, %rd1, %rd424;
	ld.global.f32 	%f695, [%rd425];
	mul.f32 	%f696, %f694, %f695;
	div.rn.f32 	%f697, %f696, %f68;
	add.f32 	%f874, %f693, %f697;
	add.s32 	%r582, %r582, 2;
$L__BB1_134:
	setp.eq.s32 	%p133, %r114, 0;
	@%p133 bra 	$L__BB1_136;
	mul.lo.s32 	%r512, %r582, %r225;
	cvt.u64.u32 	%rd426, %r512;
	add.s64 	%rd427, %rd17, %rd426;
	add.s64 	%rd428, %rd5, %rd427;
	ld.global.f32 	%f698, [%rd428];
	mul.lo.s32 	%r513, %r582, %r2;
	cvt.u64.u32 	%rd429, %r513;
	add.s64 	%rd430, %rd20, %rd429;
	add.s64 	%rd431, %rd1, %rd430;
	ld.global.f32 	%f699, [%rd431];
	mul.f32 	%f700, %f698, %f699;
	div.rn.f32 	%f701, %f700, %f68;
	add.f32 	%f874, %f874, %f701;
$L__BB1_136:
	setp.gt.u32 	%p134, %r5, 2147483645;
	mul.f32 	%f140, %f856, %f874;
	mad.lo.s32 	%r163, %r125, %r183, %r123;
	mov.b32 	%r585, 0;
	@%p134 bra 	$L__BB1_149;
	mov.b32 	%r584, 0;
$L__BB1_138:
	setp.lt.s32 	%p135, %r584, %r5;
	@%p135 bra 	$L__BB1_140;
	setp.eq.s32 	%p136, %r584, %r5;
	selp.b32 	%r516, %r565, %r124, %p136;
	cvt.rn.f32.s32 	%f876, %r516;
	mov.f32 	%f875, 0f00000000;
	bra.uni 	$L__BB1_141;
$L__BB1_140:
	mul.lo.s32 	%r517, %r584, %r2;
	cvt.u64.u32 	%rd432, %r517;
	add.s64 	%rd433, %rd432, %rd15;
	add.s64 	%rd434, %rd16, %rd433;
	add.s64 	%rd435, %rd1, %rd434;
	ld.global.f32 	%f875, [%rd435];
	add.s64 	%rd436, %rd19, %rd433;
	add.s64 	%rd437, %rd1, %rd436;
	ld.global.f32 	%f876, [%rd437];
$L__BB1_141:
	setp.ge.s32 	%p137, %r584, %r5;
	sub.f32 	%f146, %f876, %f875;
	shl.b32 	%r518, %r584, 2;
	add.s32 	%r165, %r105, %r518;
	mul.f32 	%f703, %f140, %f146;
	mul.f32 	%f704, %f146, %f703;
	atom.shared.add.f32 	%f705, [%r165], %f704;
	@%p137 bra 	$L__BB1_143;
	mul.lo.s32 	%r519, %r584, %r191;
	cvt.u64.u32 	%rd438, %r519;
	add.s64 	%rd439, %rd3, %rd438;
	ld.global.f32 	%f706, [%rd439];
	mul.f32 	%f707, %f140, %f706;
	mul.f32 	%f708, %f707, 0fC0000000;
	mul.f32 	%f709, %f146, %f708;
	mul.lo.s32 	%r520, %r584, %r181;
	add.s32 	%r521, %r104, %r520;
	cvt.u64.u32 	%rd440, %r521;
	add.s64 	%rd441, %rd2, %rd440;
	atom.global.add.f32 	%f710, [%rd441], %f709;
	mul.lo.s32 	%r522, %r584, %r225;
	cvt.u64.u32 	%rd442, %r522;
	add.s64 	%rd443, %rd17, %rd442;
	add.s64 	%rd444, %rd5, %rd443;
	ld.global.f32 	%f711, [%rd444];
	add.s32 	%r523, %r163, %r520;
	cvt.u64.u32 	%rd445, %r523;
	add.s64 	%rd446, %rd2, %rd445;
	mul.f32 	%f712, %f856, %f711;
	div.rn.f32 	%f713, %f712, %f68;
	sub.f32 	%f714, %f713, %f709;
	atom.global.add.f32 	%f715, [%rd446], %f714;
$L__BB1_143:
	add.s32 	%r166, %r584, 1;
	setp.lt.s32 	%p138, %r166, %r5;
	@%p138 bra 	$L__BB1_145;
	setp.eq.s32 	%p139, %r166, %r5;
	selp.b32 	%r524, %r565, %r124, %p139;
	cvt.rn.f32.s32 	%f878, %r524;
	mov.f32 	%f877, 0f00000000;
	bra.uni 	$L__BB1_146;
$L__BB1_145:
	mul.lo.s32 	%r525, %r166, %r2;
	cvt.u64.u32 	%rd447, %r525;
	add.s64 	%rd448, %rd447, %rd15;
	add.s64 	%rd449, %rd16, %rd448;
	add.s64 	%rd450, %rd1, %rd449;
	ld.global.f32 	%f877, [%rd450];
	add.s64 	%rd451, %rd19, %rd448;
	add.s64 	%rd452, %rd1, %rd451;
	ld.global.f32 	%f878, [%rd452];
$L__BB1_146:
	setp.ge.s32 	%p140, %r166, %r5;
	sub.f32 	%f152, %f878, %f877;
	mul.f32 	%f717, %f140, %f152;
	mul.f32 	%f718, %f152, %f717;
	atom.shared.add.f32 	%f719, [%r165+4], %f718;
	@%p140 bra 	$L__BB1_148;
	mul.lo.s32 	%r526, %r166, %r191;
	cvt.u64.u32 	%rd453, %r526;
	add.s64 	%rd454, %rd3, %rd453;
	ld.global.f32 	%f720, [%rd454];
	mul.f32 	%f721, %f140, %f720;
	mul.f32 	%f722, %f721, 0fC0000000;
	mul.f32 	%f723, %f152, %f722;
	mul.lo.s32 	%r527, %r166, %r181;
	add.s32 	%r528, %r104, %r527;
	cvt.u64.u32 	%rd455, %r528;
	add.s64 	%rd456, %rd2, %rd455;
	atom.global.add.f32 	%f724, [%rd456], %f723;
	mul.lo.s32 	%r529, %r166, %r225;
	cvt.u64.u32 	%rd457, %r529;
	add.s64 	%rd458, %rd17, %rd457;
	add.s64 	%rd459, %rd5, %rd458;
	ld.global.f32 	%f725, [%rd459];
	add.s32 	%r530, %r163, %r527;
	cvt.u64.u32 	%rd460, %r530;
	add.s64 	%rd461, %rd2, %rd460;
	mul.f32 	%f726, %f856, %f725;
	div.rn.f32 	%f727, %f726, %f68;
	sub.f32 	%f728, %f727, %f723;
	atom.global.add.f32 	%f729, [%rd461], %f728;
$L__BB1_148:
	add.s32 	%r584, %r584, 2;
	setp.ne.s32 	%p141, %r584, %r115;
	mov.u32 	%r585, %r115;
	@%p141 bra 	$L__BB1_138;
$L__BB1_149:
	setp.eq.s32 	%p142, %r112, 0;
	@%p142 bra 	$L__BB1_155;
	setp.lt.s32 	%p143, %r585, %r5;
	@%p143 bra 	$L__BB1_152;
	setp.eq.s32 	%p144, %r585, %r5;
	selp.b32 	%r531, %r565, %r124, %p144;
	cvt.rn.f32.s32 	%f880, %r531;
	mov.f32 	%f879, 0f00000000;
	bra.uni 	$L__BB1_153;
$L__BB1_152:
	mul.lo.s32 	%r532, %r585, %r2;
	cvt.u64.u32 	%rd462, %r532;
	add.s64 	%rd463, %rd462, %rd15;
	add.s64 	%rd464, %rd16, %rd463;
	add.s64 	%rd465, %rd1, %rd464;
	ld.global.f32 	%f879, [%rd465];
	add.s64 	%rd466, %rd19, %rd463;
	add.s64 	%rd467, %rd1, %rd466;
	ld.global.f32 	%f880, [%rd467];
$L__BB1_153:
	setp.ge.s32 	%p145, %r585, %r5;
	sub.f32 	%f158, %f880, %f879;
	shl.b32 	%r533, %r585, 2;
	add.s32 	%r534, %r105, %r533;
	mul.f32 	%f731, %f140, %f158;
	mul.f32 	%f732, %f158, %f731;
	atom.shared.add.f32 	%f733, [%r534], %f732;
	@%p145 bra 	$L__BB1_155;
	mul.lo.s32 	%r535, %r585, %r191;
	cvt.u64.u32 	%rd468, %r535;
	add.s64 	%rd469, %rd3, %rd468;
	ld.global.f32 	%f734, [%rd469];
	mul.f32 	%f735, %f140, %f734;
	mul.f32 	%f736, %f735, 0fC0000000;
	mul.f32 	%f737, %f158, %f736;
	mul.lo.s32 	%r536, %r585, %r181;
	add.s32 	%r537, %r104, %r536;
	cvt.u64.u32 	%rd470, %r537;
	add.s64 	%rd471, %rd2, %rd470;
	atom.global.add.f32 	%f738, [%rd471], %f737;
	mul.lo.s32 	%r538, %r585, %r225;
	cvt.u64.u32 	%rd472, %r538;
	add.s64 	%rd473, %rd17, %rd472;
	add.s64 	%rd474, %rd5, %rd473;
	ld.global.f32 	%f739, [%rd474];
	add.s32 	%r539, %r163, %r536;
	cvt.u64.u32 	%rd475, %r539;
	add.s64 	%rd476, %rd2, %rd475;
	mul.f32 	%f740, %f856, %f739;
	div.rn.f32 	%f741, %f740, %f68;
	sub.f32 	%f742, %f741, %f737;
	atom.global.add.f32 	%f743, [%rd476], %f742;
$L__BB1_155:
	add.s32 	%r566, %r124, 1;
	setp.ne.s32 	%p146, %r124, %r235;
	@%p146 bra 	$L__BB1_95;
	add.s32 	%r170, %r565, 1;
	setp.eq.s32 	%p147, %r565, %r235;
	mov.u32 	%r565, %r170;
	@%p147 bra 	$L__BB1_166;
	bra.uni 	$L__BB1_94;
$L__BB1_157:
	mov.u32 	%r586, %r42;
$L__BB1_158:
	mad.lo.s32 	%r172, %r586, %r236, %r11;
	mov.u32 	%r587, %r42;
$L__BB1_159:
	setp.ge.s32 	%p92, %r172, %r6;
	mad.lo.s32 	%r435, %r587, %r236, %r10;
	or.b32  	%r436, %r435, %r172;
	setp.lt.s32 	%p93, %r436, 0;
	setp.ge.s32 	%p94, %r435, %r7;
	or.pred  	%p95, %p94, %p92;
	or.pred  	%p96, %p95, %p93;
	@%p96 bra 	$L__BB1_164;
	setp.eq.s32 	%p97, %r43, 1;
	setp.eq.s32 	%p98, %r5, 0;
	selp.b32 	%r437, %r586, %r587, %p98;
	cvt.rn.f32.s32 	%f470, %r437;
	ld.global.f32 	%f471, [%rd3];
	mul.f32 	%f472, %f471, %f470;
	mul.f32 	%f473, %f472, %f470;
	fma.rn.f32 	%f474, %f473, 0f3BBB989D, 0f3F000000;
	cvt.sat.f32.f32 	%f475, %f474;
	mov.f32 	%f476, 0f4B400001;
	mov.f32 	%f477, 0f437C0000;
	fma.rm.f32 	%f478, %f475, %f477, %f476;
	add.f32 	%f479, %f478, 0fCB40007F;
	neg.f32 	%f480, %f479;
	fma.rn.f32 	%f481, %f473, 0f3FB8AA3B, %f480;
	fma.rn.f32 	%f482, %f473, 0f32A57060, %f481;
	mov.b32 	%r438, %f478;
	shl.b32 	%r439, %r438, 23;
	mov.b32 	%f483, %r439;
	ex2.approx.ftz.f32 	%f484, %f482;
	mul.f32 	%f881, %f484, %f483;
	@%p97 bra 	$L__BB1_162;
	cvt.rn.f32.s32 	%f485, %r587;
	ld.global.f32 	%f486, [%rd6];
	mul.f32 	%f487, %f486, %f485;
	mul.f32 	%f488, %f487, %f485;
	fma.rn.f32 	%f489, %f488, 0f3BBB989D, 0f3F000000;
	cvt.sat.f32.f32 	%f490, %f489;
	mov.f32 	%f491, 0f4B400001;
	mov.f32 	%f492, 0f437C0000;
	fma.rm.f32 	%f493, %f490, %f492, %f491;
	add.f32 	%f494, %f493, 0fCB40007F;
	neg.f32 	%f495, %f494;
	fma.rn.f32 	%f496, %f488, 0f3FB8AA3B, %f495;
	fma.rn.f32 	%f497, %f488, 0f32A57060, %f496;
	mov.b32 	%r440, %f493;
	shl.b32 	%r441, %r440, 23;
	mov.b32 	%f498, %r441;
	ex2.approx.ftz.f32 	%f499, %f497;
	mul.f32 	%f500, %f499, %f498;
	mul.f32 	%f881, %f881, %f500;
$L__BB1_162:
	mul.f32 	%f162, %f881, %f846;
	mov.b32 	%r588, 0;
$L__BB1_163:
	setp.eq.s32 	%p99, %r588, %r5;
	selp.b32 	%r443, %r586, %r587, %p99;
	cvt.rn.f32.s32 	%f501, %r443;
	shl.b32 	%r444, %r588, 2;
	add.s32 	%r445, %r105, %r444;
	mul.f32 	%f502, %f162, %f501;
	mul.f32 	%f503, %f502, %f501;
	atom.shared.add.f32 	%f504, [%r445], %f503;
	add.s32 	%r588, %r588, 1;
	setp.ne.s32 	%p100, %r588, %r43;
	@%p100 bra 	$L__BB1_163;
$L__BB1_164:
	add.s32 	%r176, %r587, 1;
	setp.ne.s32 	%p101, %r587, %r235;
	mov.u32 	%r587, %r176;
	@%p101 bra 	$L__BB1_159;
	add.s32 	%r177, %r586, 1;
	setp.eq.s32 	%p102, %r586, %r235;
	mov.u32 	%r586, %r177;
	@%p102 bra 	$L__BB1_166;
	bra.uni 	$L__BB1_158;
$L__BB1_166:
	setp.ge.s32 	%p148, %r8, %r43;
	bar.sync 	0;
	@%p148 bra 	$L__BB1_168;
	mad.lo.s32 	%r540, %r8, -1020, %r25;
	ld.shared.f32 	%f744, [%r540];
	ld.shared.f32 	%f745, [%r540+1024];
	add.f32 	%f746, %f744, %f745;
	ld.shared.f32 	%f747, [%r540+2048];
	add.f32 	%f748, %f746, %f747;
	ld.shared.f32 	%f749, [%r540+3072];
	add.f32 	%f750, %f748, %f749;
	ld.shared.f32 	%f751, [%r540+4096];
	add.f32 	%f752, %f750, %f751;
	ld.shared.f32 	%f753, [%r540+5120];
	add.f32 	%f754, %f752, %f753;
	ld.shared.f32 	%f755, [%r540+6144];
	add.f32 	%f756, %f754, %f755;
	ld.shared.f32 	%f757, [%r540+7168];
	add.f32 	%f758, %f756, %f757;
	ld.shared.f32 	%f759, [%r540+8192];
	add.f32 	%f760, %f758, %f759;
	ld.shared.f32 	%f761, [%r540+9216];
	add.f32 	%f762, %f760, %f761;
	ld.shared.f32 	%f763, [%r540+10240];
	add.f32 	%f764, %f762, %f763;
	ld.shared.f32 	%f765, [%r540+11264];
	add.f32 	%f766, %f764, %f765;
	ld.shared.f32 	%f767, [%r540+12288];
	add.f32 	%f768, %f766, %f767;
	ld.shared.f32 	%f769, [%r540+13312];
	add.f32 	%f770, %f768, %f769;
	ld.shared.f32 	%f771, [%r540+14336];
	add.f32 	%f772, %f770, %f771;
	ld.shared.f32 	%f773, [%r540+15360];
	add.f32 	%f774, %f772, %f773;
	ld.shared.f32 	%f775, [%r540+16384];
	add.f32 	%f776, %f774, %f775;
	ld.shared.f32 	%f777, [%r540+17408];
	add.f32 	%f778, %f776, %f777;
	ld.shared.f32 	%f779, [%r540+18432];
	add.f32 	%f780, %f778, %f779;
	ld.shared.f32 	%f781, [%r540+19456];
	add.f32 	%f782, %f780, %f781;
	ld.shared.f32 	%f783, [%r540+20480];
	add.f32 	%f784, %f782, %f783;
	ld.shared.f32 	%f785, [%r540+21504];
	add.f32 	%f786, %f784, %f785;
	ld.shared.f32 	%f787, [%r540+22528];
	add.f32 	%f788, %f786, %f787;
	ld.shared.f32 	%f789, [%r540+23552];
	add.f32 	%f790, %f788, %f789;
	ld.shared.f32 	%f791, [%r540+24576];
	add.f32 	%f792, %f790, %f791;
	ld.shared.f32 	%f793, [%r540+25600];
	add.f32 	%f794, %f792, %f793;
	ld.shared.f32 	%f795, [%r540+26624];
	add.f32 	%f796, %f794, %f795;
	ld.shared.f32 	%f797, [%r540+27648];
	add.f32 	%f798, %f796, %f797;
	ld.shared.f32 	%f799, [%r540+28672];
	add.f32 	%f800, %f798, %f799;
	ld.shared.f32 	%f801, [%r540+29696];
	add.f32 	%f802, %f800, %f801;
	ld.shared.f32 	%f803, [%r540+30720];
	add.f32 	%f804, %f802, %f803;
	ld.shared.f32 	%f805, [%r540+31744];
	add.f32 	%f806, %f804, %f805;
	st.shared.f32 	[%r540], %f806;
	mul.lo.s32 	%r541, %r202, %r8;
	cvt.u64.u32 	%rd477, %r541;
	cvta.to.global.u64 	%rd478, %rd23;
	add.s64 	%rd479, %rd478, %rd477;
	atom.global.add.f32 	%f807, [%rd479], %f806;
$L__BB1_168:
	ret;

}
	// .globl	_Z46__kernel__exec_kernel_bilateral_filter_wrapper10TensorViewS_S_S_ii
.visible .entry _Z46__kernel__exec_kernel_bilateral_filter_wrapper10TensorViewS_S_S_ii(
	.param .align 8 .b8 _Z46__kernel__exec_kernel_bilateral_filter_wrapper10TensorViewS_S_S_ii_param_0[56],
	.param .align 8 .b8 _Z46__kernel__exec_kernel_bilateral_filter_wrapper10TensorViewS_S_S_ii_param_1[56],
	.param .align 8 .b8 _Z46__kernel__exec_kernel_bilateral_filter_wrapper10TensorViewS_S_S_ii_param_2[56],
	.param .align 8 .b8 _Z46__kernel__exec_kernel_bilateral_filter_wrapper10TensorViewS_S_S_ii_param_3[56],
	.param .u32 _Z46__kernel__exec_kernel_bilateral_filter_wrapper10TensorViewS_S_S_ii_param_4,
	.param .u32 _Z46__kernel__exec_kernel_bilateral_filter_wrapper10TensorViewS_S_S_ii_param_5
)
{
	.reg .pred 	%p<96>;
	.reg .b16 	%rs<17>;
	.reg .b32 	%r<367>;
	.reg .b32 	%f<358>;
	.reg .b64 	%rd<248>;

	ld.param.u64 	%rd19, [_Z46__kernel__exec_kernel_bilateral_filter_wrapper10TensorViewS_S_S_ii_param_3];
	ld.param.u64 	%rd18, [_Z46__kernel__exec_kernel_bilateral_filter_wrapper10TensorViewS_S_S_ii_param_2];
	ld.param.u64 	%rd17, [_Z46__kernel__exec_kernel_bilateral_filter_wrapper10TensorViewS_S_S_ii_param_1];
	ld.param.v2.u32 	{%r130, %r131}, [_Z46__kernel__exec_kernel_bilateral_filter_wrapper10TensorViewS_S_S_ii_param_0+16];
	ld.param.v2.u32 	{%r128, %r129}, [_Z46__kernel__exec_kernel_bilateral_filter_wrapper10TensorViewS_S_S_ii_param_0+8];
	ld.param.v2.u32 	{%r134, %r135}, [_Z46__kernel__exec_kernel_bilateral_filter_wrapper10TensorViewS_S_S_ii_param_0+32];
	ld.param.v2.u32 	{%r136, %r137}, [_Z46__kernel__exec_kernel_bilateral_filter_wrapper10TensorViewS_S_S_ii_param_0+40];
	ld.param.v2.u32 	{%r132, %r133}, [_Z46__kernel__exec_kernel_bilateral_filter_wrapper10TensorViewS_S_S_ii_param_0+24];
	ld.param.u64 	%rd16, [_Z46__kernel__exec_kernel_bilateral_filter_wrapper10TensorViewS_S_S_ii_param_0];
	ld.param.v2.u32 	{%r139, %r140}, [_Z46__kernel__exec_kernel_bilateral_filter_wrapper10TensorViewS_S_S_ii_param_1+8];
	ld.param.v2.u32 	{%r150, %r151}, [_Z46__kernel__exec_kernel_bilateral_filter_wrapper10TensorViewS_S_S_ii_param_2+8];
	ld.param.v2.u32 	{%r163, %r164}, [_Z46__kernel__exec_kernel_bilateral_filter_wrapper10TensorViewS_S_S_ii_param_3+16];
	ld.param.v2.u32 	{%r161, %r162}, [_Z46__kernel__exec_kernel_bilateral_filter_wrapper10TensorViewS_S_S_ii_param_3+8];
	ld.param.u32 	%r172, [_Z46__kernel__exec_kernel_bilateral_filter_wrapper10TensorViewS_S_S_ii_param_4];
	ld.param.u32 	%r173, [_Z46__kernel__exec_kernel_bilateral_filter_wrapper10TensorViewS_S_S_ii_param_5];
	cvta.to.global.u64 	%rd1, %rd16;
	mov.u32 	%r194, %tid.x;
	mov.u32 	%r195, %ctaid.x;
	mov.u32 	%r196, %ntid.x;
	mad.lo.s32 	%r8, %r195, %r196, %r194;
	mul.lo.s32 	%r197, %r133, %r136;
	mul.lo.s32 	%r198, %r197, %r135;
	setp.ge.s32 	%p1, %r8, %r198;
	@%p1 bra 	$L__BB2_90;
	div.s32 	%r199, %r8, %r136;
	mul.lo.s32 	%r200, %r199, %r136;
	sub.s32 	%r9, %r8, %r200;
	rem.s32 	%r10, %r199, %r135;
	mul.lo.s32 	%r201, %r136, %r135;
	div.s32 	%r11, %r8, %r201;
	cvta.to.global.u64 	%rd2, %rd17;
	cvta.to.global.u64 	%rd3, %rd18;
	cvta.to.global.u64 	%rd4, %rd19;
	neg.s32 	%r352, %r172;
	setp.lt.s32 	%p2, %r172, 0;
	mov.f32 	%f352, 0f00000000;
	@%p2 bra 	$L__BB2_78;
	setp.gt.s32 	%p3, %r134, -2;
	mul.lo.s32 	%r202, %r11, %r128;
	cvt.u64.u32 	%rd5, %r202;
	mul.lo.s32 	%r203, %r10, %r130;
	cvt.u64.u32 	%rd20, %r203;
	mul.lo.s32 	%r204, %r9, %r131;
	cvt.u64.u32 	%rd21, %r204;
	add.s64 	%rd6, %rd20, %rd21;
	mul.lo.s32 	%r205, %r11, %r161;
	cvt.u64.u32 	%rd22, %r205;
	mul.lo.s32 	%r206, %r10, %r163;
	cvt.u64.u32 	%rd23, %r206;
	mul.lo.s32 	%r207, %r9, %r164;
	cvt.u64.u32 	%rd24, %r207;
	add.s64 	%rd25, %rd23, %rd24;
	add.s64 	%rd7, %rd25, %rd22;
	@%p3 bra 	$L__BB2_23;
	mad.lo.s32 	%r20, %r173, %r352, %r9;
	and.b32  	%r21, %r172, 1;
	add.s32 	%r22, %r20, %r173;
	cvt.u64.u32 	%rd8, %r151;
	add.s32 	%r23, %r22, %r173;
	shl.b32 	%r208, %r151, 1;
	cvt.u64.u32 	%rd9, %r208;
	mov.f32 	%f352, 0f00000000;
$L__BB2_4:
	setp.ge.s32 	%p4, %r20, %r136;
	mad.lo.s32 	%r84, %r352, %r173, %r10;
	or.b32  	%r209, %r20, %r84;
	setp.ge.s32 	%p5, %r84, %r135;
	add.s32 	%r210, %r352, %r172;
	mul.lo.s32 	%r211, %r210, %r150;
	cvt.u64.u32 	%rd14, %r211;
	setp.lt.s32 	%p6, %r209, 0;
	or.pred  	%p7, %p4, %p5;
	or.pred  	%p8, %p7, %p6;
	@%p8 bra 	$L__BB2_6;
	add.s64 	%rd26, %rd3, %rd14;
	ld.global.f32 	%f82, [%rd26];
	add.f32 	%f352, %f352, %f82;
$L__BB2_6:
	setp.eq.s32 	%p9, %r21, 0;
	mov.b32 	%r353, 1;
	@%p9 bra 	$L__BB2_11;
	setp.ge.s32 	%p10, %r84, %r135;
	setp.ge.s32 	%p11, %r22, %r136;
	or.b32  	%r213, %r22, %r84;
	setp.lt.s32 	%p12, %r213, 0;
	or.pred  	%p13, %p11, %p10;
	or.pred  	%p14, %p13, %p12;
	@%p14 bra 	$L__BB2_9;
	add.s64 	%rd27, %rd8, %rd14;
	add.s64 	%rd28, %rd3, %rd27;
	ld.global.f32 	%f83, [%rd28];
	add.f32 	%f352, %f352, %f83;
$L__BB2_9:
	setp.ge.s32 	%p15, %r84, %r135;
	setp.ge.s32 	%p16, %r23, %r136;
	or.b32  	%r215, %r23, %r84;
	setp.lt.s32 	%p17, %r215, 0;
	or.pred  	%p18, %p16, %p15;
	or.pred  	%p19, %p18, %p17;
	mov.b32 	%r353, 3;
	@%p19 bra 	$L__BB2_11;
	add.s64 	%rd29, %rd9, %rd14;
	add.s64 	%rd30, %rd3, %rd29;
	ld.global.f32 	%f84, [%rd30];
	add.f32 	%f352, %f352, %f84;
$L__BB2_11:
	setp.lt.u32 	%p20, %r172, 2;
	@%p20 bra 	$L__BB2_22;
	sub.s32 	%r354, %r353, %r172;
$L__BB2_13:
	setp.ge.s32 	%p21, %r84, %r135;
	mad.lo.s32 	%r88, %r354, %r173, %r9;
	or.b32  	%r217, %r88, %r84;
	setp.lt.s32 	%p22, %r217, 0;
	setp.ge.s32 	%p23, %r88, %r136;
	or.pred  	%p24, %p23, %p21;
	or.pred  	%p25, %p24, %p22;
	@%p25 bra 	$L__BB2_15;
	add.s32 	%r218, %r354, %r172;
	mul.lo.s32 	%r219, %r218, %r151;
	cvt.u64.u32 	%rd31, %r219;
	add.s64 	%rd32, %rd31, %rd14;
	add.s64 	%rd33, %rd3, %rd32;
	ld.global.f32 	%f85, [%rd33];
	add.f32 	%f352, %f352, %f85;
$L__BB2_15:
	setp.ge.s32 	%p26, %r84, %r135;
	add.s32 	%r89, %r88, %r173;
	or.b32  	%r220, %r89, %r84;
	setp.lt.s32 	%p27, %r220, 0;
	setp.ge.s32 	%p28, %r89, %r136;
	or.pred  	%p29, %p28, %p26;
	or.pred  	%p30, %p29, %p27;
	@%p30 bra 	$L__BB2_17;
	add.s32 	%r221, %r354, %r172;
	mad.lo.s32 	%r222, %r151, %r221, %r151;
	cvt.u64.u32 	%rd34, %r222;
	add.s64 	%rd35, %rd34, %rd14;
	add.s64 	%rd36, %rd3, %rd35;
	ld.global.f32 	%f86, [%rd36];
	add.f32 	%f352, %f352, %f86;
$L__BB2_17:
	setp.ge.s32 	%p31, %r84, %r135;
	add.s32 	%r90, %r89, %r173;
	or.b32  	%r223, %r90, %r84;
	setp.lt.s32 	%p32, %r223, 0;
	setp.ge.s32 	%p33, %r90, %r136;
	or.pred  	%p34, %p33, %p31;
	or.pred  	%p35, %p34, %p32;
	@%p35 bra 	$L__BB2_19;
	add.s32 	%r224, %r354, %r172;
	add.s32 	%r225, %r224, 2;
	mul.lo.s32 	%r226, %r225, %r151;
	cvt.u64.u32 	%rd37, %r226;
	add.s64 	%rd38, %rd37, %rd14;
	add.s64 	%rd39, %rd3, %rd38;
	ld.global.f32 	%f87, [%rd39];
	add.f32 	%f352, %f352, %f87;
$L__BB2_19:
	setp.ge.s32 	%p36, %r84, %r135;
	add.s32 	%r91, %r354, 3;
	add.s32 	%r227, %r90, %r173;
	or.b32  	%r228, %r227, %r84;
	setp.lt.s32 	%p37, %r228, 0;
	setp.ge.s32 	%p38, %r227, %r136;
	or.pred  	%p39, %p38, %p36;
	or.pred  	%p40, %p39, %p37;
	@%p40 bra 	$L__BB2_21;
	add.s32 	%r229, %r91, %r172;
	mul.lo.s32 	%r230, %r229, %r151;
	cvt.u64.u32 	%rd40, %r230;
	add.s64 	%rd41, %rd40, %rd14;
	add.s64 	%rd42, %rd3, %rd41;
	ld.global.f32 	%f88, [%rd42];
	add.f32 	%f352, %f352, %f88;
$L__BB2_21:
	add.s32 	%r354, %r354, 4;
	setp.ne.s32 	%p41, %r91, %r172;
	@%p41 bra 	$L__BB2_13;
$L__BB2_22:
	add.s32 	%r93, %r352, 1;
	setp.ne.s32 	%p42, %r352, %r172;
	mov.u32 	%r352, %r93;
	@%p42 bra 	$L__BB2_4;
	bra.uni 	$L__BB2_78;
$L__BB2_23:
	setp.lt.s32 	%p43, %r134, 1;
	@%p43 bra 	$L__BB2_70;
	add.s32 	%r242, %r134, 2;
	and.b32  	%r24, %r134, 3;
	add.s32 	%r25, %r134, -1;
	and.b32  	%r26, %r134, 7;
	and.b32  	%r27, %r242, -4;
	and.b32  	%r28, %r134, 1;
	and.b32  	%r29, %r134, 2147483640;
	neg.s32 	%r30, %r27;
	shl.b32 	%r31, %r129, 2;
	shl.b32 	%r32, %r139, 2;
	mov.f32 	%f352, 0f00000000;
	mov.u32 	%r331, %r352;
$L__BB2_25:
	mad.lo.s32 	%r34, %r331, %r173, %r10;
	add.s32 	%r243, %r331, %r172;
	mul.lo.s32 	%r244, %r243, %r150;
	cvt.u64.u32 	%rd10, %r244;
	mov.u32 	%r332, %r352;
$L__BB2_26:
	setp.ge.s32 	%p53, %r34, %r135;
	mad.lo.s32 	%r36, %r332, %r173, %r9;
	or.b32  	%r245, %r36, %r34;
	setp.lt.s32 	%p54, %r245, 0;
	setp.ge.s32 	%p55, %r36, %r136;
	or.pred  	%p56, %p55, %p53;
	or.pred  	%p57, %p56, %p54;
	@%p57 bra 	$L__BB2_55;
	setp.eq.s32 	%p58, %r134, 1;
	add.s32 	%r247, %r332, %r172;
	mul.lo.s32 	%r248, %r247, %r151;
	cvt.u64.u32 	%rd48, %r248;
	add.s64 	%rd49, %rd48, %rd10;
	add.s64 	%rd50, %rd3, %rd49;
	ld.global.f32 	%f342, [%rd50];
	mul.lo.s32 	%r249, %r36, %r131;
	cvt.u64.u32 	%rd51, %r249;
	mul.lo.s32 	%r250, %r34, %r130;
	cvt.u64.u32 	%rd52, %r250;
	add.s64 	%rd11, %rd51, %rd52;
	mov.b32 	%r349, 0;
	@%p58 bra 	$L__BB2_42;
	shl.b32 	%r336, %r139, 1;
	mul.lo.s32 	%r335, %r139, 3;
	mul.lo.s32 	%r340, %r129, 3;
	shl.b32 	%r339, %r129, 1;
	mov.b32 	%r342, 1;
	mov.b32 	%r333, 0;
	mov.u32 	%r334, %r333;
	mov.u32 	%r337, %r139;
	mov.u32 	%r338, %r129;
	mov.u32 	%r341, %r25;
	mov.u32 	%r343, %r30;
$L__BB2_29:
	.pragma "nounroll";
	add.s32 	%r253, %r342, -1;
	setp.lt.s32 	%p59, %r253, %r134;
	@%p59 bra 	$L__BB2_31;
	setp.eq.s32 	%p60, %r341, -1;
	selp.b32 	%r254, %r331, %r332, %p60;
	cvt.rn.f32.s32 	%f323, %r254;
	mov.f32 	%f324, 0f00000000;
	bra.uni 	$L__BB2_32;
$L__BB2_31:
	cvt.u64.u32 	%rd53, %r333;
	add.s64 	%rd54, %rd53, %rd5;
	add.s64 	%rd55, %rd6, %rd54;
	add.s64 	%rd56, %rd1, %rd55;
	ld.global.f32 	%f324, [%rd56];
	add.s64 	%rd57, %rd11, %rd54;
	add.s64 	%rd58, %rd1, %rd57;
	ld.global.f32 	%f323, [%rd58];
$L__BB2_32:
	sub.f32 	%f126, %f323, %f324;
	cvt.u64.u32 	%rd59, %r334;
	add.s64 	%rd60, %rd2, %rd59;
	ld.global.f32 	%f127, [%rd60];
	mul.f32 	%f128, %f127, %f126;
	mul.f32 	%f129, %f126, %f128;
	fma.rn.f32 	%f130, %f129, 0f3BBB989D, 0f3F000000;
	cvt.sat.f32.f32 	%f131, %f130;
	mov.f32 	%f132, 0f4B400001;
	mov.f32 	%f133, 0f437C0000;
	fma.rm.f32 	%f134, %f131, %f133, %f132;
	add.f32 	%f135, %f134, 0fCB40007F;
	neg.f32 	%f136, %f135;
	fma.rn.f32 	%f137, %f129, 0f3FB8AA3B, %f136;
	fma.rn.f32 	%f138, %f129, 0f32A57060, %f137;
	mov.b32 	%r255, %f134;
	shl.b32 	%r256, %r255, 23;
	mov.b32 	%f139, %r256;
	ex2.approx.ftz.f32 	%f140, %f138;
	mul.f32 	%f141, %f140, %f139;
	mul.f32 	%f10, %f342, %f141;
	add.s32 	%r52, %r341, -2;
	setp.lt.s32 	%p61, %r342, %r134;
	@%p61 bra 	$L__BB2_34;
	setp.eq.s32 	%p62, %r52, -2;
	selp.b32 	%r257, %r331, %r332, %p62;
	cvt.rn.f32.s32 	%f325, %r257;
	mov.f32 	%f326, 0f00000000;
	bra.uni 	$L__BB2_35;
$L__BB2_34:
	cvt.u64.u32 	%rd61, %r338;
	add.s64 	%rd62, %rd61, %rd5;
	add.s64 	%rd63, %rd6, %rd62;
	add.s64 	%rd64, %rd1, %rd63;
	ld.global.f32 	%f326, [%rd64];
	add.s64 	%rd65, %rd11, %rd62;
	add.s64 	%rd66, %rd1, %rd65;
	ld.global.f32 	%f325, [%rd66];
$L__BB2_35:
	sub.f32 	%f143, %f325, %f326;
	cvt.u64.u32 	%rd67, %r337;
	add.s64 	%rd68, %rd2, %rd67;
	ld.global.f32 	%f144, [%rd68];
	mul.f32 	%f145, %f144, %f143;
	mul.f32 	%f146, %f143, %f145;
	fma.rn.f32 	%f147, %f146, 0f3BBB989D, 0f3F000000;
	cvt.sat.f32.f32 	%f148, %f147;
	mov.f32 	%f149, 0f4B400001;
	mov.f32 	%f150, 0f437C0000;
	fma.rm.f32 	%f151, %f148, %f150, %f149;
	add.f32 	%f152, %f151, 0fCB40007F;
	neg.f32 	%f153, %f152;
	fma.rn.f32 	%f154, %f146, 0f3FB8AA3B, %f153;
	fma.rn.f32 	%f155, %f146, 0f32A57060, %f154;
	mov.b32 	%r258, %f151;
	shl.b32 	%r259, %r258, 23;
	mov.b32 	%f156, %r259;
	ex2.approx.ftz.f32 	%f157, %f155;
	mul.f32 	%f158, %f157, %f156;
	mul.f32 	%f16, %f10, %f158;
	add.s32 	%r260, %r342, 1;
	setp.lt.s32 	%p63, %r260, %r134;
	@%p63 bra 	$L__BB2_37;
	setp.eq.s32 	%p64, %r52, -1;
	selp.b32 	%r261, %r331, %r332, %p64;
	cvt.rn.f32.s32 	%f327, %r261;
	mov.f32 	%f328, 0f00000000;
	bra.uni 	$L__BB2_38;
$L__BB2_37:
	cvt.u64.u32 	%rd69, %r339;
	add.s64 	%rd70, %rd69, %rd5;
	add.s64 	%rd71, %rd6, %rd70;
	add.s64 	%rd72, %rd1, %rd71;
	ld.global.f32 	%f328, [%rd72];
	add.s64 	%rd73, %rd11, %rd70;
	add.s64 	%rd74, %rd1, %rd73;
	ld.global.f32 	%f327, [%rd74];
$L__BB2_38:
	sub.f32 	%f160, %f327, %f328;
	cvt.u64.u32 	%rd75, %r336;
	add.s64 	%rd76, %rd2, %rd75;
	ld.global.f32 	%f161, [%rd76];
	mul.f32 	%f162, %f161, %f160;
	mul.f32 	%f163, %f160, %f162;
	fma.rn.f32 	%f164, %f163, 0f3BBB989D, 0f3F000000;
	cvt.sat.f32.f32 	%f165, %f164;
	mov.f32 	%f166, 0f4B400001;
	mov.f32 	%f167, 0f437C0000;
	fma.rm.f32 	%f168, %f165, %f167, %f166;
	add.f32 	%f169, %f168, 0fCB40007F;
	neg.f32 	%f170, %f169;
	fma.rn.f32 	%f171, %f163, 0f3FB8AA3B, %f170;
	fma.rn.f32 	%f172, %f163, 0f32A57060, %f171;
	mov.b32 	%r262, %f168;
	shl.b32 	%r263, %r262, 23;
	mov.b32 	%f173, %r263;
	ex2.approx.ftz.f32 	%f174, %f172;
	mul.f32 	%f175, %f174, %f173;
	mul.f32 	%f22, %f16, %f175;
	add.s32 	%r264, %r342, 2;
	setp.lt.s32 	%p65, %r264, %r134;
	@%p65 bra 	$L__BB2_40;
	setp.eq.s32 	%p66, %r341, 2;
	selp.b32 	%r265, %r331, %r332, %p66;
	cvt.rn.f32.s32 	%f329, %r265;
	mov.f32 	%f330, 0f00000000;
	bra.uni 	$L__BB2_41;
$L__BB2_40:
	cvt.u64.u32 	%rd77, %r340;
	add.s64 	%rd78, %rd77, %rd5;
	add.s64 	%rd79, %rd6, %rd78;
	add.s64 	%rd80, %rd1, %rd79;
	ld.global.f32 	%f330, [%rd80];
	add.s64 	%rd81, %rd11, %rd78;
	add.s64 	%rd82, %rd1, %rd81;
	ld.global.f32 	%f329, [%rd82];
$L__BB2_41:
	sub.f32 	%f177, %f329, %f330;
	cvt.u64.u32 	%rd83, %r335;
	add.s64 	%rd84, %rd2, %rd83;
	ld.global.f32 	%f178, [%rd84];
	mul.f32 	%f179, %f178, %f177;
	mul.f32 	%f180, %f177, %f179;
	fma.rn.f32 	%f181, %f180, 0f3BBB989D, 0f3F000000;
	cvt.sat.f32.f32 	%f182, %f181;
	mov.f32 	%f183, 0f4B400001;
	mov.f32 	%f184, 0f437C0000;
	fma.rm.f32 	%f185, %f182, %f184, %f183;
	add.f32 	%f186, %f185, 0fCB40007F;
	neg.f32 	%f187, %f186;
	fma.rn.f32 	%f188, %f180, 0f3FB8AA3B, %f187;
	fma.rn.f32 	%f189, %f180, 0f32A57060, %f188;
	mov.b32 	%r266, %f185;
	shl.b32 	%r267, %r266, 23;
	mov.b32 	%f190, %r267;
	ex2.approx.ftz.f32 	%f191, %f189;
	mul.f32 	%f192, %f191, %f190;
	mul.f32 	%f342, %f22, %f192;
	add.s32 	%r343, %r343, 4;
	add.s32 	%r342, %r342, 4;
	add.s32 	%r341, %r341, -4;
	add.s32 	%r340, %r340, %r31;
	add.s32 	%r339, %r339, %r31;
	add.s32 	%r338, %r338, %r31;
	add.s32 	%r337, %r337, %r32;
	add.s32 	%r336, %r336, %r32;
	add.s32 	%r335, %r335, %r32;
	add.s32 	%r334, %r334, %r32;
	add.s32 	%r333, %r333, %r31;
	setp.eq.s32 	%p67, %r343, 0;
	mov.u32 	%r349, %r27;
	@%p67 bra 	$L__BB2_42;
	bra.uni 	$L__BB2_29;
$L__BB2_42:
	add.s32 	%r268, %r134, 2;
	and.b32  	%r269, %r268, 3;
	setp.eq.s32 	%p68, %r269, 0;
	@%p68 bra 	$L__BB2_67;
	setp.eq.s32 	%p69, %r24, 3;
	@%p69 bra 	$L__BB2_62;
	setp.lt.s32 	%p70, %r349, %r134;
	@%p70 bra 	$L__BB2_57;
	setp.eq.s32 	%p71, %r349, %r134;
	selp.b32 	%r270, %r331, %r332, %p71;
	cvt.rn.f32.s32 	%f334, %r270;
	mov.f32 	%f335, 0f00000000;
	bra.uni 	$L__BB2_58;
$L__BB2_46:
	setp.eq.s32 	%p79, %r26, 0;
	@%p79 bra 	$L__BB2_54;
	add.s32 	%r302, %r26, -1;
	setp.lt.u32 	%p80, %r302, 3;
	@%p80 bra 	$L__BB2_49;
	mul.lo.s32 	%r303, %r346, %r129;
	cvt.u64.u32 	%rd157, %r303;
	add.s64 	%rd158, %rd12, %rd157;
	add.s64 	%rd159, %rd1, %rd158;
	ld.global.f32 	%f269, [%rd159];
	mul.lo.s32 	%r304, %r346, %r162;
	cvt.u64.u32 	%rd160, %r304;
	add.s64 	%rd161, %rd7, %rd160;
	add.s64 	%rd162, %rd4, %rd161;
	ld.global.f32 	%f270, [%rd162];
	fma.rn.f32 	%f271, %f342, %f269, %f270;
	st.global.f32 	[%rd162], %f271;
	add.s32 	%r305, %r303, %r129;
	cvt.u64.u32 	%rd163, %r305;
	add.s64 	%rd164, %rd12, %rd163;
	add.s64 	%rd165, %rd1, %rd164;
	ld.global.f32 	%f272, [%rd165];
	add.s32 	%r306, %r304, %r162;
	cvt.u64.u32 	%rd166, %r306;
	add.s64 	%rd167, %rd7, %rd166;
	add.s64 	%rd168, %rd4, %rd167;
	ld.global.f32 	%f273, [%rd168];
	fma.rn.f32 	%f274, %f342, %f272, %f273;
	st.global.f32 	[%rd168], %f274;
	add.s32 	%r307, %r305, %r129;
	cvt.u64.u32 	%rd169, %r307;
	add.s64 	%rd170, %rd12, %rd169;
	add.s64 	%rd171, %rd1, %rd170;
	ld.global.f32 	%f275, [%rd171];
	add.s32 	%r308, %r306, %r162;
	cvt.u64.u32 	%rd172, %r308;
	add.s64 	%rd173, %rd7, %rd172;
	add.s64 	%rd174, %rd4, %rd173;
	ld.global.f32 	%f276, [%rd174];
	fma.rn.f32 	%f277, %f342, %f275, %f276;
	st.global.f32 	[%rd174], %f277;
	add.s32 	%r309, %r307, %r129;
	cvt.u64.u32 	%rd175, %r309;
	add.s64 	%rd176, %rd12, %rd175;
	add.s64 	%rd177, %rd1, %rd176;
	ld.global.f32 	%f278, [%rd177];
	add.s32 	%r310, %r308, %r162;
	cvt.u64.u32 	%rd178, %r310;
	add.s64 	%rd179, %rd7, %rd178;
	add.s64 	%rd180, %rd4, %rd179;
	ld.global.f32 	%f279, [%rd180];
	fma.rn.f32 	%f280, %f342, %f278, %f279;
	st.global.f32 	[%rd180], %f280;
	add.s32 	%r346, %r346, 4;
$L__BB2_49:
	setp.eq.s32 	%p81, %r24, 0;
	@%p81 bra 	$L__BB2_54;
	setp.eq.s32 	%p82, %r24, 1;
	@%p82 bra 	$L__BB2_52;
	mul.lo.s32 	%r311, %r346, %r129;
	cvt.u64.u32 	%rd181, %r311;
	add.s64 	%rd182, %rd12, %rd181;
	add.s64 	%rd183, %rd1, %rd182;
	ld.global.f32 	%f281, [%rd183];
	mul.lo.s32 	%r312, %r346, %r162;
	cvt.u64.u32 	%rd184, %r312;
	add.s64 	%rd185, %rd7, %rd184;
	add.s64 	%rd186, %rd4, %rd185;
	ld.global.f32 	%f282, [%rd186];
	fma.rn.f32 	%f283, %f342, %f281, %f282;
	st.global.f32 	[%rd186], %f283;
	add.s32 	%r313, %r311, %r129;
	cvt.u64.u32 	%rd187, %r313;
	add.s64 	%rd188, %rd12, %rd187;
	add.s64 	%rd189, %rd1, %rd188;
	ld.global.f32 	%f284, [%rd189];
	add.s32 	%r314, %r312, %r162;
	cvt.u64.u32 	%rd190, %r314;
	add.s64 	%rd191, %rd7, %rd190;
	add.s64 	%rd192, %rd4, %rd191;
	ld.global.f32 	%f285, [%rd192];
	fma.rn.f32 	%f286, %f342, %f284, %f285;
	st.global.f32 	[%rd192], %f286;
	add.s32 	%r346, %r346, 2;
$L__BB2_52:
	setp.eq.s32 	%p83, %r28, 0;
	@%p83 bra 	$L__BB2_54;
	mul.lo.s32 	%r315, %r346, %r129;
	cvt.u64.u32 	%rd193, %r315;
	add.s64 	%rd194, %rd12, %rd193;
	add.s64 	%rd195, %rd1, %rd194;
	ld.global.f32 	%f287, [%rd195];
	mul.lo.s32 	%r316, %r346, %r162;
	cvt.u64.u32 	%rd196, %r316;
	add.s64 	%rd197, %rd7, %rd196;
	add.s64 	%rd198, %rd4, %rd197;
	ld.global.f32 	%f288, [%rd198];
	fma.rn.f32 	%f289, %f342, %f287, %f288;
	st.global.f32 	[%rd198], %f289;
$L__BB2_54:
	add.f32 	%f352, %f352, %f342;
$L__BB2_55:
	add.s32 	%r66, %r332, 1;
	setp.eq.s32 	%p84, %r332, %r172;
	mov.u32 	%r332, %r66;
	@%p84 bra 	$L__BB2_56;
	bra.uni 	$L__BB2_26;
$L__BB2_56:
	add.s32 	%r77, %r331, 1;
	setp.eq.s32 	%p85, %r331, %r172;
	mov.u32 	%r331, %r77;
	@%p85 bra 	$L__BB2_78;
	bra.uni 	$L__BB2_25;
$L__BB2_57:
	mul.lo.s32 	%r271, %r349, %r129;
	cvt.u64.u32 	%rd85, %r271;
	add.s64 	%rd86, %rd85, %rd5;
	add.s64 	%rd87, %rd6, %rd86;
	add.s64 	%rd88, %rd1, %rd87;
	ld.global.f32 	%f335, [%rd88];
	add.s64 	%rd89, %rd11, %rd86;
	add.s64 	%rd90, %rd1, %rd89;
	ld.global.f32 	%f334, [%rd90];
$L__BB2_58:
	sub.f32 	%f195, %f334, %f335;
	mul.lo.s32 	%r73, %r349, %r139;
	cvt.u64.u32 	%rd91, %r73;
	add.s64 	%rd92, %rd2, %rd91;
	ld.global.f32 	%f196, [%rd92];
	mul.f32 	%f197, %f196, %f195;
	mul.f32 	%f198, %f195, %f197;
	fma.rn.f32 	%f199, %f198, 0f3BBB989D, 0f3F000000;
	cvt.sat.f32.f32 	%f200, %f199;
	mov.f32 	%f201, 0f4B400001;
	mov.f32 	%f202, 0f437C0000;
	fma.rm.f32 	%f203, %f200, %f202, %f201;
	add.f32 	%f204, %f203, 0fCB40007F;
	neg.f32 	%f205, %f204;
	fma.rn.f32 	%f206, %f198, 0f3FB8AA3B, %f205;
	fma.rn.f32 	%f207, %f198, 0f32A57060, %f206;
	mov.b32 	%r272, %f203;
	shl.b32 	%r273, %r272, 23;
	mov.b32 	%f208, %r273;
	ex2.approx.ftz.f32 	%f209, %f207;
	mul.f32 	%f210, %f209, %f208;
	mul.f32 	%f38, %f342, %f210;
	add.s32 	%r74, %r349, 1;
	setp.lt.s32 	%p72, %r74, %r134;
	@%p72 bra 	$L__BB2_60;
	setp.eq.s32 	%p73, %r74, %r134;
	selp.b32 	%r274, %r331, %r332, %p73;
	cvt.rn.f32.s32 	%f336, %r274;
	mov.f32 	%f337, 0f00000000;
	bra.uni 	$L__BB2_61;
$L__BB2_60:
	mul.lo.s32 	%r275, %r74, %r129;
	cvt.u64.u32 	%rd93, %r275;
	add.s64 	%rd94, %rd93, %rd5;
	add.s64 	%rd95, %rd6, %rd94;
	add.s64 	%rd96, %rd1, %rd95;
	ld.global.f32 	%f337, [%rd96];
	add.s64 	%rd97, %rd11, %rd94;
	add.s64 	%rd98, %rd1, %rd97;
	ld.global.f32 	%f336, [%rd98];
$L__BB2_61:
	sub.f32 	%f212, %f336, %f337;
	add.s32 	%r276, %r73, %r139;
	cvt.u64.u32 	%rd99, %r276;
	add.s64 	%rd100, %rd2, %rd99;
	ld.global.f32 	%f213, [%rd100];
	mul.f32 	%f214, %f213, %f212;
	mul.f32 	%f215, %f212, %f214;
	fma.rn.f32 	%f216, %f215, 0f3BBB989D, 0f3F000000;
	cvt.sat.f32.f32 	%f217, %f216;
	mov.f32 	%f218, 0f4B400001;
	mov.f32 	%f219, 0f437C0000;
	fma.rm.f32 	%f220, %f217, %f219, %f218;
	add.f32 	%f221, %f220, 0fCB40007F;
	neg.f32 	%f222, %f221;
	fma.rn.f32 	%f223, %f215, 0f3FB8AA3B, %f222;
	fma.rn.f32 	%f224, %f215, 0f32A57060, %f223;
	mov.b32 	%r277, %f220;
	shl.b32 	%r278, %r277, 23;
	mov.b32 	%f225, %r278;
	ex2.approx.ftz.f32 	%f226, %f224;
	mul.f32 	%f227, %f226, %f225;
	mul.f32 	%f342, %f38, %f227;
	add.s32 	%r349, %r349, 2;
$L__BB2_62:
	setp.eq.s32 	%p74, %r28, 0;
	@%p74 bra 	$L__BB2_67;
	setp.lt.s32 	%p75, %r349, %r134;
	@%p75 bra 	$L__BB2_65;
	setp.eq.s32 	%p76, %r349, %r134;
	selp.b32 	%r279, %r331, %r332, %p76;
	cvt.rn.f32.s32 	%f340, %r279;
	mov.f32 	%f341, 0f00000000;
	bra.uni 	$L__BB2_66;
$L__BB2_65:
	mul.lo.s32 	%r280, %r349, %r129;
	cvt.u64.u32 	%rd101, %r280;
	add.s64 	%rd102, %rd101, %rd5;
	add.s64 	%rd103, %rd6, %rd102;
	add.s64 	%rd104, %rd1, %rd103;
	ld.global.f32 	%f341, [%rd104];
	add.s64 	%rd105, %rd11, %rd102;
	add.s64 	%rd106, %rd1, %rd105;
	ld.global.f32 	%f340, [%rd106];
$L__BB2_66:
	sub.f32 	%f229, %f340, %f341;
	mul.lo.s32 	%r281, %r349, %r139;
	cvt.u64.u32 	%rd107, %r281;
	add.s64 	%rd108, %rd2, %rd107;
	ld.global.f32 	%f230, [%rd108];
	mul.f32 	%f231, %f230, %f229;
	mul.f32 	%f232, %f229, %f231;
	fma.rn.f32 	%f233, %f232, 0f3BBB989D, 0f3F000000;
	cvt.sat.f32.f32 	%f234, %f233;
	mov.f32 	%f235, 0f4B400001;
	mov.f32 	%f236, 0f437C0000;
	fma.rm.f32 	%f237, %f234, %f236, %f235;
	add.f32 	%f238, %f237, 0fCB40007F;
	neg.f32 	%f239, %f238;
	fma.rn.f32 	%f240, %f232, 0f3FB8AA3B, %f239;
	fma.rn.f32 	%f241, %f232, 0f32A57060, %f240;
	mov.b32 	%r282, %f237;
	shl.b32 	%r283, %r282, 23;
	mov.b32 	%f242, %r283;
	ex2.approx.ftz.f32 	%f243, %f241;
	mul.f32 	%f244, %f243, %f242;
	mul.f32 	%f342, %f342, %f244;
$L__BB2_67:
	setp.lt.u32 	%p77, %r25, 7;
	add.s64 	%rd12, %rd11, %rd5;
	mov.b32 	%r346, 0;
	@%p77 bra 	$L__BB2_46;
	mov.b32 	%r344, 0;
$L__BB2_69:
	.pragma "nounroll";
	mul.lo.s32 	%r286, %r344, %r129;
	cvt.u64.u32 	%rd109, %r286;
	add.s64 	%rd110, %rd12, %rd109;
	add.s64 	%rd111, %rd1, %rd110;
	ld.global.f32 	%f245, [%rd111];
	mul.lo.s32 	%r287, %r344, %r162;
	cvt.u64.u32 	%rd112, %r287;
	add.s64 	%rd113, %rd7, %rd112;
	add.s64 	%rd114, %rd4, %rd113;
	ld.global.f32 	%f246, [%rd114];
	fma.rn.f32 	%f247, %f342, %f245, %f246;
	st.global.f32 	[%rd114], %f247;
	add.s32 	%r288, %r286, %r129;
	cvt.u64.u32 	%rd115, %r288;
	add.s64 	%rd116, %rd12, %rd115;
	add.s64 	%rd117, %rd1, %rd116;
	ld.global.f32 	%f248, [%rd117];
	add.s32 	%r289, %r287, %r162;
	cvt.u64.u32 	%rd118, %r289;
	add.s64 	%rd119, %rd7, %rd118;
	add.s64 	%rd120, %rd4, %rd119;
	ld.global.f32 	%f249, [%rd120];
	fma.rn.f32 	%f250, %f342, %f248, %f249;
	st.global.f32 	[%rd120], %f250;
	add.s32 	%r290, %r288, %r129;
	cvt.u64.u32 	%rd121, %r290;
	add.s64 	%rd122, %rd12, %rd121;
	add.s64 	%rd123, %rd1, %rd122;
	ld.global.f32 	%f251, [%rd123];
	add.s32 	%r291, %r289, %r162;
	cvt.u64.u32 	%rd124, %r291;
	add.s64 	%rd125, %rd7, %rd124;
	add.s64 	%rd126, %rd4, %rd125;
	ld.global.f32 	%f252, [%rd126];
	fma.rn.f32 	%f253, %f342, %f251, %f252;
	st.global.f32 	[%rd126], %f253;
	add.s32 	%r292, %r290, %r129;
	cvt.u64.u32 	%rd127, %r292;
	add.s64 	%rd128, %rd12, %rd127;
	add.s64 	%rd129, %rd1, %rd128;
	ld.global.f32 	%f254, [%rd129];
	add.s32 	%r293, %r291, %r162;
	cvt.u64.u32 	%rd130, %r293;
	add.s64 	%rd131, %rd7, %rd130;
	add.s64 	%rd132, %rd4, %rd131;
	ld.global.f32 	%f255, [%rd132];
	fma.rn.f32 	%f256, %f342, %f254, %f255;
	st.global.f32 	[%rd132], %f256;
	add.s32 	%r294, %r292, %r129;
	cvt.u64.u32 	%rd133, %r294;
	add.s64 	%rd134, %rd12, %rd133;
	add.s64 	%rd135, %rd1, %rd134;
	ld.global.f32 	%f257, [%rd135];
	add.s32 	%r295, %r293, %r162;
	cvt.u64.u32 	%rd136, %r295;
	add.s64 	%rd137, %rd7, %rd136;
	add.s64 	%rd138, %rd4, %rd137;
	ld.global.f32 	%f258, [%rd138];
	fma.rn.f32 	%f259, %f342, %f257, %f258;
	st.global.f32 	[%rd138], %f259;
	add.s32 	%r296, %r294, %r129;
	cvt.u64.u32 	%rd139, %r296;
	add.s64 	%rd140, %rd12, %rd139;
	add.s64 	%rd141, %rd1, %rd140;
	ld.global.f32 	%f260, [%rd141];
	add.s32 	%r297, %r295, %r162;
	cvt.u64.u32 	%rd142, %r297;
	add.s64 	%rd143, %rd7, %rd142;
	add.s64 	%rd144, %rd4, %rd143;
	ld.global.f32 	%f261, [%rd144];
	fma.rn.f32 	%f262, %f342, %f260, %f261;
	st.global.f32 	[%rd144], %f262;
	add.s32 	%r298, %r296, %r129;
	cvt.u64.u32 	%rd145, %r298;
	add.s64 	%rd146, %rd12, %rd145;
	add.s64 	%rd147, %rd1, %rd146;
	ld.global.f32 	%f263, [%rd147];
	add.s32 	%r299, %r297, %r162;
	cvt.u64.u32 	%rd148, %r299;
	add.s64 	%rd149, %rd7, %rd148;
	add.s64 	%rd150, %rd4, %rd149;
	ld.global.f32 	%f264, [%rd150];
	fma.rn.f32 	%f265, %f342, %f263, %f264;
	st.global.f32 	[%rd150], %f265;
	add.s32 	%r300, %r298, %r129;
	cvt.u64.u32 	%rd151, %r300;
	add.s64 	%rd152, %rd12, %rd151;
	add.s64 	%rd153, %rd1, %rd152;
	ld.global.f32 	%f266, [%rd153];
	add.s32 	%r301, %r299, %r162;
	cvt.u64.u32 	%rd154, %r301;
	add.s64 	%rd155, %rd7, %rd154;
	add.s64 	%rd156, %rd4, %rd155;
	ld.global.f32 	%f267, [%rd156];
	fma.rn.f32 	%f268, %f342, %f266, %f267;
	st.global.f32 	[%rd156], %f268;
	add.s32 	%r344, %r344, 8;
	setp.eq.s32 	%p78, %r344, %r29;
	mov.u32 	%r346, %r29;
	@%p78 bra 	$L__BB2_46;
	bra.uni 	$L__BB2_69;
$L__BB2_70:
	mov.f32 	%f352, 0f00000000;
	cvt.u64.u32 	%rd46, %r139;
	add.s64 	%rd47, %rd2, %rd46;
	mov.u32 	%r350, %r352;
$L__BB2_71:
	mad.lo.s32 	%r79, %r350, %r173, %r10;
	add.s32 	%r231, %r350, %r172;
	mul.lo.s32 	%r232, %r231, %r150;
	cvt.u64.u32 	%rd13, %r232;
	mov.u32 	%r351, %r352;
$L__BB2_72:
	setp.ge.s32 	%p44, %r79, %r135;
	mad.lo.s32 	%r233, %r351, %r173, %r9;
	or.b32  	%r234, %r233, %r79;
	setp.lt.s32 	%p45, %r234, 0;
	setp.ge.s32 	%p46, %r233, %r136;
	or.pred  	%p47, %p46, %p44;
	or.pred  	%p48, %p47, %p45;
	@%p48 bra 	$L__BB2_76;
	setp.eq.s32 	%p49, %r134, -1;
	add.s32 	%r235, %r351, %r172;
	mul.lo.s32 	%r236, %r235, %r151;
	cvt.u64.u32 	%rd43, %r236;
	add.s64 	%rd44, %rd43, %rd13;
	add.s64 	%rd45, %rd3, %rd44;
	ld.global.f32 	%f90, [%rd45];
	setp.eq.s32 	%p50, %r134, 0;
	selp.b32 	%r237, %r350, %r351, %p50;
	cvt.rn.f32.s32 	%f91, %r237;
	ld.global.f32 	%f92, [%rd2];
	mul.f32 	%f93, %f92, %f91;
	mul.f32 	%f94, %f93, %f91;
	fma.rn.f32 	%f95, %f94, 0f3BBB989D, 0f3F000000;
	cvt.sat.f32.f32 	%f96, %f95;
	mov.f32 	%f97, 0f4B400001;
	mov.f32 	%f98, 0f437C0000;
	fma.rm.f32 	%f99, %f96, %f98, %f97;
	add.f32 	%f100, %f99, 0fCB40007F;
	neg.f32 	%f101, %f100;
	fma.rn.f32 	%f102, %f94, 0f3FB8AA3B, %f101;
	fma.rn.f32 	%f103, %f94, 0f32A57060, %f102;
	mov.b32 	%r238, %f99;
	shl.b32 	%r239, %r238, 23;
	mov.b32 	%f104, %r239;
	ex2.approx.ftz.f32 	%f105, %f103;
	mul.f32 	%f106, %f105, %f104;
	mul.f32 	%f346, %f90, %f106;
	@%p49 bra 	$L__BB2_75;
	cvt.rn.f32.s32 	%f107, %r351;
	ld.global.f32 	%f108, [%rd47];
	mul.f32 	%f109, %f108, %f107;
	mul.f32 	%f110, %f109, %f107;
	fma.rn.f32 	%f111, %f110, 0f3BBB989D, 0f3F000000;
	cvt.sat.f32.f32 	%f112, %f111;
	mov.f32 	%f113, 0f4B400001;
	mov.f32 	%f114, 0f437C0000;
	fma.rm.f32 	%f115, %f112, %f114, %f113;
	add.f32 	%f116, %f115, 0fCB40007F;
	neg.f32 	%f117, %f116;
	fma.rn.f32 	%f118, %f110, 0f3FB8AA3B, %f117;
	fma.rn.f32 	%f119, %f110, 0f32A57060, %f118;
	mov.b32 	%r240, %f115;
	shl.b32 	%r241, %r240, 23;
	mov.b32 	%f120, %r241;
	ex2.approx.ftz.f32 	%f121, %f119;
	mul.f32 	%f122, %f121, %f120;
	mul.f32 	%f346, %f346, %f122;
$L__BB2_75:
	add.f32 	%f352, %f352, %f346;
$L__BB2_76:
	add.s32 	%r81, %r351, 1;
	setp.eq.s32 	%p51, %r351, %r172;
	mov.u32 	%r351, %r81;
	@%p51 bra 	$L__BB2_77;
	bra.uni 	$L__BB2_72;
$L__BB2_77:
	add.s32 	%r82, %r350, 1;
	setp.eq.s32 	%p52, %r350, %r172;
	mov.u32 	%r350, %r82;
	@%p52 bra 	$L__BB2_78;
	bra.uni 	$L__BB2_71;
$L__BB2_78:
	setp.lt.f32 	%p86, %f352, 0f3A83126F;
	selp.f32 	%f79, 0f3A83126F, %f352, %p86;
	setp.lt.s32 	%p87, %r134, 1;
	@%p87 bra 	$L__BB2_90;
	mul.lo.s32 	%r318, %r11, %r161;
	cvt.u64.u32 	%rd199, %r318;
	mul.lo.s32 	%r319, %r10, %r163;
	cvt.u64.u32 	%rd200, %r319;
	mul.lo.s32 	%r320, %r9, %r164;
	cvt.u64.u32 	%rd201, %r320;
	add.s64 	%rd202, %rd200, %rd201;
	add.s64 	%rd15, %rd202, %rd199;
	add.s32 	%r321, %r134, -1;
	and.b32  	%r94, %r134, 7;
	setp.lt.u32 	%p88, %r321, 7;
	mov.b32 	%r365, 0;
	@%p88 bra 	$L__BB2_82;
	and.b32  	%r365, %r134, 2147483640;
	neg.s32 	%r363, %r365;
	shl.b32 	%r97, %r162, 3;
	shl.b32 	%r361, %r162, 1;
	mul.lo.s32 	%r360, %r162, 3;
	shl.b32 	%r359, %r162, 2;
	mul.lo.s32 	%r358, %r162, 5;
	mul.lo.s32 	%r357, %r162, 6;
	mul.lo.s32 	%r356, %r162, 7;
	mov.b32 	%r355, 0;
	mov.u32 	%r362, %r162;
$L__BB2_81:
	.pragma "nounroll";
	cvt.u64.u32 	%rd203, %r355;
	add.s64 	%rd204, %rd15, %rd203;
	add.s64 	%rd205, %rd4, %rd204;
	ld.global.f32 	%f290, [%rd205];
	div.rn.f32 	%f291, %f290, %f79;
	st.global.f32 	[%rd205], %f291;
	cvt.u64.u32 	%rd206, %r362;
	add.s64 	%rd207, %rd15, %rd206;
	add.s64 	%rd208, %rd4, %rd207;
	ld.global.f32 	%f292, [%rd208];
	div.rn.f32 	%f293, %f292, %f79;
	st.global.f32 	[%rd208], %f293;
	cvt.u64.u32 	%rd209, %r361;
	add.s64 	%rd210, %rd15, %rd209;
	add.s64 	%rd211, %rd4, %rd210;
	ld.global.f32 	%f294, [%rd211];
	div.rn.f32 	%f295, %f294, %f79;
	st.global.f32 	[%rd211], %f295;
	cvt.u64.u32 	%rd212, %r360;
	add.s64 	%rd213, %rd15, %rd212;
	add.s64 	%rd214, %rd4, %rd213;
	ld.global.f32 	%f296, [%rd214];
	div.rn.f32 	%f297, %f296, %f79;
	st.global.f32 	[%rd214], %f297;
	cvt.u64.u32 	%rd215, %r359;
	add.s64 	%rd216, %rd15, %rd215;
	add.s64 	%rd217, %rd4, %rd216;
	ld.global.f32 	%f298, [%rd217];
	div.rn.f32 	%f299, %f298, %f79;
	st.global.f32 	[%rd217], %f299;
	cvt.u64.u32 	%rd218, %r358;
	add.s64 	%rd219, %rd15, %rd218;
	add.s64 	%rd220, %rd4, %rd219;
	ld.global.f32 	%f300, [%rd220];
	div.rn.f32 	%f301, %f300, %f79;
	st.global.f32 	[%rd220], %f301;
	cvt.u64.u32 	%rd221, %r357;
	add.s64 	%rd222, %rd15, %rd221;
	add.s64 	%rd223, %rd4, %rd222;
	ld.global.f32 	%f302, [%rd223];
	div.rn.f32 	%f303, %f302, %f79;
	st.global.f32 	[%rd223], %f303;
	cvt.u64.u32 	%rd224, %r356;
	add.s64 	%rd225, %rd15, %rd224;
	add.s64 	%rd226, %rd4, %rd225;
	ld.global.f32 	%f304, [%rd226];
	div.rn.f32 	%f305, %f304, %f79;
	st.global.f32 	[%rd226], %f305;
	add.s32 	%r363, %r363, 8;
	add.s32 	%r362, %r362, %r97;
	add.s32 	%r361, %r361, %r97;
	add.s32 	%r360, %r360, %r97;
	add.s32 	%r359, %r359, %r97;
	add.s32 	%r358, %r358, %r97;
	add.s32 	%r357, %r357, %r97;
	add.s32 	%r356, %r356, %r97;
	add.s32 	%r355, %r355, %r97;
	setp.ne.s32 	%p89, %r363, 0;
	@%p89 bra 	$L__BB2_81;
$L__BB2_82:
	setp.eq.s32 	%p90, %r94, 0;
	@%p90 bra 	$L__BB2_90;
	and.b32  	%r123, %r134, 3;
	setp.lt.u32 	%p91, %r94, 4;
	@%p91 bra 	$L__BB2_85;
	mul.lo.s32 	%r323, %r365, %r162;
	cvt.u64.u32 	%rd227, %r323;
	add.s64 	%rd228, %rd15, %rd227;
	add.s64 	%rd229, %rd4, %rd228;
	ld.global.f32 	%f306, [%rd229];
	div.rn.f32 	%f307, %f306, %f79;
	st.global.f32 	[%rd229], %f307;
	add.s32 	%r324, %r323, %r162;
	cvt.u64.u32 	%rd230, %r324;
	add.s64 	%rd231, %rd15, %rd230;
	add.s64 	%rd232, %rd4, %rd231;
	ld.global.f32 	%f308, [%rd232];
	div.rn.f32 	%f309, %f308, %f79;
	st.global.f32 	[%rd232], %f309;
	add.s32 	%r325, %r324, %r162;
	cvt.u64.u32 	%rd233, %r325;
	add.s64 	%rd234, %rd15, %rd233;
	add.s64 	%rd235, %rd4, %rd234;
	ld.global.f32 	%f310, [%rd235];
	div.rn.f32 	%f311, %f310, %f79;
	st.global.f32 	[%rd235], %f311;
	add.s32 	%r326, %r325, %r162;
	cvt.u64.u32 	%rd236, %r326;
	add.s64 	%rd237, %rd15, %rd236;
	add.s64 	%rd238, %rd4, %rd237;
	ld.global.f32 	%f312, [%rd238];
	div.rn.f32 	%f313, %f312, %f79;
	st.global.f32 	[%rd238], %f313;
	add.s32 	%r365, %r365, 4;
$L__BB2_85:
	setp.eq.s32 	%p92, %r123, 0;
	@%p92 bra 	$L__BB2_90;
	setp.eq.s32 	%p93, %r123, 1;
	@%p93 bra 	$L__BB2_88;
	mul.lo.s32 	%r327, %r365, %r162;
	cvt.u64.u32 	%rd239, %r327;
	add.s64 	%rd240, %rd15, %rd239;
	add.s64 	%rd241, %rd4, %rd240;
	ld.global.f32 	%f314, [%rd241];
	div.rn.f32 	%f315, %f314, %f79;
	st.global.f32 	[%rd241], %f315;
	add.s32 	%r328, %r327, %r162;
	cvt.u64.u32 	%rd242, %r328;
	add.s64 	%rd243, %rd15, %rd242;
	add.s64 	%rd244, %rd4, %rd243;
	ld.global.f32 	%f316, [%rd244];
	div.rn.f32 	%f317, %f316, %f79;
	st.global.f32 	[%rd244], %f317;
	add.s32 	%r365, %r365, 2;
$L__BB2_88:
	and.b32  	%r329, %r134, 1;
	setp.eq.b32 	%p94, %r329, 1;
	not.pred 	%p95, %p94;
	@%p95 bra 	$L__BB2_90;
	mul.lo.s32 	%r330, %r365, %r162;
	cvt.u64.u32 	%rd245, %r330;
	add.s64 	%rd246, %rd15, %rd245;
	add.s64 	%rd247, %rd4, %rd246;
	ld.global.f32 	%f318, [%rd247];
	div.rn.f32 	%f319, %f318, %f79;
	st.global.f32 	[%rd247], %f319;
$L__BB2_90:
	ret;

}
	// .globl	_Z45__kernel__bwd_kernel_bilateral_filter_wrapper10TensorViewS_S_S_S_S_S_S_ii
.visible .entry _Z45__kernel__bwd_kernel_bilateral_filter_wrapper10TensorViewS_S_S_S_S_S_S_ii(
	.param .align 8 .b8 _Z45__kernel__bwd_kernel_bilateral_filter_wrapper10TensorViewS_S_S_S_S_S_S_ii_param_0[56],
	.param .align 8 .b8 _Z45__kernel__bwd_kernel_bilateral_filter_wrapper10TensorViewS_S_S_S_S_S_S_ii_param_1[56],
	.param .align 8 .b8 _Z45__kernel__bwd_kernel_bilateral_filter_wrapper10TensorViewS_S_S_S_S_S_S_ii_param_2[56],
	.param .align 8 .b8 _Z45__kernel__bwd_kernel_bilateral_filter_wrapper10TensorViewS_S_S_S_S_S_S_ii_param_3[56],
	.param .align 8 .b8 _Z45__kernel__bwd_kernel_bilateral_filter_wrapper10TensorViewS_S_S_S_S_S_S_ii_param_4[56],
	.param .align 8 .b8 _Z45__kernel__bwd_kernel_bilateral_filter_wrapper10TensorViewS_S_S_S_S_S_S_ii_param_5[56],
	.param .align 8 .b8 _Z45__kernel__bwd_kernel_bilateral_filter_wrapper10TensorViewS_S_S_S_S_S_S_ii_param_6[56],
	.param .align 8 .b8 _Z45__kernel__bwd_kernel_bilateral_filter_wrapper10TensorViewS_S_S_S_S_S_S_ii_param_7[56],
	.param .u32 _Z45__kernel__bwd_kernel_bilateral_filter_wrapper10TensorViewS_S_S_S_S_S_S_ii_param_8,
	.param .u32 _Z45__kernel__bwd_kernel_bilateral_filter_wrapper10TensorViewS_S_S_S_S_S_S_ii_param_9
)
{
	.reg .pred 	%p<214>;
	.reg .b16 	%rs<33>;
	.reg .b32 	%r<734>;
	.reg .b32 	%f<1033>;
	.reg .b64 	%rd<533>;
	// demoted variable
	.shared .align 4 .b8 shr_dLdKernel_0[3136];
	ld.param.u64 	%rd34, [_Z45__kernel__bwd_kernel_bilateral_filter_wrapper10TensorViewS_S_S_S_S_S_S_ii_param_7];
	ld.param.u64 	%rd33, [_Z45__kernel__bwd_kernel_bilateral_filter_wrapper10TensorViewS_S_S_S_S_S_S_ii_param_6];
	ld.param.u64 	%rd32, [_Z45__kernel__bwd_kernel_bilateral_filter_wrapper10TensorViewS_S_S_S_S_S_S_ii_param_5];
	ld.param.u64 	%rd31, [_Z45__kernel__bwd_kernel_bilateral_filter_wrapper10TensorViewS_S_S_S_S_S_S_ii_param_4];
	ld.param.u64 	%rd30, [_Z45__kernel__bwd_kernel_bilateral_filter_wrapper10TensorViewS_S_S_S_S_S_S_ii_param_3];
	ld.param.u64 	%rd29, [_Z45__kernel__bwd_kernel_bilateral_filter_wrapper10TensorViewS_S_S_S_S_S_S_ii_param_2];
	ld.param.u64 	%rd28, [_Z45__kernel__bwd_kernel_bilateral_filter_wrapper10TensorViewS_S_S_S_S_S_S_ii_param_1];
	ld.param.v2.u32 	{%r203, %r204}, [_Z45__kernel__bwd_kernel_bilateral_filter_wrapper10TensorViewS_S_S_S_S_S_S_ii_param_0+16];
	ld.param.v2.u32 	{%r201, %r202}, [_Z45__kernel__bwd_kernel_bilateral_filter_wrapper10TensorViewS_S_S_S_S_S_S_ii_param_0+8];
	ld.param.v2.u32 	{%r207, %r208}, [_Z45__kernel__bwd_kernel_bilateral_filter_wrapper10TensorViewS_S_S_S_S_S_S_ii_param_0+32];
	ld.param.v2.u32 	{%r209, %r210}, [_Z45__kernel__bwd_kernel_bilateral_filter_wrapper10TensorViewS_S_S_S_S_S_S_ii_param_0+40];
	ld.param.v2.u32 	{%r205, %r206}, [_Z45__kernel__bwd_kernel_bilateral_filter_wrapper10TensorViewS_S_S_S_S_S_S_ii_param_0+24];
	ld.param.u64 	%rd27, [_Z45__kernel__bwd_kernel_bilateral_filter_wrapper10TensorViewS_S_S_S_S_S_S_ii_param_0];
	ld.param.v2.u32 	{%r214, %r215}, [_Z45__kernel__bwd_kernel_bilateral_filter_wrapper10TensorViewS_S_S_S_S_S_S_ii_param_1+16];
	ld.param.v2.u32 	{%r212, %r213}, [_Z45__kernel__bwd_kernel_bilateral_filter_wrapper10TensorViewS_S_S_S_S_S_S_ii_param_1+8];
	ld.param.v2.u32 	{%r223, %r224}, [_Z45__kernel__bwd_kernel_bilateral_filter_wrapper10TensorViewS_S_S_S_S_S_S_ii_param_2+8];
	ld.param.v2.u32 	{%r234, %r235}, [_Z45__kernel__bwd_kernel_bilateral_filter_wrapper10TensorViewS_S_S_S_S_S_S_ii_param_3+8];
	ld.param.v2.u32 	{%r249, %r250}, [_Z45__kernel__bwd_kernel_bilateral_filter_wrapper10TensorViewS_S_S_S_S_S_S_ii_param_4+24];
	ld.param.v2.u32 	{%r245, %r246}, [_Z45__kernel__bwd_kernel_bilateral_filter_wrapper10TensorViewS_S_S_S_S_S_S_ii_param_4+8];
	ld.param.v2.u32 	{%r256, %r257}, [_Z45__kernel__bwd_kernel_bilateral_filter_wrapper10TensorViewS_S_S_S_S_S_S_ii_param_5+8];
	ld.param.v2.u32 	{%r269, %r270}, [_Z45__kernel__bwd_kernel_bilateral_filter_wrapper10TensorViewS_S_S_S_S_S_S_ii_param_6+16];
	ld.param.v2.u32 	{%r267, %r268}, [_Z45__kernel__bwd_kernel_bilateral_filter_wrapper10TensorViewS_S_S_S_S_S_S_ii_param_6+8];
	ld.param.v2.u32 	{%r280, %r281}, [_Z45__kernel__bwd_kernel_bilateral_filter_wrapper10TensorViewS_S_S_S_S_S_S_ii_param_7+16];
	ld.param.v2.u32 	{%r278, %r279}, [_Z45__kernel__bwd_kernel_bilateral_filter_wrapper10TensorViewS_S_S_S_S_S_S_ii_param_7+8];
	ld.param.u32 	%r289, [_Z45__kernel__bwd_kernel_bilateral_filter_wrapper10TensorViewS_S_S_S_S_S_S_ii_param_8];
	ld.param.u32 	%r290, [_Z45__kernel__bwd_kernel_bilateral_filter_wrapper10TensorViewS_S_S_S_S_S_S_ii_param_9];
	cvta.to.global.u64 	%rd1, %rd27;
	mov.u32 	%r8, %tid.x;
	mov.u32 	%r331, %ctaid.x;
	mov.u32 	%r332, %ntid.x;
	mad.lo.s32 	%r9, %r331, %r332, %r8;
	mul.lo.s32 	%r333, %r206, %r209;
	mul.lo.s32 	%r334, %r333, %r208;
	setp.ge.s32 	%p1, %r9, %r334;
	@%p1 bra 	$L__BB3_207;
	div.s32 	%r335, %r9, %r209;
	mul.lo.s32 	%r336, %r335, %r209;
	sub.s32 	%r10, %r9, %r336;
	rem.s32 	%r11, %r335, %r208;
	mul.lo.s32 	%r337, %r209, %r208;
	div.s32 	%r12, %r9, %r337;
	cvta.to.global.u64 	%rd2, %rd28;
	cvta.to.global.u64 	%rd3, %rd29;
	cvta.to.global.u64 	%rd4, %rd31;
	cvta.to.global.u64 	%rd5, %rd33;
	cvta.to.global.u64 	%rd6, %rd34;
	setp.gt.u32 	%p2, %r8, 31;
	shl.b32 	%r338, %r8, 10;
	mov.u32 	%r339, shr_dLdParam_0;
	add.s32 	%r26, %r339, %r338;
	@%p2 bra 	$L__BB3_17;
	setp.lt.s32 	%p3, %r207, -1;
	@%p3 bra 	$L__BB3_15;
	add.s32 	%r27, %r207, 2;
	add.s32 	%r341, %r207, 1;
	and.b32  	%r28, %r27, 15;
	setp.lt.u32 	%p4, %r341, 15;
	mov.b32 	%r689, 0;
	@%p4 bra 	$L__BB3_6;
	and.b32  	%r689, %r27, -16;
	mov.b32 	%r687, 0;
$L__BB3_5:
	.pragma "nounroll";
	shl.b32 	%r343, %r687, 2;
	add.s32 	%r344, %r26, %r343;
	mov.b32 	%r345, 0;
	st.shared.u32 	[%r344], %r345;
	st.shared.u32 	[%r344+4], %r345;
	st.shared.u32 	[%r344+8], %r345;
	st.shared.u32 	[%r344+12], %r345;
	st.shared.u32 	[%r344+16], %r345;
	st.shared.u32 	[%r344+20], %r345;
	st.shared.u32 	[%r344+24], %r345;
	st.shared.u32 	[%r344+28], %r345;
	st.shared.u32 	[%r344+32], %r345;
	st.shared.u32 	[%r344+36], %r345;
	st.shared.u32 	[%r344+40], %r345;
	st.shared.u32 	[%r344+44], %r345;
	st.shared.u32 	[%r344+48], %r345;
	st.shared.u32 	[%r344+52], %r345;
	st.shared.u32 	[%r344+56], %r345;
	st.shared.u32 	[%r344+60], %r345;
	add.s32 	%r687, %r687, 16;
	setp.ne.s32 	%p5, %r687, %r689;
	@%p5 bra 	$L__BB3_5;
$L__BB3_6:
	setp.eq.s32 	%p6, %r28, 0;
	@%p6 bra 	$L__BB3_15;
	and.b32  	%r33, %r27, 7;
	setp.lt.u32 	%p7, %r28, 8;
	@%p7 bra 	$L__BB3_9;
	shl.b32 	%r346, %r689, 2;
	add.s32 	%r347, %r26, %r346;
	mov.b32 	%r348, 0;
	st.shared.u32 	[%r347], %r348;
	st.shared.u32 	[%r347+4], %r348;
	st.shared.u32 	[%r347+8], %r348;
	st.shared.u32 	[%r347+12], %r348;
	st.shared.u32 	[%r347+16], %r348;
	st.shared.u32 	[%r347+20], %r348;
	st.shared.u32 	[%r347+24], %r348;
	st.shared.u32 	[%r347+28], %r348;
	add.s32 	%r689, %r689, 8;
$L__BB3_9:
	setp.eq.s32 	%p8, %r33, 0;
	@%p8 bra 	$L__BB3_15;
	and.b32  	%r36, %r27, 3;
	setp.lt.u32 	%p9, %r33, 4;
	@%p9 bra 	$L__BB3_12;
	shl.b32 	%r349, %r689, 2;
	add.s32 	%r350, %r26, %r349;
	mov.b32 	%r351, 0;
	st.shared.u32 	[%r350], %r351;
	st.shared.u32 	[%r350+4], %r351;
	st.shared.u32 	[%r350+8], %r351;
	st.shared.u32 	[%r350+12], %r351;
	add.s32 	%r689, %r689, 4;
$L__BB3_12:
	setp.eq.s32 	%p10, %r36, 0;
	@%p10 bra 	$L__BB3_15;
	mov.b32 	%r692, 0;
$L__BB3_14:
	.pragma "nounroll";
	shl.b32 	%r353, %r689, 2;
	add.s32 	%r354, %r26, %r353;
	mov.b32 	%r355, 0;
	st.shared.u32 	[%r354], %r355;
	add.s32 	%r689, %r689, 1;
	add.s32 	%r692, %r692, 1;
	setp.ne.s32 	%p11, %r692, %r36;
	@%p11 bra 	$L__BB3_14;
$L__BB3_15:
	setp.gt.u32 	%p12, %r8, 15;
	@%p12 bra 	$L__BB3_17;
	mov.u32 	%r356, shr_dLdKernel_0;
	mad.lo.s32 	%r357, %r8, 196, %r356;
	mov.b32 	%r358, 0;
	st.shared.u32 	[%r357], %r358;
	st.shared.u32 	[%r357+4], %r358;
	st.shared.u32 	[%r357+8], %r358;
	st.shared.u32 	[%r357+12], %r358;
	st.shared.u32 	[%r357+16], %r358;
	st.shared.u32 	[%r357+20], %r358;
	st.shared.u32 	[%r357+24], %r358;
	st.shared.u32 	[%r357+28], %r358;
	st.shared.u32 	[%r357+32], %r358;
	st.shared.u32 	[%r357+36], %r358;
	st.shared.u32 	[%r357+40], %r358;
	st.shared.u32 	[%r357+44], %r358;
	st.shared.u32 	[%r357+48], %r358;
	st.shared.u32 	[%r357+52], %r358;
	st.shared.u32 	[%r357+56], %r358;
	st.shared.u32 	[%r357+60], %r358;
	st.shared.u32 	[%r357+64], %r358;
	st.shared.u32 	[%r357+68], %r358;
	st.shared.u32 	[%r357+72], %r358;
	st.shared.u32 	[%r357+76], %r358;
	st.shared.u32 	[%r357+80], %r358;
	st.shared.u32 	[%r357+84], %r358;
	st.shared.u32 	[%r357+88], %r358;
	st.shared.u32 	[%r357+92], %r358;
	st.shared.u32 	[%r357+96], %r358;
	st.shared.u32 	[%r357+100], %r358;
	st.shared.u32 	[%r357+104], %r358;
	st.shared.u32 	[%r357+108], %r358;
	st.shared.u32 	[%r357+112], %r358;
	st.shared.u32 	[%r357+116], %r358;
	st.shared.u32 	[%r357+120], %r358;
	st.shared.u32 	[%r357+124], %r358;
	st.shared.u32 	[%r357+128], %r358;
	st.shared.u32 	[%r357+132], %r358;
	st.shared.u32 	[%r357+136], %r358;
	st.shared.u32 	[%r357+140], %r358;
	st.shared.u32 	[%r357+144], %r358;
	st.shared.u32 	[%r357+148], %r358;
	st.shared.u32 	[%r357+152], %r358;
	st.shared.u32 	[%r357+156], %r358;
	st.shared.u32 	[%r357+160], %r358;
	st.shared.u32 	[%r357+164], %r358;
	st.shared.u32 	[%r357+168], %r358;
	st.shared.u32 	[%r357+172], %r358;
	st.shared.u32 	[%r357+176], %r358;
	st.shared.u32 	[%r357+180], %r358;
	st.shared.u32 	[%r357+184], %r358;
	st.shared.u32 	[%r357+188], %r358;
	st.shared.u32 	[%r357+192], %r358;
$L__BB3_17:
	neg.s32 	%r731, %r289;
	add.s32 	%r44, %r207, 2;
	setp.lt.s32 	%p13, %r289, 0;
	mov.f32 	%f971, 0f00000000;
	@%p13 bra 	$L__BB3_94;
	setp.gt.s32 	%p14, %r207, -2;
	mul.lo.s32 	%r359, %r12, %r201;
	cvt.u64.u32 	%rd7, %r359;
	mul.lo.s32 	%r360, %r11, %r203;
	cvt.u64.u32 	%rd35, %r360;
	mul.lo.s32 	%r361, %r10, %r204;
	cvt.u64.u32 	%rd36, %r361;
	add.s64 	%rd8, %rd35, %rd36;
	mul.lo.s32 	%r362, %r12, %r267;
	cvt.u64.u32 	%rd37, %r362;
	mul.lo.s32 	%r363, %r11, %r269;
	cvt.u64.u32 	%rd38, %r363;
	mul.lo.s32 	%r364, %r10, %r270;
	cvt.u64.u32 	%rd39, %r364;
	add.s64 	%rd40, %rd38, %rd39;
	add.s64 	%rd9, %rd40, %rd37;
	@%p14 bra 	$L__BB3_39;
	mad.lo.s32 	%r45, %r290, %r731, %r10;
	and.b32  	%r46, %r289, 1;
	add.s32 	%r47, %r45, %r290;
	cvt.u64.u32 	%rd10, %r246;
	add.s32 	%r48, %r47, %r290;
	shl.b32 	%r365, %r246, 1;
	cvt.u64.u32 	%rd11, %r365;
	mov.f32 	%f971, 0f00000000;
	mov.u32 	%r704, %r731;
$L__BB3_20:
	setp.ge.s32 	%p15, %r45, %r209;
	mad.lo.s32 	%r90, %r704, %r290, %r11;
	or.b32  	%r366, %r45, %r90;
	setp.ge.s32 	%p16, %r90, %r208;
	add.s32 	%r367, %r704, %r289;
	mul.lo.s32 	%r368, %r367, %r245;
	cvt.u64.u32 	%rd17, %r368;
	setp.lt.s32 	%p17, %r366, 0;
	or.pred  	%p18, %p15, %p16;
	or.pred  	%p19, %p18, %p17;
	@%p19 bra 	$L__BB3_22;
	add.s64 	%rd41, %rd4, %rd17;
	ld.global.f32 	%f204, [%rd41];
	add.f32 	%f971, %f971, %f204;
$L__BB3_22:
	setp.eq.s32 	%p20, %r46, 0;
	mov.b32 	%r705, 1;
	@%p20 bra 	$L__BB3_27;
	setp.ge.s32 	%p22, %r47, %r209;
	or.b32  	%r370, %r47, %r90;
	setp.lt.s32 	%p23, %r370, 0;
	or.pred  	%p24, %p22, %p16;
	or.pred  	%p25, %p24, %p23;
	@%p25 bra 	$L__BB3_25;
	add.s64 	%rd42, %rd10, %rd17;
	add.s64 	%rd43, %rd4, %rd42;
	ld.global.f32 	%f205, [%rd43];
	add.f32 	%f971, %f971, %f205;
$L__BB3_25:
	setp.ge.s32 	%p27, %r48, %r209;
	or.b32  	%r372, %r48, %r90;
	setp.lt.s32 	%p28, %r372, 0;
	or.pred  	%p29, %p27, %p16;
	or.pred  	%p30, %p29, %p28;
	mov.b32 	%r705, 3;
	@%p30 bra 	$L__BB3_27;
	add.s64 	%rd44, %rd11, %rd17;
	add.s64 	%rd45, %rd4, %rd44;
	ld.global.f32 	%f206, [%rd45];
	add.f32 	%f971, %f971, %f206;
$L__BB3_27:
	setp.lt.u32 	%p31, %r289, 2;
	@%p31 bra 	$L__BB3_38;
	sub.s32 	%r706, %r705, %r289;
$L__BB3_29:
	mad.lo.s32 	%r94, %r706, %r290, %r10;
	or.b32  	%r374, %r94, %r90;
	setp.lt.s32 	%p33, %r374, 0;
	setp.ge.s32 	%p34, %r94, %r209;
	or.pred  	%p35, %p34, %p16;
	or.pred  	%p36, %p35, %p33;
	@%p36 bra 	$L__BB3_31;
	add.s32 	%r375, %r706, %r289;
	mul.lo.s32 	%r376, %r375, %r246;
	cvt.u64.u32 	%rd46, %r376;
	add.s64 	%rd47, %rd46, %rd17;
	add.s64 	%rd48, %rd4, %rd47;
	ld.global.f32 	%f207, [%rd48];
	add.f32 	%f971, %f971, %f207;
$L__BB3_31:
	add.s32 	%r95, %r94, %r290;
	or.b32  	%r377, %r95, %r90;
	setp.lt.s32 	%p38, %r377, 0;
	setp.ge.s32 	%p39, %r95, %r209;
	or.pred  	%p40, %p39, %p16;
	or.pred  	%p41, %p40, %p38;
	@%p41 bra 	$L__BB3_33;
	add.s32 	%r378, %r706, %r289;
	mad.lo.s32 	%r379, %r246, %r378, %r246;
	cvt.u64.u32 	%rd49, %r379;
	add.s64 	%rd50, %rd49, %rd17;
	add.s64 	%rd51, %rd4, %rd50;
	ld.global.f32 	%f208, [%rd51];
	add.f32 	%f971, %f971, %f208;
$L__BB3_33:
	add.s32 	%r96, %r95, %r290;
	or.b32  	%r380, %r96, %r90;
	setp.lt.s32 	%p43, %r380, 0;
	setp.ge.s32 	%p44, %r96, %r209;
	or.pred  	%p45, %p44, %p16;
	or.pred  	%p46, %p45, %p43;
	@%p46 bra 	$L__BB3_35;
	add.s32 	%r381, %r706, %r289;
	add.s32 	%r382, %r381, 2;
	mul.lo.s32 	%r383, %r382, %r246;
	cvt.u64.u32 	%rd52, %r383;
	add.s64 	%rd53, %rd52, %rd17;
	add.s64 	%rd54, %rd4, %rd53;
	ld.global.f32 	%f209, [%rd54];
	add.f32 	%f971, %f971, %f209;
$L__BB3_35:
	add.s32 	%r97, %r706, 3;
	add.s32 	%r384, %r96, %r290;
	or.b32  	%r385, %r384, %r90;
	setp.lt.s32 	%p48, %r385, 0;
	setp.ge.s32 	%p49, %r384, %r209;
	or.pred  	%p50, %p49, %p16;
	or.pred  	%p51, %p50, %p48;
	@%p51 bra 	$L__BB3_37;
	add.s32 	%r386, %r97, %r289;
	mul.lo.s32 	%r387, %r386, %r246;
	cvt.u64.u32 	%rd55, %r387;
	add.s64 	%rd56, %rd55, %rd17;
	add.s64 	%rd57, %rd4, %rd56;
	ld.global.f32 	%f210, [%rd57];
	add.f32 	%f971, %f971, %f210;
$L__BB3_37:
	add.s32 	%r706, %r706, 4;
	setp.ne.s32 	%p52, %r97, %r289;
	@%p52 bra 	$L__BB3_29;
$L__BB3_38:
	add.s32 	%r99, %r704, 1;
	setp.ne.s32 	%p53, %r704, %r289;
	mov.u32 	%r704, %r99;
	@%p53 bra 	$L__BB3_20;
	bra.uni 	$L__BB3_94;
$L__BB3_39:
	setp.lt.s32 	%p54, %r207, 1;
	@%p54 bra 	$L__BB3_86;
	max.s32 	%r399, %r44, 1;
	and.b32  	%r49, %r399, 3;
	add.s32 	%r50, %r207, -1;
	and.b32  	%r51, %r207, 7;
	add.s32 	%r52, %r51, -1;
	and.b32  	%r53, %r207, 3;
	and.b32  	%r54, %r399, 2147483644;
	and.b32  	%r55, %r399, 1;
	and.b32  	%r56, %r207, 2147483640;
	and.b32  	%r57, %r207, 1;
	mov.f32 	%f971, 0f00000000;
	mov.u32 	%r693, %r731;
$L__BB3_41:
	mad.lo.s32 	%r59, %r693, %r290, %r11;
	add.s32 	%r400, %r693, %r289;
	mul.lo.s32 	%r401, %r400, %r245;
	cvt.u64.u32 	%rd12, %r401;
	mul.lo.s32 	%r402, %r59, %r203;
	cvt.u64.u32 	%rd13, %r402;
	mov.u32 	%r694, %r731;
$L__BB3_42:
	setp.ge.s32 	%p64, %r59, %r208;
	mad.lo.s32 	%r61, %r694, %r290, %r10;
	or.b32  	%r403, %r61, %r59;
	setp.lt.s32 	%p65, %r403, 0;
	setp.ge.s32 	%p66, %r61, %r209;
	or.pred  	%p67, %p66, %p64;
	or.pred  	%p68, %p67, %p65;
	@%p68 bra 	$L__BB3_84;
	setp.lt.s32 	%p69, %r44, 4;
	add.s32 	%r405, %r694, %r289;
	mul.lo.s32 	%r406, %r405, %r246;
	cvt.u64.u32 	%rd63, %r406;
	add.s64 	%rd64, %rd63, %rd12;
	add.s64 	%rd65, %rd4, %rd64;
	ld.global.f32 	%f950, [%rd65];
	mul.lo.s32 	%r407, %r61, %r204;
	cvt.u64.u32 	%rd66, %r407;
	add.s64 	%rd14, %rd66, %rd13;
	mov.b32 	%r697, 0;
	@%p69 bra 	$L__BB3_58;
	mov.b32 	%r695, 0;
$L__BB3_45:
	.pragma "nounroll";
	setp.lt.s32 	%p70, %r695, %r207;
	@%p70 bra 	$L__BB3_47;
	setp.eq.s32 	%p71, %r695, %r207;
	selp.b32 	%r409, %r693, %r694, %p71;
	cvt.rn.f32.s32 	%f942, %r409;
	mov.f32 	%f943, 0f00000000;
	bra.uni 	$L__BB3_48;
$L__BB3_47:
	mul.lo.s32 	%r410, %r695, %r202;
	cvt.u64.u32 	%rd67, %r410;
	add.s64 	%rd68, %rd67, %rd7;
	add.s64 	%rd69, %rd8, %rd68;
	add.s64 	%rd70, %rd1, %rd69;
	ld.global.f32 	%f943, [%rd70];
	add.s64 	%rd71, %rd14, %rd68;
	add.s64 	%rd72, %rd1, %rd71;
	ld.global.f32 	%f942, [%rd72];
$L__BB3_48:
	sub.f32 	%f248, %f942, %f943;
	mul.lo.s32 	%r63, %r695, %r223;
	cvt.u64.u32 	%rd73, %r63;
	add.s64 	%rd74, %rd3, %rd73;
	ld.global.f32 	%f249, [%rd74];
	mul.f32 	%f250, %f249, %f248;
	mul.f32 	%f251, %f248, %f250;
	fma.rn.f32 	%f252, %f251, 0f3BBB989D, 0f3F000000;
	cvt.sat.f32.f32 	%f253, %f252;
	mov.f32 	%f254, 0f4B400001;
	mov.f32 	%f255, 0f437C0000;
	fma.rm.f32 	%f256, %f253, %f255, %f254;
	add.f32 	%f257, %f256, 0fCB40007F;
	neg.f32 	%f258, %f257;
	fma.rn.f32 	%f259, %f251, 0f3FB8AA3B, %f258;
	fma.rn.f32 	%f260, %f251, 0f32A57060, %f259;
	mov.b32 	%r411, %f256;
	shl.b32 	%r412, %r411, 23;
	mov.b32 	%f261, %r412;
	ex2.approx.ftz.f32 	%f262, %f260;
	mul.f32 	%f263, %f262, %f261;
	mul.f32 	%f10, %f950, %f263;
	add.s32 	%r64, %r695, 1;
	setp.lt.s32 	%p72, %r64, %r207;
	@%p72 bra 	$L__BB3_50;
	setp.eq.s32 	%p73, %r64, %r207;
	selp.b32 	%r413, %r693, %r694, %p73;
	cvt.rn.f32.s32 	%f944, %r413;
	mov.f32 	%f945, 0f00000000;
	bra.uni 	$L__BB3_51;
$L__BB3_50:
	mul.lo.s32 	%r414, %r64, %r202;
	cvt.u64.u32 	%rd75, %r414;
	add.s64 	%rd76, %rd75, %rd7;
	add.s64 	%rd77, %rd8, %rd76;
	add.s64 	%rd78, %rd1, %rd77;
	ld.global.f32 	%f945, [%rd78];
	add.s64 	%rd79, %rd14, %rd76;
	add.s64 	%rd80, %rd1, %rd79;
	ld.global.f32 	%f944, [%rd80];
$L__BB3_51:
	sub.f32 	%f265, %f944, %f945;
	add.s32 	%r65, %r63, %r223;
	cvt.u64.u32 	%rd81, %r65;
	add.s64 	%rd82, %rd3, %rd81;
	ld.global.f32 	%f266, [%rd82];
	mul.f32 	%f267, %f266, %f265;
	mul.f32 	%f268, %f265, %f267;
	fma.rn.f32 	%f269, %f268, 0f3BBB989D, 0f3F000000;
	cvt.sat.f32.f32 	%f270, %f269;
	mov.f32 	%f271, 0f4B400001;
	mov.f32 	%f272, 0f437C0000;
	fma.rm.f32 	%f273, %f270, %f272, %f271;
	add.f32 	%f274, %f273, 0fCB40007F;
	neg.f32 	%f275, %f274;
	fma.rn.f32 	%f276, %f268, 0f3FB8AA3B, %f275;
	fma.rn.f32 	%f277, %f268, 0f32A57060, %f276;
	mov.b32 	%r415, %f273;
	shl.b32 	%r416, %r415, 23;
	mov.b32 	%f278, %r416;
	ex2.approx.ftz.f32 	%f279, %f277;
	mul.f32 	%f280, %f279, %f278;
	mul.f32 	%f16, %f10, %f280;
	add.s32 	%r66, %r695, 2;
	setp.lt.s32 	%p74, %r66, %r207;
	@%p74 bra 	$L__BB3_53;
	setp.eq.s32 	%p75, %r66, %r207;
	selp.b32 	%r417, %r693, %r694, %p75;
	cvt.rn.f32.s32 	%f946, %r417;
	mov.f32 	%f947, 0f00000000;
	bra.uni 	$L__BB3_54;
$L__BB3_53:
	mul.lo.s32 	%r418, %r66, %r202;
	cvt.u64.u32 	%rd83, %r418;
	add.s64 	%rd84, %rd83, %rd7;
	add.s64 	%rd85, %rd8, %rd84;
	add.s64 	%rd86, %rd1, %rd85;
	ld.global.f32 	%f947, [%rd86];
	add.s64 	%rd87, %rd14, %rd84;
	add.s64 	%rd88, %rd1, %rd87;
	ld.global.f32 	%f946, [%rd88];
$L__BB3_54:
	sub.f32 	%f282, %f946, %f947;
	add.s32 	%r67, %r65, %r223;
	cvt.u64.u32 	%rd89, %r67;
	add.s64 	%rd90, %rd3, %rd89;
	ld.global.f32 	%f283, [%rd90];
	mul.f32 	%f284, %f283, %f282;
	mul.f32 	%f285, %f282, %f284;
	fma.rn.f32 	%f286, %f285, 0f3BBB989D, 0f3F000000;
	cvt.sat.f32.f32 	%f287, %f286;
	mov.f32 	%f288, 0f4B400001;
	mov.f32 	%f289, 0f437C0000;
	fma.rm.f32 	%f290, %f287, %f289, %f288;
	add.f32 	%f291, %f290, 0fCB40007F;
	neg.f32 	%f292, %f291;
	fma.rn.f32 	%f293, %f285, 0f3FB8AA3B, %f292;
	fma.rn.f32 	%f294, %f285, 0f32A57060, %f293;
	mov.b32 	%r419, %f290;
	shl.b32 	%r420, %r419, 23;
	mov.b32 	%f295, %r420;
	ex2.approx.ftz.f32 	%f296, %f294;
	mul.f32 	%f297, %f296, %f295;
	mul.f32 	%f22, %f16, %f297;
	add.s32 	%r68, %r695, 3;
	setp.lt.s32 	%p76, %r68, %r207;
	@%p76 bra 	$L__BB3_56;
	setp.eq.s32 	%p77, %r68, %r207;
	selp.b32 	%r421, %r693, %r694, %p77;
	cvt.rn.f32.s32 	%f948, %r421;
	mov.f32 	%f949, 0f00000000;
	bra.uni 	$L__BB3_57;
$L__BB3_56:
	mul.lo.s32 	%r422, %r68, %r202;
	cvt.u64.u32 	%rd91, %r422;
	add.s64 	%rd92, %rd91, %rd7;
	add.s64 	%rd93, %rd8, %rd92;
	add.s64 	%rd94, %rd1, %rd93;
	ld.global.f32 	%f949, [%rd94];
	add.s64 	%rd95, %rd14, %rd92;
	add.s64 	%rd96, %rd1, %rd95;
	ld.global.f32 	%f948, [%rd96];
$L__BB3_57:
	sub.f32 	%f299, %f948, %f949;
	add.s32 	%r423, %r67, %r223;
	cvt.u64.u32 	%rd97, %r423;
	add.s64 	%rd98, %rd3, %rd97;
	ld.global.f32 	%f300, [%rd98];
	mul.f32 	%f301, %f300, %f299;
	mul.f32 	%f302, %f299, %f301;
	fma.rn.f32 	%f303, %f302, 0f3BBB989D, 0f3F000000;
	cvt.sat.f32.f32 	%f304, %f303;
	mov.f32 	%f305, 0f4B400001;
	mov.f32 	%f306, 0f437C0000;
	fma.rm.f32 	%f307, %f304, %f306, %f305;
	add.f32 	%f308, %f307, 0fCB40007F;
	neg.f32 	%f309, %f308;
	fma.rn.f32 	%f310, %f302, 0f3FB8AA3B, %f309;
	fma.rn.f32 	%f311, %f302, 0f32A57060, %f310;
	mov.b32 	%r424, %f307;
	shl.b32 	%r425, %r424, 23;
	mov.b32 	%f312, %r425;
	ex2.approx.ftz.f32 	%f313, %f311;
	mul.f32 	%f314, %f313, %f312;
	mul.f32 	%f950, %f22, %f314;
	add.s32 	%r695, %r695, 4;
	setp.ne.s32 	%p78, %r695, %r54;
	mov.u32 	%r697, %r54;
	@%p78 bra 	$L__BB3_45;
$L__BB3_58:
	setp.eq.s32 	%p79, %r49, 0;
	@%p79 bra 	$L__BB3_72;
	setp.eq.s32 	%p80, %r49, 1;
	@%p80 bra 	$L__BB3_67;
	setp.lt.s32 	%p81, %r697, %r207;
	@%p81 bra 	$L__BB3_62;
	setp.eq.s32 	%p82, %r697, %r207;
	selp.b32 	%r426, %r693, %r694, %p82;
	cvt.rn.f32.s32 	%f952, %r426;
	mov.f32 	%f953, 0f00000000;
	bra.uni 	$L__BB3_63;
$L__BB3_62:
	mul.lo.s32 	%r427, %r697, %r202;
	cvt.u64.u32 	%rd99, %r427;
	add.s64 	%rd100, %rd99, %rd7;
	add.s64 	%rd101, %rd8, %rd100;
	add.s64 	%rd102, %rd1, %rd101;
	ld.global.f32 	%f953, [%rd102];
	add.s64 	%rd103, %rd14, %rd100;
	add.s64 	%rd104, %rd1, %rd103;
	ld.global.f32 	%f952, [%rd104];
$L__BB3_63:
	sub.f32 	%f317, %f952, %f953;
	mul.lo.s32 	%r71, %r697, %r223;
	cvt.u64.u32 	%rd105, %r71;
	add.s64 	%rd106, %rd3, %rd105;
	ld.global.f32 	%f318, [%rd106];
	mul.f32 	%f319, %f318, %f317;
	mul.f32 	%f320, %f317, %f319;
	fma.rn.f32 	%f321, %f320, 0f3BBB989D, 0f3F000000;
	cvt.sat.f32.f32 	%f322, %f321;
	mov.f32 	%f323, 0f4B400001;
	mov.f32 	%f324, 0f437C0000;
	fma.rm.f32 	%f325, %f322, %f324, %f323;
	add.f32 	%f326, %f325, 0fCB40007F;
	neg.f32 	%f327, %f326;
	fma.rn.f32 	%f328, %f320, 0f3FB8AA3B, %f327;
	fma.rn.f32 	%f329, %f320, 0f32A57060, %f328;
	mov.b32 	%r428, %f325;
	shl.b32 	%r429, %r428, 23;
	mov.b32 	%f330, %r429;
	ex2.approx.ftz.f32 	%f331, %f329;
	mul.f32 	%f332, %f331, %f330;
	mul.f32 	%f36, %f950, %f332;
	add.s32 	%r72, %r697, 1;
	setp.lt.s32 	%p83, %r72, %r207;
	@%p83 bra 	$L__BB3_65;
	setp.eq.s32 	%p84, %r72, %r207;
	selp.b32 	%r430, %r693, %r694, %p84;
	cvt.rn.f32.s32 	%f954, %r430;
	mov.f32 	%f955, 0f00000000;
	bra.uni 	$L__BB3_66;
$L__BB3_65:
	mul.lo.s32 	%r431, %r72, %r202;
	cvt.u64.u32 	%rd107, %r431;
	add.s64 	%rd108, %rd107, %rd7;
	add.s64 	%rd109, %rd8, %rd108;
	add.s64 	%rd110, %rd1, %rd109;
	ld.global.f32 	%f955, [%rd110];
	add.s64 	%rd111, %rd14, %rd108;
	add.s64 	%rd112, %rd1, %rd111;
	ld.global.f32 	%f954, [%rd112];
$L__BB3_66:
	sub.f32 	%f334, %f954, %f955;
	add.s32 	%r432, %r71, %r223;
	cvt.u64.u32 	%rd113, %r432;
	add.s64 	%rd114, %rd3, %rd113;
	ld.global.f32 	%f335, [%rd114];
	mul.f32 	%f336, %f335, %f334;
	mul.f32 	%f337, %f334, %f336;
	fma.rn.f32 	%f338, %f337, 0f3BBB989D, 0f3F000000;
	cvt.sat.f32.f32 	%f339, %f338;
	mov.f32 	%f340, 0f4B400001;
	mov.f32 	%f341, 0f437C0000;
	fma.rm.f32 	%f342, %f339, %f341, %f340;
	add.f32 	%f343, %f342, 0fCB40007F;
	neg.f32 	%f344, %f343;
	fma.rn.f32 	%f345, %f337, 0f3FB8AA3B, %f344;
	fma.rn.f32 	%f346, %f337, 0f32A57060, %f345;
	mov.b32 	%r433, %f342;
	shl.b32 	%r434, %r433, 23;
	mov.b32 	%f347, %r434;
	ex2.approx.ftz.f32 	%f348, %f346;
	mul.f32 	%f349, %f348, %f347;
	mul.f32 	%f950, %f36, %f349;
	add.s32 	%r697, %r697, 2;
$L__BB3_67:
	setp.eq.s32 	%p85, %r55, 0;
	@%p85 bra 	$L__BB3_72;
	setp.lt.s32 	%p86, %r697, %r207;
	@%p86 bra 	$L__BB3_70;
	setp.eq.s32 	%p87, %r697, %r207;
	selp.b32 	%r435, %r693, %r694, %p87;
	cvt.rn.f32.s32 	%f958, %r435;
	mov.f32 	%f959, 0f00000000;
	bra.uni 	$L__BB3_71;
$L__BB3_70:
	mul.lo.s32 	%r436, %r697, %r202;
	cvt.u64.u32 	%rd115, %r436;
	add.s64 	%rd116, %rd115, %rd7;
	add.s64 	%rd117, %rd8, %rd116;
	add.s64 	%rd118, %rd1, %rd117;
	ld.global.f32 	%f959, [%rd118];
	add.s64 	%rd119, %rd14, %rd116;
	add.s64 	%rd120, %rd1, %rd119;
	ld.global.f32 	%f958, [%rd120];
$L__BB3_71:
	sub.f32 	%f351, %f958, %f959;
	mul.lo.s32 	%r437, %r697, %r223;
	cvt.u64.u32 	%rd121, %r437;
	add.s64 	%rd122, %rd3, %rd121;
	ld.global.f32 	%f352, [%rd122];
	mul.f32 	%f353, %f352, %f351;
	mul.f32 	%f354, %f351, %f353;
	fma.rn.f32 	%f355, %f354, 0f3BBB989D, 0f3F000000;
	cvt.sat.f32.f32 	%f356, %f355;
	mov.f32 	%f357, 0f4B400001;
	mov.f32 	%f358, 0f437C0000;
	fma.rm.f32 	%f359, %f356, %f358, %f357;
	add.f32 	%f360, %f359, 0fCB40007F;
	neg.f32 	%f361, %f360;
	fma.rn.f32 	%f362, %f354, 0f3FB8AA3B, %f361;
	fma.rn.f32 	%f363, %f354, 0f32A57060, %f362;
	mov.b32 	%r438, %f359;
	shl.b32 	%r439, %r438, 23;
	mov.b32 	%f364, %r439;
	ex2.approx.ftz.f32 	%f365, %f363;
	mul.f32 	%f366, %f365, %f364;
	mul.f32 	%f950, %f950, %f366;
$L__BB3_72:
	setp.lt.u32 	%p88, %r50, 7;
	add.s64 	%rd15, %rd14, %rd7;
	mov.b32 	%r700, 0;
	@%p88 bra 	$L__BB3_75;
	mov.b32 	%r698, 0;
$L__BB3_74:
	.pragma "nounroll";
	mul.lo.s32 	%r442, %r698, %r202;
	cvt.u64.u32 	%rd123, %r442;
	add.s64 	%rd124, %rd15, %rd123;
	add.s64 	%rd125, %rd1, %rd124;
	ld.global.f32 	%f367, [%rd125];
	mul.lo.s32 	%r443, %r698, %r268;
	cvt.u64.u32 	%rd126, %r443;
	add.s64 	%rd127, %rd9, %rd126;
	add.s64 	%rd128, %rd5, %rd127;
	ld.global.f32 	%f368, [%rd128];
	fma.rn.f32 	%f369, %f950, %f367, %f368;
	st.global.f32 	[%rd128], %f369;
	add.s32 	%r444, %r442, %r202;
	cvt.u64.u32 	%rd129, %r444;
	add.s64 	%rd130, %rd15, %rd129;
	add.s64 	%rd131, %rd1, %rd130;
	ld.global.f32 	%f370, [%rd131];
	add.s32 	%r445, %r443, %r268;
	cvt.u64.u32 	%rd132, %r445;
	add.s64 	%rd133, %rd9, %rd132;
	add.s64 	%rd134, %rd5, %rd133;
	ld.global.f32 	%f371, [%rd134];
	fma.rn.f32 	%f372, %f950, %f370, %f371;
	st.global.f32 	[%rd134], %f372;
	add.s32 	%r446, %r444, %r202;
	cvt.u64.u32 	%rd135, %r446;
	add.s64 	%rd136, %rd15, %rd135;
	add.s64 	%rd137, %rd1, %rd136;
	ld.global.f32 	%f373, [%rd137];
	add.s32 	%r447, %r445, %r268;
	cvt.u64.u32 	%rd138, %r447;
	add.s64 	%rd139, %rd9, %rd138;
	add.s64 	%rd140, %rd5, %rd139;
	ld.global.f32 	%f374, [%rd140];
	fma.rn.f32 	%f375, %f950, %f373, %f374;
	st.global.f32 	[%rd140], %f375;
	add.s32 	%r448, %r446, %r202;
	cvt.u64.u32 	%rd141, %r448;
	add.s64 	%rd142, %rd15, %rd141;
	add.s64 	%rd143, %rd1, %rd142;
	ld.global.f32 	%f376, [%rd143];
	add.s32 	%r449, %r447, %r268;
	cvt.u64.u32 	%rd144, %r449;
	add.s64 	%rd145, %rd9, %rd144;
	add.s64 	%rd146, %rd5, %rd145;
	ld.global.f32 	%f377, [%rd146];
	fma.rn.f32 	%f378, %f950, %f376, %f377;
	st.global.f32 	[%rd146], %f378;
	add.s32 	%r450, %r448, %r202;
	cvt.u64.u32 	%rd147, %r450;
	add.s64 	%rd148, %rd15, %rd147;
	add.s64 	%rd149, %rd1, %rd148;
	ld.global.f32 	%f379, [%rd149];
	add.s32 	%r451, %r449, %r268;
	cvt.u64.u32 	%rd150, %r451;
	add.s64 	%rd151, %rd9, %rd150;
	add.s64 	%rd152, %rd5, %rd151;
	ld.global.f32 	%f380, [%rd152];
	fma.rn.f32 	%f381, %f950, %f379, %f380;
	st.global.f32 	[%rd152], %f381;
	add.s32 	%r452, %r450, %r202;
	cvt.u64.u32 	%rd153, %r452;
	add.s64 	%rd154, %rd15, %rd153;
	add.s64 	%rd155, %rd1, %rd154;
	ld.global.f32 	%f382, [%rd155];
	add.s32 	%r453, %r451, %r268;
	cvt.u64.u32 	%rd156, %r453;
	add.s64 	%rd157, %rd9, %rd156;
	add.s64 	%rd158, %rd5, %rd157;
	ld.global.f32 	%f383, [%rd158];
	fma.rn.f32 	%f384, %f950, %f382, %f383;
	st.global.f32 	[%rd158], %f384;
	add.s32 	%r454, %r452, %r202;
	cvt.u64.u32 	%rd159, %r454;
	add.s64 	%rd160, %rd15, %rd159;
	add.s64 	%rd161, %rd1, %rd160;
	ld.global.f32 	%f385, [%rd161];
	add.s32 	%r455, %r453, %r268;
	cvt.u64.u32 	%rd162, %r455;
	add.s64 	%rd163, %rd9, %rd162;
	add.s64 	%rd164, %rd5, %rd163;
	ld.global.f32 	%f386, [%rd164];
	fma.rn.f32 	%f387, %f950, %f385, %f386;
	st.global.f32 	[%rd164], %f387;
	add.s32 	%r456, %r454, %r202;
	cvt.u64.u32 	%rd165, %r456;
	add.s64 	%rd166, %rd15, %rd165;
	add.s64 	%rd167, %rd1, %rd166;
	ld.global.f32 	%f388, [%rd167];
	add.s32 	%r457, %r455, %r268;
	cvt.u64.u32 	%rd168, %r457;
	add.s64 	%rd169, %rd9, %rd168;
	add.s64 	%rd170, %rd5, %rd169;
	ld.global.f32 	%f389, [%rd170];
	fma.rn.f32 	%f390, %f950, %f388, %f389;
	st.global.f32 	[%rd170], %f390;
	add.s32 	%r698, %r698, 8;
	setp.ne.s32 	%p89, %r698, %r56;
	mov.u32 	%r700, %r56;
	@%p89 bra 	$L__BB3_74;
$L__BB3_75:
	setp.eq.s32 	%p90, %r51, 0;
	@%p90 bra 	$L__BB3_83;
	setp.lt.u32 	%p91, %r52, 3;
	@%p91 bra 	$L__BB3_78;
	mul.lo.s32 	%r458, %r700, %r202;
	cvt.u64.u32 	%rd171, %r458;
	add.s64 	%rd172, %rd15, %rd171;
	add.s64 	%rd173, %rd1, %rd172;
	ld.global.f32 	%f391, [%rd173];
	mul.lo.s32 	%r459, %r700, %r268;
	cvt.u64.u32 	%rd174, %r459;
	add.s64 	%rd175, %rd9, %rd174;
	add.s64 	%rd176, %rd5, %rd175;
	ld.global.f32 	%f392, [%rd176];
	fma.rn.f32 	%f393, %f950, %f391, %f392;
	st.global.f32 	[%rd176], %f393;
	add.s32 	%r460, %r458, %r202;
	cvt.u64.u32 	%rd177, %r460;
	add.s64 	%rd178, %rd15, %rd177;
	add.s64 	%rd179, %rd1, %rd178;
	ld.global.f32 	%f394, [%rd179];
	add.s32 	%r461, %r459, %r268;
	cvt.u64.u32 	%rd180, %r461;
	add.s64 	%rd181, %rd9, %rd180;
	add.s64 	%rd182, %rd5, %rd181;
	ld.global.f32 	%f395, [%rd182];
	fma.rn.f32 	%f396, %f950, %f394, %f395;
	st.global.f32 	[%rd182], %f396;
	add.s32 	%r462, %r460, %r202;
	cvt.u64.u32 	%rd183, %r462;
	add.s64 	%rd184, %rd15, %rd183;
	add.s64 	%rd185, %rd1, %rd184;
	ld.global.f32 	%f397, [%rd185];
	add.s32 	%r463, %r461, %r268;
	cvt.u64.u32 	%rd186, %r463;
	add.s64 	%rd187, %rd9, %rd186;
	add.s64 	%rd188, %rd5, %rd187;
	ld.global.f32 	%f398, [%rd188];
	fma.rn.f32 	%f399, %f950, %f397, %f398;
	st.global.f32 	[%rd188], %f399;
	add.s32 	%r464, %r462, %r202;
	cvt.u64.u32 	%rd189, %r464;
	add.s64 	%rd190, %rd15, %rd189;
	add.s64 	%rd191, %rd1, %rd190;
	ld.global.f32 	%f400, [%rd191];
	add.s32 	%r465, %r463, %r268;
	cvt.u64.u32 	%rd192, %r465;
	add.s64 	%rd193, %rd9, %rd192;
	add.s64 	%rd194, %rd5, %rd193;
	ld.global.f32 	%f401, [%rd194];
	fma.rn.f32 	%f402, %f950, %f400, %f401;
	st.global.f32 	[%rd194], %f402;
	add.s32 	%r700, %r700, 4;
$L__BB3_78:
	setp.eq.s32 	%p92, %r53, 0;
	@%p92 bra 	$L__BB3_83;
	setp.eq.s32 	%p93, %r53, 1;
	@%p93 bra 	$L__BB3_81;
	mul.lo.s32 	%r466, %r700, %r202;
	cvt.u64.u32 	%rd195, %r466;
	add.s64 	%rd196, %rd15, %rd195;
	add.s64 	%rd197, %rd1, %rd196;
	ld.global.f32 	%f403, [%rd197];
	mul.lo.s32 	%r467, %r700, %r268;
	cvt.u64.u32 	%rd198, %r467;
	add.s64 	%rd199, %rd9, %rd198;
	add.s64 	%rd200, %rd5, %rd199;
	ld.global.f32 	%f404, [%rd200];
	fma.rn.f32 	%f405, %f950, %f403, %f404;
	st.global.f32 	[%rd200], %f405;
	add.s32 	%r468, %r466, %r202;
	cvt.u64.u32 	%rd201, %r468;
	add.s64 	%rd202, %rd15, %rd201;
	add.s64 	%rd203, %rd1, %rd202;
	ld.global.f32 	%f406, [%rd203];
	add.s32 	%r469, %r467, %r268;
	cvt.u64.u32 	%rd204, %r469;
	add.s64 	%rd205, %rd9, %rd204;
	add.s64 	%rd206, %rd5, %rd205;
	ld.global.f32 	%f407, [%rd206];
	fma.rn.f32 	%f408, %f950, %f406, %f407;
	st.global.f32 	[%rd206], %f408;
	add.s32 	%r700, %r700, 2;
$L__BB3_81:
	setp.eq.s32 	%p94, %r57, 0;
	@%p94 bra 	$L__BB3_83;
	mul.lo.s32 	%r470, %r700, %r202;
	cvt.u64.u32 	%rd207, %r470;
	add.s64 	%rd208, %rd15, %rd207;
	add.s64 	%rd209, %rd1, %rd208;
	ld.global.f32 	%f409, [%rd209];
	mul.lo.s32 	%r471, %r700, %r268;
	cvt.u64.u32 	%rd210, %r471;
	add.s64 	%rd211, %rd9, %rd210;
	add.s64 	%rd212, %rd5, %rd211;
	ld.global.f32 	%f410, [%rd212];
	fma.rn.f32 	%f411, %f950, %f409, %f410;
	st.global.f32 	[%rd212], %f411;
$L__BB3_83:
	add.f32 	%f971, %f971, %f950;
$L__BB3_84:
	add.s32 	%r82, %r694, 1;
	setp.ne.s32 	%p95, %r694, %r289;
	mov.u32 	%r694, %r82;
	@%p95 bra 	$L__BB3_42;
	add.s32 	%r83, %r693, 1;
	setp.eq.s32 	%p96, %r693, %r289;
	mov.u32 	%r693, %r83;
	@%p96 bra 	$L__BB3_94;
	bra.uni 	$L__BB3_41;
$L__BB3_86:
	mov.f32 	%f971, 0f00000000;
	cvt.u64.u32 	%rd61, %r223;
	add.s64 	%rd62, %rd3, %rd61;
	mov.u32 	%r702, %r731;
$L__BB3_87:
	mad.lo.s32 	%r85, %r702, %r290, %r11;
	add.s32 	%r388, %r702, %r289;
	mul.lo.s32 	%r389, %r388, %r245;
	cvt.u64.u32 	%rd16, %r389;
	mov.u32 	%r703, %r731;
$L__BB3_88:
	setp.ge.s32 	%p55, %r85, %r208;
	mad.lo.s32 	%r390, %r703, %r290, %r10;
	or.b32  	%r391, %r390, %r85;
	setp.lt.s32 	%p56, %r391, 0;
	setp.ge.s32 	%p57, %r390, %r209;
	or.pred  	%p58, %p57, %p55;
	or.pred  	%p59, %p58, %p56;
	@%p59 bra 	$L__BB3_92;
	setp.eq.s32 	%p60, %r44, 1;
	add.s32 	%r392, %r703, %r289;
	mul.lo.s32 	%r393, %r392, %r246;
	cvt.u64.u32 	%rd58, %r393;
	add.s64 	%rd59, %rd58, %rd16;
	add.s64 	%rd60, %rd4, %rd59;
	ld.global.f32 	%f212, [%rd60];
	setp.eq.s32 	%p61, %r207, 0;
	selp.b32 	%r394, %r702, %r703, %p61;
	cvt.rn.f32.s32 	%f213, %r394;
	ld.global.f32 	%f214, [%rd3];
	mul.f32 	%f215, %f214, %f213;
	mul.f32 	%f216, %f215, %f213;
	fma.rn.f32 	%f217, %f216, 0f3BBB989D, 0f3F000000;
	cvt.sat.f32.f32 	%f218, %f217;
	mov.f32 	%f219, 0f4B400001;
	mov.f32 	%f220, 0f437C0000;
	fma.rm.f32 	%f221, %f218, %f220, %f219;
	add.f32 	%f222, %f221, 0fCB40007F;
	neg.f32 	%f223, %f222;
	fma.rn.f32 	%f224, %f216, 0f3FB8AA3B, %f223;
	fma.rn.f32 	%f225, %f216, 0f32A57060, %f224;
	mov.b32 	%r395, %f221;
	shl.b32 	%r396, %r395, 23;
	mov.b32 	%f226, %r396;
	ex2.approx.ftz.f32 	%f227, %f225;
	mul.f32 	%f228, %f227, %f226;
	mul.f32 	%f964, %f212, %f228;
	@%p60 bra 	$L__BB3_91;
	cvt.rn.f32.s32 	%f229, %r703;
	ld.global.f32 	%f230, [%rd62];
	mul.f32 	%f231, %f230, %f229;
	mul.f32 	%f232, %f231, %f229;
	fma.rn.f32 	%f233, %f232, 0f3BBB989D, 0f3F000000;
	cvt.sat.f32.f32 	%f234, %f233;
	mov.f32 	%f235, 0f4B400001;
	mov.f32 	%f236, 0f437C0000;
	fma.rm.f32 	%f237, %f234, %f236, %f235;
	add.f32 	%f238, %f237, 0fCB40007F;
	neg.f32 	%f239, %f238;
	fma.rn.f32 	%f240, %f232, 0f3FB8AA3B, %f239;
	fma.rn.f32 	%f241, %f232, 0f32A57060, %f240;
	mov.b32 	%r397, %f237;
	shl.b32 	%r398, %r397, 23;
	mov.b32 	%f242, %r398;
	ex2.approx.ftz.f32 	%f243, %f241;
	mul.f32 	%f244, %f243, %f242;
	mul.f32 	%f964, %f964, %f244;
$L__BB3_91:
	add.f32 	%f971, %f971, %f964;
$L__BB3_92:
	add.s32 	%r87, %r703, 1;
	setp.ne.s32 	%p62, %r703, %r289;
	mov.u32 	%r703, %r87;
	@%p62 bra 	$L__BB3_88;
	add.s32 	%r88, %r702, 1;
	setp.eq.s32 	%p63, %r702, %r289;
	mov.u32 	%r702, %r88;
	@%p63 bra 	$L__BB3_94;
	bra.uni 	$L__BB3_87;
$L__BB3_94:
	setp.lt.f32 	%p97, %f971, 0f3A83126F;
	selp.f32 	%f79, 0f3A83126F, %f971, %p97;
	mul.f32 	%f80, %f79, %f79;
	setp.lt.s32 	%p98, %r207, 1;
	mov.f32 	%f983, 0f00000000;
	@%p98 bra 	$L__BB3_106;
	mul.lo.s32 	%r473, %r12, %r278;
	cvt.u64.u32 	%rd213, %r473;
	mul.lo.s32 	%r474, %r11, %r280;
	cvt.u64.u32 	%rd214, %r474;
	mul.lo.s32 	%r475, %r10, %r281;
	cvt.u64.u32 	%rd215, %r475;
	add.s64 	%rd216, %rd214, %rd215;
	add.s64 	%rd18, %rd216, %rd213;
	mul.lo.s32 	%r476, %r12, %r267;
	cvt.u64.u32 	%rd217, %r476;
	mul.lo.s32 	%r477, %r11, %r269;
	cvt.u64.u32 	%rd218, %r477;
	mul.lo.s32 	%r478, %r10, %r270;
	cvt.u64.u32 	%rd219, %r478;
	add.s64 	%rd220, %rd218, %rd219;
	add.s64 	%rd19, %rd220, %rd217;
	add.s32 	%r479, %r207, -1;
	and.b32  	%r100, %r207, 7;
	setp.lt.u32 	%p99, %r479, 7;
	mov.b32 	%r707, 0;
	mov.f32 	%f983, 0f00000000;
	@%p99 bra 	$L__BB3_98;
	and.b32  	%r707, %r207, 2147483640;
	mov.b32 	%r730, 0;
	mov.f32 	%f983, 0f00000000;
$L__BB3_97:
	.pragma "nounroll";
	mul.lo.s32 	%r481, %r730, %r279;
	cvt.u64.u32 	%rd221, %r481;
	add.s64 	%rd222, %rd18, %rd221;
	add.s64 	%rd223, %rd6, %rd222;
	ld.global.f32 	%f416, [%rd223];
	mul.lo.s32 	%r482, %r730, %r268;
	cvt.u64.u32 	%rd224, %r482;
	add.s64 	%rd225, %rd19, %rd224;
	add.s64 	%rd226, %rd5, %rd225;
	ld.global.f32 	%f417, [%rd226];
	mul.f32 	%f418, %f417, %f416;
	div.rn.f32 	%f419, %f418, %f80;
	sub.f32 	%f420, %f983, %f419;
	add.s32 	%r483, %r481, %r279;
	cvt.u64.u32 	%rd227, %r483;
	add.s64 	%rd228, %rd18, %rd227;
	add.s64 	%rd229, %rd6, %rd228;
	ld.global.f32 	%f421, [%rd229];
	add.s32 	%r484, %r482, %r268;
	cvt.u64.u32 	%rd230, %r484;
	add.s64 	%rd231, %rd19, %rd230;
	add.s64 	%rd232, %rd5, %rd231;
	ld.global.f32 	%f422, [%rd232];
	mul.f32 	%f423, %f422, %f421;
	div.rn.f32 	%f424, %f423, %f80;
	sub.f32 	%f425, %f420, %f424;
	add.s32 	%r485, %r483, %r279;
	cvt.u64.u32 	%rd233, %r485;
	add.s64 	%rd234, %rd18, %rd233;
	add.s64 	%rd235, %rd6, %rd234;
	ld.global.f32 	%f426, [%rd235];
	add.s32 	%r486, %r484, %r268;
	cvt.u64.u32 	%rd236, %r486;
	add.s64 	%rd237, %rd19, %rd236;
	add.s64 	%rd238, %rd5, %rd237;
	ld.global.f32 	%f427, [%rd238];
	mul.f32 	%f428, %f427, %f426;
	div.rn.f32 	%f429, %f428, %f80;
	sub.f32 	%f430, %f425, %f429;
	add.s32 	%r487, %r485, %r279;
	cvt.u64.u32 	%rd239, %r487;
	add.s64 	%rd240, %rd18, %rd239;
	add.s64 	%rd241, %rd6, %rd240;
	ld.global.f32 	%f431, [%rd241];
	add.s32 	%r488, %r486, %r268;
	cvt.u64.u32 	%rd242, %r488;
	add.s64 	%rd243, %rd19, %rd242;
	add.s64 	%rd244, %rd5, %rd243;
	ld.global.f32 	%f432, [%rd244];
	mul.f32 	%f433, %f432, %f431;
	div.rn.f32 	%f434, %f433, %f80;
	sub.f32 	%f435, %f430, %f434;
	add.s32 	%r489, %r487, %r279;
	cvt.u64.u32 	%rd245, %r489;
	add.s64 	%rd246, %rd18, %rd245;
	add.s64 	%rd247, %rd6, %rd246;
	ld.global.f32 	%f436, [%rd247];
	add.s32 	%r490, %r488, %r268;
	cvt.u64.u32 	%rd248, %r490;
	add.s64 	%rd249, %rd19, %rd248;
	add.s64 	%rd250, %rd5, %rd249;
	ld.global.f32 	%f437, [%rd250];
	mul.f32 	%f438, %f437, %f436;
	div.rn.f32 	%f439, %f438, %f80;
	sub.f32 	%f440, %f435, %f439;
	add.s32 	%r491, %r489, %r279;
	cvt.u64.u32 	%rd251, %r491;
	add.s64 	%rd252, %rd18, %rd251;
	add.s64 	%rd253, %rd6, %rd252;
	ld.global.f32 	%f441, [%rd253];
	add.s32 	%r492, %r490, %r268;
	cvt.u64.u32 	%rd254, %r492;
	add.s64 	%rd255, %rd19, %rd254;
	add.s64 	%rd256, %rd5, %rd255;
	ld.global.f32 	%f442, [%rd256];
	mul.f32 	%f443, %f442, %f441;
	div.rn.f32 	%f444, %f443, %f80;
	sub.f32 	%f445, %f440, %f444;
	add.s32 	%r493, %r491, %r279;
	cvt.u64.u32 	%rd257, %r493;
	add.s64 	%rd258, %rd18, %rd257;
	add.s64 	%rd259, %rd6, %rd258;
	ld.global.f32 	%f446, [%rd259];
	add.s32 	%r494, %r492, %r268;
	cvt.u64.u32 	%rd260, %r494;
	add.s64 	%rd261, %rd19, %rd260;
	add.s64 	%rd262, %rd5, %rd261;
	ld.global.f32 	%f447, [%rd262];
	mul.f32 	%f448, %f447, %f446;
	div.rn.f32 	%f449, %f448, %f80;
	sub.f32 	%f450, %f445, %f449;
	add.s32 	%r495, %r493, %r279;
	cvt.u64.u32 	%rd263, %r495;
	add.s64 	%rd264, %rd18, %rd263;
	add.s64 	%rd265, %rd6, %rd264;
	ld.global.f32 	%f451, [%rd265];
	add.s32 	%r496, %r494, %r268;
	cvt.u64.u32 	%rd266, %r496;
	add.s64 	%rd267, %rd19, %rd266;
	add.s64 	%rd268, %rd5, %rd267;
	ld.global.f32 	%f452, [%rd268];
	mul.f32 	%f453, %f452, %f451;
	div.rn.f32 	%f454, %f453, %f80;
	sub.f32 	%f983, %f450, %f454;
	add.s32 	%r730, %r730, 8;
	setp.eq.s32 	%p100, %r730, %r707;
	@%p100 bra 	$L__BB3_98;
	bra.uni 	$L__BB3_97;
$L__BB3_98:
	setp.eq.s32 	%p101, %r100, 0;
	@%p101 bra 	$L__BB3_106;
	and.b32  	%r103, %r207, 3;
	setp.lt.u32 	%p102, %r100, 4;
	@%p102 bra 	$L__BB3_101;
	mul.lo.s32 	%r497, %r707, %r279;
	cvt.u64.u32 	%rd269, %r497;
	add.s64 	%rd270, %rd18, %rd269;
	add.s64 	%rd271, %rd6, %rd270;
	ld.global.f32 	%f456, [%rd271];
	mul.lo.s32 	%r498, %r707, %r268;
	cvt.u64.u32 	%rd272, %r498;
	add.s64 	%rd273, %rd19, %rd272;
	add.s64 	%rd274, %rd5, %rd273;
	ld.global.f32 	%f457, [%rd274];
	mul.f32 	%f458, %f457, %f456;
	div.rn.f32 	%f459, %f458, %f80;
	sub.f32 	%f460, %f983, %f459;
	add.s32 	%r499, %r497, %r279;
	cvt.u64.u32 	%rd275, %r499;
	add.s64 	%rd276, %rd18, %rd275;
	add.s64 	%rd277, %rd6, %rd276;
	ld.global.f32 	%f461, [%rd277];
	add.s32 	%r500, %r498, %r268;
	cvt.u64.u32 	%rd278, %r500;
	add.s64 	%rd279, %rd19, %rd278;
	add.s64 	%rd280, %rd5, %rd279;
	ld.global.f32 	%f462, [%rd280];
	mul.f32 	%f463, %f462, %f461;
	div.rn.f32 	%f464, %f463, %f80;
	sub.f32 	%f465, %f460, %f464;
	add.s32 	%r501, %r499, %r279;
	cvt.u64.u32 	%rd281, %r501;
	add.s64 	%rd282, %rd18, %rd281;
	add.s64 	%rd283, %rd6, %rd282;
	ld.global.f32 	%f466, [%rd283];
	add.s32 	%r502, %r500, %r268;
	cvt.u64.u32 	%rd284, %r502;
	add.s64 	%rd285, %rd19, %rd284;
	add.s64 	%rd286, %rd5, %rd285;
	ld.global.f32 	%f467, [%rd286];
	mul.f32 	%f468, %f467, %f466;
	div.rn.f32 	%f469, %f468, %f80;
	sub.f32 	%f470, %f465, %f469;
	add.s32 	%r503, %r501, %r279;
	cvt.u64.u32 	%rd287, %r503;
	add.s64 	%rd288, %rd18, %rd287;
	add.s64 	%rd289, %rd6, %rd288;
	ld.global.f32 	%f471, [%rd289];
	add.s32 	%r504, %r502, %r268;
	cvt.u64.u32 	%rd290, %r504;
	add.s64 	%rd291, %rd19, %rd290;
	add.s64 	%rd292, %rd5, %rd291;
	ld.global.f32 	%f472, [%rd292];
	mul.f32 	%f473, %f472, %f471;
	div.rn.f32 	%f474, %f473, %f80;
	sub.f32 	%f983, %f470, %f474;
	add.s32 	%r707, %r707, 4;
$L__BB3_101:
	setp.eq.s32 	%p103, %r103, 0;
	@%p103 bra 	$L__BB3_106;
	setp.eq.s32 	%p104, %r103, 1;
	@%p104 bra 	$L__BB3_104;
	mul.lo.s32 	%r505, %r707, %r279;
	cvt.u64.u32 	%rd293, %r505;
	add.s64 	%rd294, %rd18, %rd293;
	add.s64 	%rd295, %rd6, %rd294;
	ld.global.f32 	%f476, [%rd295];
	mul.lo.s32 	%r506, %r707, %r268;
	cvt.u64.u32 	%rd296, %r506;
	add.s64 	%rd297, %rd19, %rd296;
	add.s64 	%rd298, %rd5, %rd297;
	ld.global.f32 	%f477, [%rd298];
	mul.f32 	%f478, %f477, %f476;
	div.rn.f32 	%f479, %f478, %f80;
	sub.f32 	%f480, %f983, %f479;
	add.s32 	%r507, %r505, %r279;
	cvt.u64.u32 	%rd299, %r507;
	add.s64 	%rd300, %rd18, %rd299;
	add.s64 	%rd301, %rd6, %rd300;
	ld.global.f32 	%f481, [%rd301];
	add.s32 	%r508, %r506, %r268;
	cvt.u64.u32 	%rd302, %r508;
	add.s64 	%rd303, %rd19, %rd302;
	add.s64 	%rd304, %rd5, %rd303;
	ld.global.f32 	%f482, [%rd304];
	mul.f32 	%f483, %f482, %f481;
	div.rn.f32 	%f484, %f483, %f80;
	sub.f32 	%f983, %f480, %f484;
	add.s32 	%r707, %r707, 2;
$L__BB3_104:
	and.b32  	%r509, %r207, 1;
	setp.eq.b32 	%p105, %r509, 1;
	not.pred 	%p106, %p105;
	@%p106 bra 	$L__BB3_106;
	mul.lo.s32 	%r510, %r707, %r279;
	cvt.u64.u32 	%rd305, %r510;
	add.s64 	%rd306, %rd18, %rd305;
	add.s64 	%rd307, %rd6, %rd306;
	ld.global.f32 	%f485, [%rd307];
	mul.lo.s32 	%r511, %r707, %r268;
	cvt.u64.u32 	%rd308, %r511;
	add.s64 	%rd309, %rd19, %rd308;
	add.s64 	%rd310, %rd5, %rd309;
	ld.global.f32 	%f486, [%rd310];
	mul.f32 	%f487, %f486, %f485;
	div.rn.f32 	%f488, %f487, %f80;
	sub.f32 	%f983, %f983, %f488;
$L__BB3_106:
	setp.lt.s32 	%p107, %r289, 0;
	@%p107 bra 	$L__BB3_203;
	mul.lo.s32 	%r512, %r12, %r201;
	cvt.u64.u32 	%rd20, %r512;
	mul.lo.s32 	%r513, %r11, %r203;
	cvt.u64.u32 	%rd311, %r513;
	mul.lo.s32 	%r514, %r10, %r204;
	cvt.u64.u32 	%rd312, %r514;
	add.s64 	%rd21, %rd311, %rd312;
	mul.lo.s32 	%r515, %r12, %r278;
	cvt.u64.u32 	%rd313, %r515;
	mul.lo.s32 	%r516, %r11, %r280;
	cvt.u64.u32 	%rd314, %r516;
	mul.lo.s32 	%r517, %r10, %r281;
	cvt.u64.u32 	%rd315, %r517;
	add.s64 	%rd316, %rd314, %rd315;
	add.s64 	%rd22, %rd316, %rd313;
	and.b32  	%r518, %r8, 15;
	mov.u32 	%r519, shr_dLdKernel_0;
	mad.lo.s32 	%r108, %r518, 196, %r519;
	setp.gt.s32 	%p108, %r207, -2;
	mul.lo.s32 	%r109, %r12, %r212;
	mul.lo.s32 	%r520, %r10, %r215;
	mad.lo.s32 	%r521, %r11, %r214, %r520;
	add.s32 	%r110, %r521, %r109;
	@%p108 bra 	$L__BB3_128;
	mad.lo.s32 	%r111, %r290, %r731, %r10;
	and.b32  	%r112, %r289, 1;
	add.s32 	%r113, %r111, %r290;
	add.s32 	%r114, %r113, %r290;
$L__BB3_109:
	setp.ge.s32 	%p109, %r111, %r209;
	mad.lo.s32 	%r189, %r731, %r290, %r11;
	or.b32  	%r522, %r111, %r189;
	setp.ge.s32 	%p110, %r189, %r208;
	add.s32 	%r523, %r731, %r289;
	mad.lo.s32 	%r190, %r523, 28, %r108;
	setp.lt.s32 	%p111, %r522, 0;
	or.pred  	%p112, %p109, %p110;
	or.pred  	%p113, %p112, %p111;
	@%p113 bra 	$L__BB3_111;
	atom.shared.add.f32 	%f489, [%r190], %f983;
$L__BB3_111:
	setp.eq.s32 	%p114, %r112, 0;
	mov.b32 	%r732, 1;
	@%p114 bra 	$L__BB3_116;
	setp.ge.s32 	%p115, %r189, %r208;
	setp.ge.s32 	%p116, %r113, %r209;
	or.b32  	%r525, %r113, %r189;
	setp.lt.s32 	%p117, %r525, 0;
	or.pred  	%p118, %p116, %p115;
	or.pred  	%p119, %p118, %p117;
	@%p119 bra 	$L__BB3_114;
	atom.shared.add.f32 	%f490, [%r190+4], %f983;
$L__BB3_114:
	setp.ge.s32 	%p120, %r189, %r208;
	setp.ge.s32 	%p121, %r114, %r209;
	or.b32  	%r527, %r114, %r189;
	setp.lt.s32 	%p122, %r527, 0;
	or.pred  	%p123, %p121, %p120;
	or.pred  	%p124, %p123, %p122;
	mov.b32 	%r732, 3;
	@%p124 bra 	$L__BB3_116;
	atom.shared.add.f32 	%f491, [%r190+8], %f983;
$L__BB3_116:
	setp.lt.u32 	%p125, %r289, 2;
	@%p125 bra 	$L__BB3_127;
	sub.s32 	%r733, %r732, %r289;
$L__BB3_118:
	setp.ge.s32 	%p126, %r189, %r208;
	mad.lo.s32 	%r194, %r733, %r290, %r10;
	or.b32  	%r529, %r194, %r189;
	setp.lt.s32 	%p127, %r529, 0;
	setp.ge.s32 	%p128, %r194, %r209;
	or.pred  	%p129, %p128, %p126;
	or.pred  	%p130, %p129, %p127;
	add.s32 	%r530, %r733, %r289;
	shl.b32 	%r531, %r530, 2;
	add.s32 	%r195, %r190, %r531;
	@%p130 bra 	$L__BB3_120;
	atom.shared.add.f32 	%f492, [%r195], %f983;
$L__BB3_120:
	setp.ge.s32 	%p131, %r189, %r208;
	add.s32 	%r196, %r194, %r290;
	or.b32  	%r532, %r196, %r189;
	setp.lt.s32 	%p132, %r532, 0;
	setp.ge.s32 	%p133, %r196, %r209;
	or.pred  	%p134, %p133, %p131;
	or.pred  	%p135, %p134, %p132;
	@%p135 bra 	$L__BB3_122;
	atom.shared.add.f32 	%f493, [%r195+4], %f983;
$L__BB3_122:
	setp.ge.s32 	%p136, %r189, %r208;
	add.s32 	%r197, %r196, %r290;
	or.b32  	%r533, %r197, %r189;
	setp.lt.s32 	%p137, %r533, 0;
	setp.ge.s32 	%p138, %r197, %r209;
	or.pred  	%p139, %p138, %p136;
	or.pred  	%p140, %p139, %p137;
	@%p140 bra 	$L__BB3_124;
	atom.shared.add.f32 	%f494, [%r195+8], %f983;
$L__BB3_124:
	setp.ge.s32 	%p141, %r189, %r208;
	add.s32 	%r534, %r197, %r290;
	or.b32  	%r535, %r534, %r189;
	setp.lt.s32 	%p142, %r535, 0;
	setp.ge.s32 	%p143, %r534, %r209;
	or.pred  	%p144, %p143, %p141;
	or.pred  	%p145, %p144, %p142;
	@%p145 bra 	$L__BB3_126;
	atom.shared.add.f32 	%f495, [%r195+12], %f983;
$L__BB3_126:
	add.s32 	%r198, %r733, 4;
	add.s32 	%r536, %r733, 3;
	setp.ne.s32 	%p146, %r536, %r289;
	mov.u32 	%r733, %r198;
	@%p146 bra 	$L__BB3_118;
$L__BB3_127:
	add.s32 	%r199, %r731, 1;
	setp.ne.s32 	%p147, %r731, %r289;
	mov.u32 	%r731, %r199;
	@%p147 bra 	$L__BB3_109;
	bra.uni 	$L__BB3_203;
$L__BB3_128:
	shl.b32 	%r537, %r8, 10;
	and.b32  	%r538, %r537, 31744;
	mov.u32 	%r539, shr_dLdParam_0;
	add.s32 	%r115, %r539, %r538;
	max.s32 	%r540, %r44, 1;
	and.b32  	%r116, %r540, 3;
	add.s32 	%r117, %r207, -1;
	and.b32  	%r118, %r207, 7;
	add.s32 	%r119, %r118, -1;
	and.b32  	%r120, %r207, 3;
	and.b32  	%r121, %r44, 3;
	and.b32  	%r122, %r44, -4;
	and.b32  	%r123, %r540, 2147483644;
	and.b32  	%r124, %r540, 1;
	and.b32  	%r125, %r207, 2147483640;
	and.b32  	%r126, %r207, 1;
	and.b32  	%r127, %r540, 2147483646;
	shl.b32 	%r128, %r223, 2;
	mov.u32 	%r710, %r731;
$L__BB3_129:
	setp.gt.s32 	%p148, %r207, 0;
	mad.lo.s32 	%r130, %r710, %r290, %r11;
	add.s32 	%r541, %r710, %r289;
	mul.lo.s32 	%r542, %r541, %r245;
	cvt.u64.u32 	%rd23, %r542;
	mad.lo.s32 	%r131, %r541, 28, %r108;
	mov.u32 	%r721, %r731;
	@%p148 bra 	$L__BB3_130;
	bra.uni 	$L__BB3_192;
$L__BB3_130:
	mad.lo.s32 	%r132, %r130, %r214, %r109;
	mul.lo.s32 	%r578, %r130, %r203;
	cvt.u64.u32 	%rd24, %r578;
	mov.u32 	%r711, %r731;
$L__BB3_131:
	mov.u32 	%r133, %r711;
	setp.ge.s32 	%p167, %r130, %r208;
	mad.lo.s32 	%r134, %r133, %r290, %r10;
	or.b32  	%r579, %r134, %r130;
	setp.lt.s32 	%p168, %r579, 0;
	setp.ge.s32 	%p169, %r134, %r209;
	or.pred  	%p170, %p169, %p167;
	or.pred  	%p171, %p170, %p168;
	@%p171 bra 	$L__BB3_191;
	setp.lt.s32 	%p172, %r44, 4;
	add.s32 	%r135, %r133, %r289;
	mul.lo.s32 	%r581, %r135, %r246;
	cvt.u64.u32 	%rd332, %r581;
	add.s64 	%rd333, %rd332, %rd23;
	add.s64 	%rd334, %rd4, %rd333;
	ld.global.f32 	%f994, [%rd334];
	mul.lo.s32 	%r582, %r134, %r204;
	cvt.u64.u32 	%rd335, %r582;
	add.s64 	%rd25, %rd335, %rd24;
	mov.b32 	%r714, 0;
	mov.f32 	%f995, 0f3F800000;
	@%p172 bra 	$L__BB3_147;
	mov.b32 	%r712, 0;
	mov.f32 	%f995, 0f3F800000;
$L__BB3_134:
	.pragma "nounroll";
	setp.lt.s32 	%p173, %r712, %r207;
	@%p173 bra 	$L__BB3_136;
	setp.eq.s32 	%p174, %r712, %r207;
	selp.b32 	%r584, %r710, %r133, %p174;
	cvt.rn.f32.s32 	%f987, %r584;
	mov.f32 	%f986, 0f00000000;
	bra.uni 	$L__BB3_137;
$L__BB3_136:
	mul.lo.s32 	%r585, %r712, %r202;
	cvt.u64.u32 	%rd336, %r585;
	add.s64 	%rd337, %rd336, %rd20;
	add.s64 	%rd338, %rd21, %rd337;
	add.s64 	%rd339, %rd1, %rd338;
	ld.global.f32 	%f986, [%rd339];
	add.s64 	%rd340, %rd25, %rd337;
	add.s64 	%rd341, %rd1, %rd340;
	ld.global.f32 	%f987, [%rd341];
$L__BB3_137:
	sub.f32 	%f605, %f987, %f986;
	mul.lo.s32 	%r137, %r712, %r223;
	cvt.u64.u32 	%rd342, %r137;
	add.s64 	%rd343, %rd3, %rd342;
	ld.global.f32 	%f606, [%rd343];
	mul.f32 	%f607, %f606, %f605;
	mul.f32 	%f608, %f605, %f607;
	fma.rn.f32 	%f609, %f608, 0f3BBB989D, 0f3F000000;
	cvt.sat.f32.f32 	%f610, %f609;
	mov.f32 	%f611, 0f4B400001;
	mov.f32 	%f612, 0f437C0000;
	fma.rm.f32 	%f613, %f610, %f612, %f611;
	add.f32 	%f614, %f613, 0fCB40007F;
	neg.f32 	%f615, %f614;
	fma.rn.f32 	%f616, %f608, 0f3FB8AA3B, %f615;
	fma.rn.f32 	%f617, %f608, 0f32A57060, %f616;
	mov.b32 	%r586, %f613;
	shl.b32 	%r587, %r586, 23;
	mov.b32 	%f618, %r587;
	ex2.approx.ftz.f32 	%f619, %f617;
	mul.f32 	%f620, %f619, %f618;
	mul.f32 	%f99, %f994, %f620;
	mul.f32 	%f100, %f995, %f620;
	add.s32 	%r138, %r712, 1;
	setp.lt.s32 	%p175, %r138, %r207;
	@%p175 bra 	$L__BB3_139;
	setp.eq.s32 	%p176, %r138, %r207;
	selp.b32 	%r588, %r710, %r133, %p176;
	cvt.rn.f32.s32 	%f989, %r588;
	mov.f32 	%f988, 0f00000000;
	bra.uni 	$L__BB3_140;
$L__BB3_139:
	mul.lo.s32 	%r589, %r138, %r202;
	cvt.u64.u32 	%rd344, %r589;
	add.s64 	%rd345, %rd344, %rd20;
	add.s64 	%rd346, %rd21, %rd345;
	add.s64 	%rd347, %rd1, %rd346;
	ld.global.f32 	%f988, [%rd347];
	add.s64 	%rd348, %rd25, %rd345;
	add.s64 	%rd349, %rd1, %rd348;
	ld.global.f32 	%f989, [%rd349];
$L__BB3_140:
	sub.f32 	%f622, %f989, %f988;
	add.s32 	%r139, %r137, %r223;
	cvt.u64.u32 	%rd350, %r139;
	add.s64 	%rd351, %rd3, %rd350;
	ld.global.f32 	%f623, [%rd351];
	mul.f32 	%f624, %f623, %f622;
	mul.f32 	%f625, %f622, %f624;
	fma.rn.f32 	%f626, %f625, 0f3BBB989D, 0f3F000000;
	cvt.sat.f32.f32 	%f627, %f626;
	mov.f32 	%f628, 0f4B400001;
	mov.f32 	%f629, 0f437C0000;
	fma.rm.f32 	%f630, %f627, %f629, %f628;
	add.f32 	%f631, %f630, 0fCB40007F;
	neg.f32 	%f632, %f631;
	fma.rn.f32 	%f633, %f625, 0f3FB8AA3B, %f632;
	fma.rn.f32 	%f634, %f625, 0f32A57060, %f633;
	mov.b32 	%r590, %f630;
	shl.b32 	%r591, %r590, 23;
	mov.b32 	%f635, %r591;
	ex2.approx.ftz.f32 	%f636, %f634;
	mul.f32 	%f637, %f636, %f635;
	mul.f32 	%f106, %f99, %f637;
	mul.f32 	%f107, %f100, %f637;
	add.s32 	%r140, %r712, 2;
	setp.lt.s32 	%p177, %r140, %r207;
	@%p177 bra 	$L__BB3_142;
	setp.eq.s32 	%p178, %r140, %r207;
	selp.b32 	%r592, %r710, %r133, %p178;
	cvt.rn.f32.s32 	%f991, %r592;
	mov.f32 	%f990, 0f00000000;
	bra.uni 	$L__BB3_143;
$L__BB3_142:
	mul.lo.s32 	%r593, %r140, %r202;
	cvt.u64.u32 	%rd352, %r593;
	add.s64 	%rd353, %rd352, %rd20;
	add.s64 	%rd354, %rd21, %rd353;
	add.s64 	%rd355, %rd1, %rd354;
	ld.global.f32 	%f990, [%rd355];
	add.s64 	%rd356, %rd25, %rd353;
	add.s64 	%rd357, %rd1, %rd356;
	ld.global.f32 	%f991, [%rd357];
$L__BB3_143:
	sub.f32 	%f639, %f991, %f990;
	add.s32 	%r141, %r139, %r223;
	cvt.u64.u32 	%rd358, %r141;
	add.s64 	%rd359, %rd3, %rd358;
	ld.global.f32 	%f640, [%rd359];
	mul.f32 	%f641, %f640, %f639;
	mul.f32 	%f642, %f639, %f641;
	fma.rn.f32 	%f643, %f642, 0f3BBB989D, 0f3F000000;
	cvt.sat.f32.f32 	%f644, %f643;
	mov.f32 	%f645, 0f4B400001;
	mov.f32 	%f646, 0f437C0000;
	fma.rm.f32 	%f647, %f644, %f646, %f645;
	add.f32 	%f648, %f647, 0fCB40007F;
	neg.f32 	%f649, %f648;
	fma.rn.f32 	%f650, %f642, 0f3FB8AA3B, %f649;
	fma.rn.f32 	%f651, %f642, 0f32A57060, %f650;
	mov.b32 	%r594, %f647;
	shl.b32 	%r595, %r594, 23;
	mov.b32 	%f652, %r595;
	ex2.approx.ftz.f32 	%f653, %f651;
	mul.f32 	%f654, %f653, %f652;
	mul.f32 	%f113, %f106, %f654;
	mul.f32 	%f114, %f107, %f654;
	add.s32 	%r142, %r712, 3;
	setp.lt.s32 	%p179, %r142, %r207;
	@%p179 bra 	$L__BB3_145;
	setp.eq.s32 	%p180, %r142, %r207;
	selp.b32 	%r596, %r710, %r133, %p180;
	cvt.rn.f32.s32 	%f993, %r596;
	mov.f32 	%f992, 0f00000000;
	bra.uni 	$L__BB3_146;
$L__BB3_145:
	mul.lo.s32 	%r597, %r142, %r202;
	cvt.u64.u32 	%rd360, %r597;
	add.s64 	%rd361, %rd360, %rd20;
	add.s64 	%rd362, %rd21, %rd361;
	add.s64 	%rd363, %rd1, %rd362;
	ld.global.f32 	%f992, [%rd363];
	add.s64 	%rd364, %rd25, %rd361;
	add.s64 	%rd365, %rd1, %rd364;
	ld.global.f32 	%f993, [%rd365];
$L__BB3_146:
	sub.f32 	%f656, %f993, %f992;
	add.s32 	%r598, %r141, %r223;
	cvt.u64.u32 	%rd366, %r598;
	add.s64 	%rd367, %rd3, %rd366;
	ld.global.f32 	%f657, [%rd367];
	mul.f32 	%f658, %f657, %f656;
	mul.f32 	%f659, %f656, %f658;
	fma.rn.f32 	%f660, %f659, 0f3BBB989D, 0f3F000000;
	cvt.sat.f32.f32 	%f661, %f660;
	mov.f32 	%f662, 0f4B400001;
	mov.f32 	%f663, 0f437C0000;
	fma.rm.f32 	%f664, %f661, %f663, %f662;
	add.f32 	%f665, %f664, 0fCB40007F;
	neg.f32 	%f666, %f665;
	fma.rn.f32 	%f667, %f659, 0f3FB8AA3B, %f666;
	fma.rn.f32 	%f668, %f659, 0f32A57060, %f667;
	mov.b32 	%r599, %f664;
	shl.b32 	%r600, %r599, 23;
	mov.b32 	%f669, %r600;
	ex2.approx.ftz.f32 	%f670, %f668;
	mul.f32 	%f671, %f670, %f669;
	mul.f32 	%f994, %f113, %f671;
	mul.f32 	%f995, %f114, %f671;
	add.s32 	%r712, %r712, 4;
	setp.ne.s32 	%p181, %r712, %r123;
	mov.u32 	%r714, %r123;
	@%p181 bra 	$L__BB3_134;
$L__BB3_147:
	setp.eq.s32 	%p182, %r116, 0;
	@%p182 bra 	$L__BB3_161;
	setp.eq.s32 	%p183, %r116, 1;
	@%p183 bra 	$L__BB3_156;
	setp.lt.s32 	%p184, %r714, %r207;
	@%p184 bra 	$L__BB3_151;
	setp.eq.s32 	%p185, %r714, %r207;
	selp.b32 	%r601, %r710, %r133, %p185;
	cvt.rn.f32.s32 	%f999, %r601;
	mov.f32 	%f998, 0f00000000;
	bra.uni 	$L__BB3_152;
$L__BB3_151:
	mul.lo.s32 	%r602, %r714, %r202;
	cvt.u64.u32 	%rd368, %r602;
	add.s64 	%rd369, %rd368, %rd20;
	add.s64 	%rd370, %rd21, %rd369;
	add.s64 	%rd371, %rd1, %rd370;
	ld.global.f32 	%f998, [%rd371];
	add.s64 	%rd372, %rd25, %rd369;
	add.s64 	%rd373, %rd1, %rd372;
	ld.global.f32 	%f999, [%rd373];
$L__BB3_152:
	sub.f32 	%f674, %f999, %f998;
	mul.lo.s32 	%r145, %r714, %r223;
	cvt.u64.u32 	%rd374, %r145;
	add.s64 	%rd375, %rd3, %rd374;
	ld.global.f32 	%f675, [%rd375];
	mul.f32 	%f676, %f675, %f674;
	mul.f32 	%f677, %f674, %f676;
	fma.rn.f32 	%f678, %f677, 0f3BBB989D, 0f3F000000;
	cvt.sat.f32.f32 	%f679, %f678;
	mov.f32 	%f680, 0f4B400001;
	mov.f32 	%f681, 0f437C0000;
	fma.rm.f32 	%f682, %f679, %f681, %f680;
	add.f32 	%f683, %f682, 0fCB40007F;
	neg.f32 	%f684, %f683;
	fma.rn.f32 	%f685, %f677, 0f3FB8AA3B, %f684;
	fma.rn.f32 	%f686, %f677, 0f32A57060, %f685;
	mov.b32 	%r603, %f682;
	shl.b32 	%r604, %r603, 23;
	mov.b32 	%f687, %r604;
	ex2.approx.ftz.f32 	%f688, %f686;
	mul.f32 	%f689, %f688, %f687;
	mul.f32 	%f131, %f994, %f689;
	mul.f32 	%f132, %f995, %f689;
	add.s32 	%r146, %r714, 1;
	setp.lt.s32 	%p186, %r146, %r207;
	@%p186 bra 	$L__BB3_154;
	setp.eq.s32 	%p187, %r146, %r207;
	selp.b32 	%r605, %r710, %r133, %p187;
	cvt.rn.f32.s32 	%f1001, %r605;
	mov.f32 	%f1000, 0f00000000;
	bra.uni 	$L__BB3_155;
$L__BB3_154:
	mul.lo.s32 	%r606, %r146, %r202;
	cvt.u64.u32 	%rd376, %r606;
	add.s64 	%rd377, %rd376, %rd20;
	add.s64 	%rd378, %rd21, %rd377;
	add.s64 	%rd379, %rd1, %rd378;
	ld.global.f32 	%f1000, [%rd379];
	add.s64 	%rd380, %rd25, %rd377;
	add.s64 	%rd381, %rd1, %rd380;
	ld.global.f32 	%f1001, [%rd381];
$L__BB3_155:
	sub.f32 	%f691, %f1001, %f1000;
	add.s32 	%r607, %r145, %r223;
	cvt.u64.u32 	%rd382, %r607;
	add.s64 	%rd383, %rd3, %rd382;
	ld.global.f32 	%f692, [%rd383];
	mul.f32 	%f693, %f692, %f691;
	mul.f32 	%f694, %f691, %f693;
	fma.rn.f32 	%f695, %f694, 0f3BBB989D, 0f3F000000;
	cvt.sat.f32.f32 	%f696, %f695;
	mov.f32 	%f697, 0f4B400001;
	mov.f32 	%f698, 0f437C0000;
	fma.rm.f32 	%f699, %f696, %f698, %f697;
	add.f32 	%f700, %f699, 0fCB40007F;
	neg.f32 	%f701, %f700;
	fma.rn.f32 	%f702, %f694, 0f3FB8AA3B, %f701;
	fma.rn.f32 	%f703, %f694, 0f32A57060, %f702;
	mov.b32 	%r608, %f699;
	shl.b32 	%r609, %r608, 23;
	mov.b32 	%f704, %r609;
	ex2.approx.ftz.f32 	%f705, %f703;
	mul.f32 	%f706, %f705, %f704;
	mul.f32 	%f994, %f131, %f706;
	mul.f32 	%f995, %f132, %f706;
	add.s32 	%r714, %r714, 2;
$L__BB3_156:
	setp.eq.s32 	%p188, %r124, 0;
	@%p188 bra 	$L__BB3_161;
	setp.lt.s32 	%p189, %r714, %r207;
	@%p189 bra 	$L__BB3_159;
	setp.eq.s32 	%p190, %r714, %r207;
	selp.b32 	%r610, %r710, %r133, %p190;
	cvt.rn.f32.s32 	%f1007, %r610;
	mov.f32 	%f1006, 0f00000000;
	bra.uni 	$L__BB3_160;
$L__BB3_159:
	mul.lo.s32 	%r611, %r714, %r202;
	cvt.u64.u32 	%rd384, %r611;
	add.s64 	%rd385, %rd384, %rd20;
	add.s64 	%rd386, %rd21, %rd385;
	add.s64 	%rd387, %rd1, %rd386;
	ld.global.f32 	%f1006, [%rd387];
	add.s64 	%rd388, %rd25, %rd385;
	add.s64 	%rd389, %rd1, %rd388;
	ld.global.f32 	%f1007, [%rd389];
$L__BB3_160:
	sub.f32 	%f708, %f1007, %f1006;
	mul.lo.s32 	%r612, %r714, %r223;
	cvt.u64.u32 	%rd390, %r612;
	add.s64 	%rd391, %rd3, %rd390;
	ld.global.f32 	%f709, [%rd391];
	mul.f32 	%f710, %f709, %f708;
	mul.f32 	%f711, %f708, %f710;
	fma.rn.f32 	%f712, %f711, 0f3BBB989D, 0f3F000000;
	cvt.sat.f32.f32 	%f713, %f712;
	mov.f32 	%f714, 0f4B400001;
	mov.f32 	%f715, 0f437C0000;
	fma.rm.f32 	%f716, %f713, %f715, %f714;
	add.f32 	%f717, %f716, 0fCB40007F;
	neg.f32 	%f718, %f717;
	fma.rn.f32 	%f719, %f711, 0f3FB8AA3B, %f718;
	fma.rn.f32 	%f720, %f711, 0f32A57060, %f719;
	mov.b32 	%r613, %f716;
	shl.b32 	%r614, %r613, 23;
	mov.b32 	%f721, %r614;
	ex2.approx.ftz.f32 	%f722, %f720;
	mul.f32 	%f723, %f722, %f721;
	mul.f32 	%f994, %f994, %f723;
	mul.f32 	%f995, %f995, %f723;
$L__BB3_161:
	setp.lt.u32 	%p191, %r117, 7;
	add.s64 	%rd26, %rd25, %rd20;
	mov.b32 	%r717, 0;
	mov.f32 	%f1017, %f983;
	@%p191 bra 	$L__BB3_164;
	mov.b32 	%r715, 0;
	mov.f32 	%f1017, %f983;
$L__BB3_163:
	.pragma "nounroll";
	mul.lo.s32 	%r617, %r715, %r279;
	cvt.u64.u32 	%rd392, %r617;
	add.s64 	%rd393, %rd22, %rd392;
	add.s64 	%rd394, %rd6, %rd393;
	ld.global.f32 	%f725, [%rd394];
	mul.lo.s32 	%r618, %r715, %r202;
	cvt.u64.u32 	%rd395, %r618;
	add.s64 	%rd396, %rd26, %rd395;
	add.s64 	%rd397, %rd1, %rd396;
	ld.global.f32 	%f726, [%rd397];
	mul.f32 	%f727, %f725, %f726;
	div.rn.f32 	%f728, %f727, %f79;
	add.f32 	%f729, %f1017, %f728;
	add.s32 	%r619, %r617, %r279;
	cvt.u64.u32 	%rd398, %r619;
	add.s64 	%rd399, %rd22, %rd398;
	add.s64 	%rd400, %rd6, %rd399;
	ld.global.f32 	%f730, [%rd400];
	add.s32 	%r620, %r618, %r202;
	cvt.u64.u32 	%rd401, %r620;
	add.s64 	%rd402, %rd26, %rd401;
	add.s64 	%rd403, %rd1, %rd402;
	ld.global.f32 	%f731, [%rd403];
	mul.f32 	%f732, %f730, %f731;
	div.rn.f32 	%f733, %f732, %f79;
	add.f32 	%f734, %f729, %f733;
	add.s32 	%r621, %r619, %r279;
	cvt.u64.u32 	%rd404, %r621;
	add.s64 	%rd405, %rd22, %rd404;
	add.s64 	%rd406, %rd6, %rd405;
	ld.global.f32 	%f735, [%rd406];
	add.s32 	%r622, %r620, %r202;
	cvt.u64.u32 	%rd407, %r622;
	add.s64 	%rd408, %rd26, %rd407;
	add.s64 	%rd409, %rd1, %rd408;
	ld.global.f32 	%f736, [%rd409];
	mul.f32 	%f737, %f735, %f736;
	div.rn.f32 	%f738, %f737, %f79;
	add.f32 	%f739, %f734, %f738;
	add.s32 	%r623, %r621, %r279;
	cvt.u64.u32 	%rd410, %r623;
	add.s64 	%rd411, %rd22, %rd410;
	add.s64 	%rd412, %rd6, %rd411;
	ld.global.f32 	%f740, [%rd412];
	add.s32 	%r624, %r622, %r202;
	cvt.u64.u32 	%rd413, %r624;
	add.s64 	%rd414, %rd26, %rd413;
	add.s64 	%rd415, %rd1, %rd414;
	ld.global.f32 	%f741, [%rd415];
	mul.f32 	%f742, %f740, %f741;
	div.rn.f32 	%f743, %f742, %f79;
	add.f32 	%f744, %f739, %f743;
	add.s32 	%r625, %r623, %r279;
	cvt.u64.u32 	%rd416, %r625;
	add.s64 	%rd417, %rd22, %rd416;
	add.s64 	%rd418, %rd6, %rd417;
	ld.global.f32 	%f745, [%rd418];
	add.s32 	%r626, %r624, %r202;
	cvt.u64.u32 	%rd419, %r626;
	add.s64 	%rd420, %rd26, %rd419;
	add.s64 	%rd421, %rd1, %rd420;
	ld.global.f32 	%f746, [%rd421];
	mul.f32 	%f747, %f745, %f746;
	div.rn.f32 	%f748, %f747, %f79;
	add.f32 	%f749, %f744, %f748;
	add.s32 	%r627, %r625, %r279;
	cvt.u64.u32 	%rd422, %r627;
	add.s64 	%rd423, %rd22, %rd422;
	add.s64 	%rd424, %rd6, %rd423;
	ld.global.f32 	%f750, [%rd424];
	add.s32 	%r628, %r626, %r202;
	cvt.u64.u32 	%rd425, %r628;
	add.s64 	%rd426, %rd26, %rd425;
	add.s64 	%rd427, %rd1, %rd426;
	ld.global.f32 	%f751, [%rd427];
	mul.f32 	%f752, %f750, %f751;
	div.rn.f32 	%f753, %f752, %f79;
	add.f32 	%f754, %f749, %f753;
	add.s32 	%r629, %r627, %r279;
	cvt.u64.u32 	%rd428, %r629;
	add.s64 	%rd429, %rd22, %rd428;
	add.s64 	%rd430, %rd6, %rd429;
	ld.global.f32 	%f755, [%rd430];
	add.s32 	%r630, %r628, %r202;
	cvt.u64.u32 	%rd431, %r630;
	add.s64 	%rd432, %rd26, %rd431;
	add.s64 	%rd433, %rd1, %rd432;
	ld.global.f32 	%f756, [%rd433];
	mul.f32 	%f757, %f755, %f756;
	div.rn.f32 	%f758, %f757, %f79;
	add.f32 	%f759, %f754, %f758;
	add.s32 	%r631, %r629, %r279;
	cvt.u64.u32 	%rd434, %r631;
	add.s64 	%rd435, %rd22, %rd434;
	add.s64 	%rd436, %rd6, %rd435;
	ld.global.f32 	%f760, [%rd436];
	add.s32 	%r632, %r630, %r202;
	cvt.u64.u32 	%rd437, %r632;
	add.s64 	%rd438, %rd26, %rd437;
	add.s64 	%rd439, %rd1, %rd438;
	ld.global.f32 	%f761, [%rd439];
	mul.f32 	%f762, %f760, %f761;
	div.rn.f32 	%f763, %f762, %f79;
	add.f32 	%f1017, %f759, %f763;
	add.s32 	%r715, %r715, 8;
	setp.ne.s32 	%p192, %r715, %r125;
	mov.u32 	%r717, %r125;
	@%p192 bra 	$L__BB3_163;
$L__BB3_164:
	setp.eq.s32 	%p193, %r118, 0;
	@%p193 bra 	$L__BB3_172;
	setp.lt.u32 	%p194, %r119, 3;
	@%p194 bra 	$L__BB3_167;
	mul.lo.s32 	%r633, %r717, %r279;
	cvt.u64.u32 	%rd440, %r633;
	add.s64 	%rd441, %rd22, %rd440;
	add.s64 	%rd442, %rd6, %rd441;
	ld.global.f32 	%f765, [%rd442];
	mul.lo.s32 	%r634, %r717, %r202;
	cvt.u64.u32 	%rd443, %r634;
	add.s64 	%rd444, %rd26, %rd443;
	add.s64 	%rd445, %rd1, %rd444;
	ld.global.f32 	%f766, [%rd445];
	mul.f32 	%f767, %f765, %f766;
	div.rn.f32 	%f768, %f767, %f79;
	add.f32 	%f769, %f1017, %f768;
	add.s32 	%r635, %r633, %r279;
	cvt.u64.u32 	%rd446, %r635;
	add.s64 	%rd447, %rd22, %rd446;
	add.s64 	%rd448, %rd6, %rd447;
	ld.global.f32 	%f770, [%rd448];
	add.s32 	%r636, %r634, %r202;
	cvt.u64.u32 	%rd449, %r636;
	add.s64 	%rd450, %rd26, %rd449;
	add.s64 	%rd451, %rd1, %rd450;
	ld.global.f32 	%f771, [%rd451];
	mul.f32 	%f772, %f770, %f771;
	div.rn.f32 	%f773, %f772, %f79;
	add.f32 	%f774, %f769, %f773;
	add.s32 	%r637, %r635, %r279;
	cvt.u64.u32 	%rd452, %r637;
	add.s64 	%rd453, %rd22, %rd452;
	add.s64 	%rd454, %rd6, %rd453;
	ld.global.f32 	%f775, [%rd454];
	add.s32 	%r638, %r636, %r202;
	cvt.u64.u32 	%rd455, %r638;
	add.s64 	%rd456, %rd26, %rd455;
	add.s64 	%rd457, %rd1, %rd456;
	ld.global.f32 	%f776, [%rd457];
	mul.f32 	%f777, %f775, %f776;
	div.rn.f32 	%f778, %f777, %f79;
	add.f32 	%f779, %f774, %f778;
	add.s32 	%r639, %r637, %r279;
	cvt.u64.u32 	%rd458, %r639;
	add.s64 	%rd459, %rd22, %rd458;
	add.s64 	%rd460, %rd6, %rd459;
	ld.global.f32 	%f780, [%rd460];
	add.s32 	%r640, %r638, %r202;
	cvt.u64.u32 	%rd461, %r640;
	add.s64 	%rd462, %rd26, %rd461;
	add.s64 	%rd463, %rd1, %rd462;
	ld.global.f32 	%f781, [%rd463];
	mul.f32 	%f782, %f780, %f781;
	div.rn.f32 	%f783, %f782, %f79;
	add.f32 	%f1017, %f779, %f783;
	add.s32 	%r717, %r717, 4;
$L__BB3_167:
	setp.eq.s32 	%p195, %r120, 0;
	@%p195 bra 	$L__BB3_172;
	setp.eq.s32 	%p196, %r120, 1;
	@%p196 bra 	$L__BB3_170;
	mul.lo.s32 	%r641, %r717, %r279;
	cvt.u64.u32 	%rd464, %r641;
	add.s64 	%rd465, %rd22, %rd464;
	add.s64 	%rd466, %rd6, %rd465;
	ld.global.f32 	%f785, [%rd466];
	mul.lo.s32 	%r642, %r717, %r202;
	cvt.u64.u32 	%rd467, %r642;
	add.s64 	%rd468, %rd26, %rd467;
	add.s64 	%rd469, %rd1, %rd468;
	ld.global.f32 	%f786, [%rd469];
	mul.f32 	%f787, %f785, %f786;
	div.rn.f32 	%f788, %f787, %f79;
	add.f32 	%f789, %f1017, %f788;
	add.s32 	%r643, %r641, %r279;
	cvt.u64.u32 	%rd470, %r643;
	add.s64 	%rd471, %rd22, %rd470;
	add.s64 	%rd472, %rd6, %rd471;
	ld.global.f32 	%f790, [%rd472];
	add.s32 	%r644, %r642, %r202;
	cvt.u64.u32 	%rd473, %r644;
	add.s64 	%rd474, %rd26, %rd473;
	add.s64 	%rd475, %rd1, %rd474;
	ld.global.f32 	%f791, [%rd475];
	mul.f32 	%f792, %f790, %f791;
	div.rn.f32 	%f793, %f792, %f79;
	add.f32 	%f1017, %f789, %f793;
	add.s32 	%r717, %r717, 2;
$L__BB3_170:
	setp.eq.s32 	%p197, %r126, 0;
	@%p197 bra 	$L__BB3_172;
	mul.lo.s32 	%r645, %r717, %r279;
	cvt.u64.u32 	%rd476, %r645;
	add.s64 	%rd477, %rd22, %rd476;
	add.s64 	%rd478, %rd6, %rd477;
	ld.global.f32 	%f794, [%rd478];
	mul.lo.s32 	%r646, %r717, %r202;
	cvt.u64.u32 	%rd479, %r646;
	add.s64 	%rd480, %rd26, %rd479;
	add.s64 	%rd481, %rd1, %rd480;
	ld.global.f32 	%f795, [%rd481];
	mul.f32 	%f796, %f794, %f795;
	div.rn.f32 	%f797, %f796, %f79;
	add.f32 	%f1017, %f1017, %f797;
$L__BB3_172:
	setp.gt.u32 	%p198, %r207, 2147483645;
	shl.b32 	%r648, %r135, 2;
	add.s32 	%r649, %r131, %r648;
	mul.f32 	%f798, %f995, %f1017;
	atom.shared.add.f32 	%f799, [%r649], %f798;
	mul.f32 	%f165, %f994, %f1017;
	mad.lo.s32 	%r156, %r134, %r215, %r132;
	mov.b32 	%r720, 0;
	@%p198 bra 	$L__BB3_185;
	mov.b32 	%r719, 0;
$L__BB3_174:
	setp.lt.s32 	%p199, %r719, %r207;
	@%p199 bra 	$L__BB3_176;
	setp.eq.s32 	%p200, %r719, %r207;
	selp.b32 	%r651, %r710, %r133, %p200;
	cvt.rn.f32.s32 	%f1019, %r651;
	mov.f32 	%f1018, 0f00000000;
	bra.uni 	$L__BB3_177;
$L__BB3_176:
	mul.lo.s32 	%r652, %r719, %r202;
	cvt.u64.u32 	%rd482, %r652;
	add.s64 	%rd483, %rd482, %rd20;
	add.s64 	%rd484, %rd21, %rd483;
	add.s64 	%rd485, %rd1, %rd484;
	ld.global.f32 	%f1018, [%rd485];
	add.s64 	%rd486, %rd25, %rd483;
	add.s64 	%rd487, %rd1, %rd486;
	ld.global.f32 	%f1019, [%rd487];
$L__BB3_177:
	setp.ge.s32 	%p201, %r719, %r207;
	sub.f32 	%f171, %f1019, %f1018;
	shl.b32 	%r653, %r719, 2;
	add.s32 	%r158, %r115, %r653;
	mul.f32 	%f801, %f165, %f171;
	mul.f32 	%f802, %f171, %f801;
	atom.shared.add.f32 	%f803, [%r158], %f802;
	@%p201 bra 	$L__BB3_179;
	mul.lo.s32 	%r654, %r719, %r223;
	cvt.u64.u32 	%rd488, %r654;
	add.s64 	%rd489, %rd3, %rd488;
	ld.global.f32 	%f804, [%rd489];
	mul.f32 	%f805, %f165, %f804;
	mul.f32 	%f806, %f805, 0fC0000000;
	mul.f32 	%f807, %f171, %f806;
	mul.lo.s32 	%r655, %r719, %r213;
	add.s32 	%r656, %r110, %r655;
	cvt.u64.u32 	%rd490, %r656;
	add.s64 	%rd491, %rd2, %rd490;
	atom.global.add.f32 	%f808, [%rd491], %f807;
	mul.lo.s32 	%r657, %r719, %r279;
	cvt.u64.u32 	%rd492, %r657;
	add.s64 	%rd493, %rd22, %rd492;
	add.s64 	%rd494, %rd6, %rd493;
	ld.global.f32 	%f809, [%rd494];
	add.s32 	%r658, %r156, %r655;
	cvt.u64.u32 	%rd495, %r658;
	add.s64 	%rd496, %rd2, %rd495;
	mul.f32 	%f810, %f994, %f809;
	div.rn.f32 	%f811, %f810, %f79;
	sub.f32 	%f812, %f811, %f807;
	atom.global.add.f32 	%f813, [%rd496], %f812;
$L__BB3_179:
	add.s32 	%r159, %r719, 1;
	setp.lt.s32 	%p202, %r159, %r207;
	@%p202 bra 	$L__BB3_181;
	setp.eq.s32 	%p203, %r159, %r207;
	selp.b32 	%r659, %r710, %r133, %p203;
	cvt.rn.f32.s32 	%f1021, %r659;
	mov.f32 	%f1020, 0f00000000;
	bra.uni 	$L__BB3_182;
$L__BB3_181:
	mul.lo.s32 	%r660, %r159, %r202;
	cvt.u64.u32 	%rd497, %r660;
	add.s64 	%rd498, %rd497, %rd20;
	add.s64 	%rd499, %rd21, %rd498;
	add.s64 	%rd500, %rd1, %rd499;
	ld.global.f32 	%f1020, [%rd500];
	add.s64 	%rd501, %rd25, %rd498;
	add.s64 	%rd502, %rd1, %rd501;
	ld.global.f32 	%f1021, [%rd502];
$L__BB3_182:
	setp.ge.s32 	%p204, %r159, %r207;
	sub.f32 	%f177, %f1021, %f1020;
	mul.f32 	%f815, %f165, %f177;
	mul.f32 	%f816, %f177, %f815;
	atom.shared.add.f32 	%f817, [%r158+4], %f816;
	@%p204 bra 	$L__BB3_184;
	mul.lo.s32 	%r661, %r159, %r223;
	cvt.u64.u32 	%rd503, %r661;
	add.s64 	%rd504, %rd3, %rd503;
	ld.global.f32 	%f818, [%rd504];
	mul.f32 	%f819, %f165, %f818;
	mul.f32 	%f820, %f819, 0fC0000000;
	mul.f32 	%f821, %f177, %f820;
	mul.lo.s32 	%r662, %r159, %r213;
	add.s32 	%r663, %r110, %r662;
	cvt.u64.u32 	%rd505, %r663;
	add.s64 	%rd506, %rd2, %rd505;
	atom.global.add.f32 	%f822, [%rd506], %f821;
	mul.lo.s32 	%r664, %r159, %r279;
	cvt.u64.u32 	%rd507, %r664;
	add.s64 	%rd508, %rd22, %rd507;
	add.s64 	%rd509, %rd6, %rd508;
	ld.global.f32 	%f823, [%rd509];
	add.s32 	%r665, %r156, %r662;
	cvt.u64.u32 	%rd510, %r665;
	add.s64 	%rd511, %rd2, %rd510;
	mul.f32 	%f824, %f994, %f823;
	div.rn.f32 	%f825, %f824, %f79;
	sub.f32 	%f826, %f825, %f821;
	atom.global.add.f32 	%f827, [%rd511], %f826;
$L__BB3_184:
	add.s32 	%r719, %r719, 2;
	setp.ne.s32 	%p205, %r719, %r127;
	mov.u32 	%r720, %r127;
	@%p205 bra 	$L__BB3_174;
$L__BB3_185:
	setp.eq.s32 	%p206, %r124, 0;
	@%p206 bra 	$L__BB3_191;
	setp.lt.s32 	%p207, %r720, %r207;
	@%p207 bra 	$L__BB3_188;
	setp.eq.s32 	%p208, %r720, %r207;
	selp.b32 	%r666, %r710, %r133, %p208;
	cvt.rn.f32.s32 	%f1023, %r666;
	mov.f32 	%f1022, 0f00000000;
	bra.uni 	$L__BB3_189;
$L__BB3_188:
	mul.lo.s32 	%r667, %r720, %r202;
	cvt.u64.u32 	%rd512, %r667;
	add.s64 	%rd513, %rd512, %rd20;
	add.s64 	%rd514, %rd21, %rd513;
	add.s64 	%rd515, %rd1, %rd514;
	ld.global.f32 	%f1022, [%rd515];
	add.s64 	%rd516, %rd25, %rd513;
	add.s64 	%rd517, %rd1, %rd516;
	ld.global.f32 	%f1023, [%rd517];
$L__BB3_189:
	setp.ge.s32 	%p209, %r720, %r207;
	sub.f32 	%f183, %f1023, %f1022;
	shl.b32 	%r668, %r720, 2;
	add.s32 	%r669, %r115, %r668;
	mul.f32 	%f829, %f165, %f183;
	mul.f32 	%f830, %f183, %f829;
	atom.shared.add.f32 	%f831, [%r669], %f830;
	@%p209 bra 	$L__BB3_191;
	mul.lo.s32 	%r670, %r720, %r223;
	cvt.u64.u32 	%rd518, %r670;
	add.s64 	%rd519, %rd3, %rd518;
	ld.global.f32 	%f832, [%rd519];
	mul.f32 	%f833, %f165, %f832;
	mul.f32 	%f834, %f833, 0fC0000000;
	mul.f32 	%f835, %f183, %f834;
	mul.lo.s32 	%r671, %r720, %r213;
	add.s32 	%r672, %r110, %r671;
	cvt.u64.u32 	%rd520, %r672;
	add.s64 	%rd521, %rd2, %rd520;
	atom.global.add.f32 	%f836, [%rd521], %f835;
	mul.lo.s32 	%r673, %r720, %r279;
	cvt.u64.u32 	%rd522, %r673;
	add.s64 	%rd523, %rd22, %rd522;
	add.s64 	%rd524, %rd6, %rd523;
	ld.global.f32 	%f837, [%rd524];
	add.s32 	%r674, %r156, %r671;
	cvt.u64.u32 	%rd525, %r674;
	add.s64 	%rd526, %rd2, %rd525;
	mul.f32 	%f838, %f994, %f837;
	div.rn.f32 	%f839, %f838, %f79;
	sub.f32 	%f840, %f839, %f835;
	atom.global.add.f32 	%f841, [%rd526], %f840;
$L__BB3_191:
	add.s32 	%r711, %r133, 1;
	setp.eq.s32 	%p210, %r133, %r289;
	@%p210 bra 	$L__BB3_202;
	bra.uni 	$L__BB3_131;
$L__BB3_192:
	setp.ge.s32 	%p149, %r130, %r208;
	mad.lo.s32 	%r543, %r721, %r290, %r10;
	or.b32  	%r544, %r543, %r130;
	setp.lt.s32 	%p150, %r544, 0;
	setp.ge.s32 	%p151, %r543, %r209;
	or.pred  	%p152, %p151, %p149;
	or.pred  	%p153, %p152, %p150;
	@%p153 bra 	$L__BB3_201;
	add.s32 	%r546, %r207, 1;
	setp.lt.u32 	%p154, %r546, 3;
	add.s32 	%r164, %r721, %r289;
	mul.lo.s32 	%r547, %r164, %r246;
	cvt.u64.u32 	%rd317, %r547;
	add.s64 	%rd318, %rd317, %rd23;
	add.s64 	%rd319, %rd4, %rd318;
	ld.global.f32 	%f1026, [%rd319];
	mov.b32 	%r728, 0;
	mov.f32 	%f1027, 0f3F800000;
	@%p154 bra 	$L__BB3_196;
	neg.s32 	%r722, %r207;
	shl.b32 	%r725, %r223, 1;
	mul.lo.s32 	%r724, %r223, 3;
	mov.f32 	%f1027, 0f3F800000;
	mov.b32 	%r723, 0;
	mov.u32 	%r726, %r223;
	mov.u32 	%r727, %r723;
$L__BB3_195:
	.pragma "nounroll";
	setp.eq.s32 	%p155, %r722, 0;
	selp.b32 	%r549, %r710, %r721, %p155;
	cvt.rn.f32.s32 	%f499, %r549;
	cvt.u64.u32 	%rd320, %r723;
	add.s64 	%rd321, %rd3, %rd320;
	ld.global.f32 	%f500, [%rd321];
	mul.f32 	%f501, %f500, %f499;
	mul.f32 	%f502, %f501, %f499;
	fma.rn.f32 	%f503, %f502, 0f3BBB989D, 0f3F000000;
	cvt.sat.f32.f32 	%f504, %f503;
	mov.f32 	%f505, 0f4B400001;
	mov.f32 	%f506, 0f437C0000;
	fma.rm.f32 	%f507, %f504, %f506, %f505;
	add.f32 	%f508, %f507, 0fCB40007F;
	neg.f32 	%f509, %f508;
	fma.rn.f32 	%f510, %f502, 0f3FB8AA3B, %f509;
	fma.rn.f32 	%f511, %f502, 0f32A57060, %f510;
	mov.b32 	%r550, %f507;
	shl.b32 	%r551, %r550, 23;
	mov.b32 	%f512, %r551;
	ex2.approx.ftz.f32 	%f513, %f511;
	mul.f32 	%f514, %f513, %f512;
	mul.f32 	%f515, %f1026, %f514;
	mul.f32 	%f516, %f1027, %f514;
	add.s32 	%r552, %r727, 1;
	setp.eq.s32 	%p156, %r552, %r207;
	selp.b32 	%r553, %r710, %r721, %p156;
	cvt.rn.f32.s32 	%f517, %r553;
	cvt.u64.u32 	%rd322, %r726;
	add.s64 	%rd323, %rd3, %rd322;
	ld.global.f32 	%f518, [%rd323];
	mul.f32 	%f519, %f518, %f517;
	mul.f32 	%f520, %f519, %f517;
	fma.rn.f32 	%f521, %f520, 0f3BBB989D, 0f3F000000;
	cvt.sat.f32.f32 	%f522, %f521;
	fma.rm.f32 	%f523, %f522, %f506, %f505;
	add.f32 	%f524, %f523, 0fCB40007F;
	neg.f32 	%f525, %f524;
	fma.rn.f32 	%f526, %f520, 0f3FB8AA3B, %f525;
	fma.rn.f32 	%f527, %f520, 0f32A57060, %f526;
	mov.b32 	%r554, %f523;
	shl.b32 	%r555, %r554, 23;
	mov.b32 	%f528, %r555;
	ex2.approx.ftz.f32 	%f529, %f527;
	mul.f32 	%f530, %f529, %f528;
	mul.f32 	%f531, %f515, %f530;
	mul.f32 	%f532, %f516, %f530;
	add.s32 	%r556, %r727, 2;
	setp.eq.s32 	%p157, %r556, %r207;
	selp.b32 	%r557, %r710, %r721, %p157;
	cvt.rn.f32.s32 	%f533, %r557;
	cvt.u64.u32 	%rd324, %r725;
	add.s64 	%rd325, %rd3, %rd324;
	ld.global.f32 	%f534, [%rd325];
	mul.f32 	%f535, %f534, %f533;
	mul.f32 	%f536, %f535, %f533;
	fma.rn.f32 	%f537, %f536, 0f3BBB989D, 0f3F000000;
	cvt.sat.f32.f32 	%f538, %f537;
	fma.rm.f32 	%f539, %f538, %f506, %f505;
	add.f32 	%f540, %f539, 0fCB40007F;
	neg.f32 	%f541, %f540;
	fma.rn.f32 	%f542, %f536, 0f3FB8AA3B, %f541;
	fma.rn.f32 	%f543, %f536, 0f32A57060, %f542;
	mov.b32 	%r558, %f539;
	shl.b32 	%r559, %r558, 23;
	mov.b32 	%f544, %r559;
	ex2.approx.ftz.f32 	%f545, %f543;
	mul.f32 	%f546, %f545, %f544;
	mul.f32 	%f547, %f531, %f546;
	mul.f32 	%f548, %f532, %f546;
	add.s32 	%r560, %r727, 3;
	setp.eq.s32 	%p158, %r560, %r207;
	selp.b32 	%r561, %r710, %r721, %p158;
	cvt.rn.f32.s32 	%f549, %r561;
	cvt.u64.u32 	%rd326, %r724;
	add.s64 	%rd327, %rd3, %rd326;
	ld.global.f32 	%f550, [%rd327];
	mul.f32 	%f551, %f550, %f549;
	mul.f32 	%f552, %f551, %f549;
	fma.rn.f32 	%f553, %f552, 0f3BBB989D, 0f3F000000;
	cvt.sat.f32.f32 	%f554, %f553;
	fma.rm.f32 	%f555, %f554, %f506, %f505;
	add.f32 	%f556, %f555, 0fCB40007F;
	neg.f32 	%f557, %f556;
	fma.rn.f32 	%f558, %f552, 0f3FB8AA3B, %f557;
	fma.rn.f32 	%f559, %f552, 0f32A57060, %f558;
	mov.b32 	%r562, %f555;
	shl.b32 	%r563, %r562, 23;
	mov.b32 	%f560, %r563;
	ex2.approx.ftz.f32 	%f561, %f559;
	mul.f32 	%f562, %f561, %f560;
	mul.f32 	%f1026, %f547, %f562;
	mul.f32 	%f1027, %f548, %f562;
	add.s32 	%r727, %r727, 4;
	add.s32 	%r726, %r726, %r128;
	add.s32 	%r725, %r725, %r128;
	add.s32 	%r724, %r724, %r128;
	add.s32 	%r723, %r723, %r128;
	add.s32 	%r722, %r722, 4;
	setp.ne.s32 	%p159, %r727, %r122;
	mov.u32 	%r728, %r122;
	@%p159 bra 	$L__BB3_195;
$L__BB3_196:
	setp.eq.s32 	%p160, %r121, 0;
	@%p160 bra 	$L__BB3_199;
	setp.eq.s32 	%p161, %r121, 1;
	setp.eq.s32 	%p162, %r728, %r207;
	selp.b32 	%r564, %r710, %r721, %p162;
	cvt.rn.f32.s32 	%f563, %r564;
	mul.lo.s32 	%r181, %r728, %r223;
	cvt.u64.u32 	%rd328, %r181;
	add.s64 	%rd329, %rd3, %rd328;
	ld.global.f32 	%f564, [%rd329];
	mul.f32 	%f565, %f564, %f563;
	mul.f32 	%f566, %f565, %f563;
	fma.rn.f32 	%f567, %f566, 0f3BBB989D, 0f3F000000;
	cvt.sat.f32.f32 	%f568, %f567;
	mov.f32 	%f569, 0f4B400001;
	mov.f32 	%f570, 0f437C0000;
	fma.rm.f32 	%f571, %f568, %f570, %f569;
	add.f32 	%f572, %f571, 0fCB40007F;
	neg.f32 	%f573, %f572;
	fma.rn.f32 	%f574, %f566, 0f3FB8AA3B, %f573;
	fma.rn.f32 	%f575, %f566, 0f32A57060, %f574;
	mov.b32 	%r565, %f571;
	shl.b32 	%r566, %r565, 23;
	mov.b32 	%f576, %r566;
	ex2.approx.ftz.f32 	%f577, %f575;
	mul.f32 	%f578, %f577, %f576;
	mul.f32 	%f1026, %f1026, %f578;
	mul.f32 	%f1027, %f1027, %f578;
	@%p161 bra 	$L__BB3_199;
	add.s32 	%r567, %r728, 1;
	setp.eq.s32 	%p163, %r567, %r207;
	selp.b32 	%r568, %r710, %r721, %p163;
	cvt.rn.f32.s32 	%f579, %r568;
	add.s32 	%r569, %r181, %r223;
	cvt.u64.u32 	%rd330, %r569;
	add.s64 	%rd331, %rd3, %rd330;
	ld.global.f32 	%f580, [%rd331];
	mul.f32 	%f581, %f580, %f579;
	mul.f32 	%f582, %f581, %f579;
	fma.rn.f32 	%f583, %f582, 0f3BBB989D, 0f3F000000;
	cvt.sat.f32.f32 	%f584, %f583;
	mov.f32 	%f585, 0f4B400001;
	mov.f32 	%f586, 0f437C0000;
	fma.rm.f32 	%f587, %f584, %f586, %f585;
	add.f32 	%f588, %f587, 0fCB40007F;
	neg.f32 	%f589, %f588;
	fma.rn.f32 	%f590, %f582, 0f3FB8AA3B, %f589;
	fma.rn.f32 	%f591, %f582, 0f32A57060, %f590;
	mov.b32 	%r570, %f587;
	shl.b32 	%r571, %r570, 23;
	mov.b32 	%f592, %r571;
	ex2.approx.ftz.f32 	%f593, %f591;
	mul.f32 	%f594, %f593, %f592;
	mul.f32 	%f1026, %f1026, %f594;
	mul.f32 	%f1027, %f1027, %f594;
$L__BB3_199:
	shl.b32 	%r573, %r164, 2;
	add.s32 	%r574, %r131, %r573;
	mul.f32 	%f595, %f1027, %f983;
	atom.shared.add.f32 	%f596, [%r574], %f595;
	mul.f32 	%f199, %f1026, %f983;
	mov.b32 	%r729, 0;
$L__BB3_200:
	setp.eq.s32 	%p164, %r729, %r207;
	selp.b32 	%r575, %r710, %r721, %p164;
	cvt.rn.f32.s32 	%f597, %r575;
	shl.b32 	%r576, %r729, 2;
	add.s32 	%r577, %r115, %r576;
	mul.f32 	%f598, %f199, %f597;
	mul.f32 	%f599, %f598, %f597;
	atom.shared.add.f32 	%f600, [%r577], %f599;
	add.s32 	%r729, %r729, 1;
	setp.ne.s32 	%p165, %r729, %r44;
	@%p165 bra 	$L__BB3_200;
$L__BB3_201:
	add.s32 	%r184, %r721, 1;
	setp.ne.s32 	%p166, %r721, %r289;
	mov.u32 	%r721, %r184;
	@%p166 bra 	$L__BB3_192;
$L__BB3_202:
	add.s32 	%r185, %r710, 1;
	setp.eq.s32 	%p211, %r710, %r289;
	mov.u32 	%r710, %r185;
	@%p211 bra 	$L__BB3_203;
	bra.uni 	$L__BB3_129;
$L__BB3_203:
	setp.ge.s32 	%p212, %r8, %r44;
	bar.sync 	0;
	@%p212 bra 	$L__BB3_205;
	mad.lo.s32 	%r675, %r8, -1020, %r26;
	ld.shared.f32 	%f842, [%r675];
	ld.shared.f32 	%f843, [%r675+1024];
	add.f32 	%f844, %f842, %f843;
	ld.shared.f32 	%f845, [%r675+2048];
	add.f32 	%f846, %f844, %f845;
	ld.shared.f32 	%f847, [%r675+3072];
	add.f32 	%f848, %f846, %f847;
	ld.shared.f32 	%f849, [%r675+4096];
	add.f32 	%f850, %f848, %f849;
	ld.shared.f32 	%f851, [%r675+5120];
	add.f32 	%f852, %f850, %f851;
	ld.shared.f32 	%f853, [%r675+6144];
	add.f32 	%f854, %f852, %f853;
	ld.shared.f32 	%f855, [%r675+7168];
	add.f32 	%f856, %f854, %f855;
	ld.shared.f32 	%f857, [%r675+8192];
	add.f32 	%f858, %f856, %f857;
	ld.shared.f32 	%f859, [%r675+9216];
	add.f32 	%f860, %f858, %f859;
	ld.shared.f32 	%f861, [%r675+10240];
	add.f32 	%f862, %f860, %f861;
	ld.shared.f32 	%f863, [%r675+11264];
	add.f32 	%f864, %f862, %f863;
	ld.shared.f32 	%f865, [%r675+12288];
	add.f32 	%f866, %f864, %f865;
	ld.shared.f32 	%f867, [%r675+13312];
	add.f32 	%f868, %f866, %f867;
	ld.shared.f32 	%f869, [%r675+14336];
	add.f32 	%f870, %f868, %f869;
	ld.shared.f32 	%f871, [%r675+15360];
	add.f32 	%f872, %f870, %f871;
	ld.shared.f32 	%f873, [%r675+16384];
	add.f32 	%f874, %f872, %f873;
	ld.shared.f32 	%f875, [%r675+17408];
	add.f32 	%f876, %f874, %f875;
	ld.shared.f32 	%f877, [%r675+18432];
	add.f32 	%f878, %f876, %f877;
	ld.shared.f32 	%f879, [%r675+19456];
	add.f32 	%f880, %f878, %f879;
	ld.shared.f32 	%f881, [%r675+20480];
	add.f32 	%f882, %f880, %f881;
	ld.shared.f32 	%f883, [%r675+21504];
	add.f32 	%f884, %f882, %f883;
	ld.shared.f32 	%f885, [%r675+22528];
	add.f32 	%f886, %f884, %f885;
	ld.shared.f32 	%f887, [%r675+23552];
	add.f32 	%f888, %f886, %f887;
	ld.shared.f32 	%f889, [%r675+24576];
	add.f32 	%f890, %f888, %f889;
	ld.shared.f32 	%f891, [%r675+25600];
	add.f32 	%f892, %f890, %f891;
	ld.shared.f32 	%f893, [%r675+26624];
	add.f32 	%f894, %f892, %f893;
	ld.shared.f32 	%f895, [%r675+27648];
	add.f32 	%f896, %f894, %f895;
	ld.shared.f32 	%f897, [%r675+28672];
	add.f32 	%f898, %f896, %f897;
	ld.shared.f32 	%f899, [%r675+29696];
	add.f32 	%f900, %f898, %f899;
	ld.shared.f32 	%f901, [%r675+30720];
	add.f32 	%f902, %f900, %f901;
	ld.shared.f32 	%f903, [%r675+31744];
	add.f32 	%f904, %f902, %f903;
	st.shared.f32 	[%r675], %f904;
	mul.lo.s32 	%r676, %r234, %r8;
	cvt.u64.u32 	%rd527, %r676;
	cvta.to.global.u64 	%rd528, %rd30;
	add.s64 	%rd529, %rd528, %rd527;
	atom.global.add.f32 	%f905, [%rd529], %f904;
$L__BB3_205:
	mul.lo.s32 	%r677, %r250, %r250;
	setp.ge.u32 	%p213, %r8, %r677;
	@%p213 bra 	$L__BB3_207;
	div.u32 	%r678, %r8, %r250;
	mul.lo.s32 	%r679, %r678, %r250;
	sub.s32 	%r680, %r8, %r679;
	mov.u32 	%r681, shr_dLdKernel_0;
	mad.lo.s32 	%r682, %r678, 28, %r681;
	shl.b32 	%r683, %r680, 2;
	add.s32 	%r684, %r682, %r683;
	ld.shared.f32 	%f906, [%r684];
	add.f32 	%f907, %f906, 0f00000000;
	ld.shared.f32 	%f908, [%r684+196];
	add.f32 	%f909, %f907, %f908;
	ld.shared.f32 	%f910, [%r684+392];
	add.f32 	%f911, %f909, %f910;
	ld.shared.f32 	%f912, [%r684+588];
	add.f32 	%f913, %f911, %f912;
	ld.shared.f32 	%f914, [%r684+784];
	add.f32 	%f915, %f913, %f914;
	ld.shared.f32 	%f916, [%r684+980];
	add.f32 	%f917, %f915, %f916;
	ld.shared.f32 	%f918, [%r684+1176];
	add.f32 	%f919, %f917, %f918;
	ld.shared.f32 	%f920, [%r684+1372];
	add.f32 	%f921, %f919, %f920;
	ld.shared.f32 	%f922, [%r684+1568];
	add.f32 	%f923, %f921, %f922;
	ld.shared.f32 	%f924, [%r684+1764];
	add.f32 	%f925, %f923, %f924;
	ld.shared.f32 	%f926, [%r684+1960];
	add.f32 	%f927, %f925, %f926;
	ld.shared.f32 	%f928, [%r684+2156];
	add.f32 	%f929, %f927, %f928;
	ld.shared.f32 	%f930, [%r684+2352];
	add.f32 	%f931, %f929, %f930;
	ld.shared.f32 	%f932, [%r684+2548];
	add.f32 	%f933, %f931, %f932;
	ld.shared.f32 	%f934, [%r684+2744];
	add.f32 	%f935, %f933, %f934;
	ld.shared.f32 	%f936, [%r684+2940];
	add.f32 	%f937, %f935, %f936;
	mul.lo.s32 	%r685, %r678, %r256;
	mad.lo.s32 	%r686, %r680, %r257, %r685;
	cvt.u64.u32 	%rd530, %r686;
	cvta.to.global.u64 	%rd531, %rd32;
	add.s64 	%rd532, %rd531, %rd530;
	atom.global.add.f32 	%f938, [%rd532], %f937;
$L__BB3_207:
	ret;

}
	// .globl	_Z45__kernel__exec_pixel_bilateral_filter_wrapper10TensorViewS_S_ii
.visible .entry _Z45__kernel__exec_pixel_bilateral_filter_wrapper10TensorViewS_S_ii(
	.param .align 8 .b8 _Z45__kernel__exec_pixel_bilateral_filter_wrapper10TensorViewS_S_ii_param_0[56],
	.param .align 8 .b8 _Z45__kernel__exec_pixel_bilateral_filter_wrapper10TensorViewS_S_ii_param_1[56],
	.param .align 8 .b8 _Z45__kernel__exec_pixel_bilateral_filter_wrapper10TensorViewS_S_ii_param_2[56],
	.param .u32 _Z45__kernel__exec_pixel_bilateral_filter_wrapper10TensorViewS_S_ii_param_3,
	.param .u32 _Z45__kernel__exec_pixel_bilateral_filter_wrapper10TensorViewS_S_ii_param_4
)
{
	.reg .pred 	%p<78>;
	.reg .b16 	%rs<13>;
	.reg .b32 	%r<333>;
	.reg .b32 	%f<359>;
	.reg .b64 	%rd<231>;

	ld.param.u64 	%rd15, [_Z45__kernel__exec_pixel_bilateral_filter_wrapper10TensorViewS_S_ii_param_2];
	ld.param.u64 	%rd14, [_Z45__kernel__exec_pixel_bilateral_filter_wrapper10TensorViewS_S_ii_param_1];
	ld.param.v2.u32 	{%r129, %r130}, [_Z45__kernel__exec_pixel_bilateral_filter_wrapper10TensorViewS_S_ii_param_0+16];
	ld.param.v2.u32 	{%r127, %r128}, [_Z45__kernel__exec_pixel_bilateral_filter_wrapper10TensorViewS_S_ii_param_0+8];
	ld.param.v2.u32 	{%r133, %r134}, [_Z45__kernel__exec_pixel_bilateral_filter_wrapper10TensorViewS_S_ii_param_0+32];
	ld.param.v2.u32 	{%r135, %r136}, [_Z45__kernel__exec_pixel_bilateral_filter_wrapper10TensorViewS_S_ii_param_0+40];
	ld.param.v2.u32 	{%r131, %r132}, [_Z45__kernel__exec_pixel_bilateral_filter_wrapper10TensorViewS_S_ii_param_0+24];
	ld.param.u64 	%rd13, [_Z45__kernel__exec_pixel_bilateral_filter_wrapper10TensorViewS_S_ii_param_0];
	ld.param.v2.u32 	{%r140, %r141}, [_Z45__kernel__exec_pixel_bilateral_filter_wrapper10TensorViewS_S_ii_param_1+16];
	ld.param.v2.u32 	{%r138, %r139}, [_Z45__kernel__exec_pixel_bilateral_filter_wrapper10TensorViewS_S_ii_param_1+8];
	ld.param.v2.u32 	{%r151, %r152}, [_Z45__kernel__exec_pixel_bilateral_filter_wrapper10TensorViewS_S_ii_param_2+16];
	ld.param.v2.u32 	{%r149, %r150}, [_Z45__kernel__exec_pixel_bilateral_filter_wrapper10TensorViewS_S_ii_param_2+8];
	ld.param.u32 	%r160, [_Z45__kernel__exec_pixel_bilateral_filter_wrapper10TensorViewS_S_ii_param_3];
	ld.param.u32 	%r161, [_Z45__kernel__exec_pixel_bilateral_filter_wrapper10TensorViewS_S_ii_param_4];
	cvta.to.global.u64 	%rd1, %rd13;
	mov.u32 	%r177, %tid.x;
	mov.u32 	%r178, %ctaid.x;
	mov.u32 	%r179, %ntid.x;
	mad.lo.s32 	%r8, %r178, %r179, %r177;
	mul.lo.s32 	%r180, %r132, %r135;
	mul.lo.s32 	%r181, %r180, %r134;
	setp.ge.s32 	%p1, %r8, %r181;
	@%p1 bra 	$L__BB4_22;
	div.s32 	%r182, %r8, %r135;
	mul.lo.s32 	%r183, %r182, %r135;
	sub.s32 	%r9, %r8, %r183;
	rem.s32 	%r10, %r182, %r134;
	mul.lo.s32 	%r184, %r135, %r134;
	div.s32 	%r11, %r8, %r184;
	cvta.to.global.u64 	%rd2, %rd14;
	cvta.to.global.u64 	%rd3, %rd15;
	neg.s32 	%r318, %r160;
	setp.lt.s32 	%p2, %r160, 0;
	mov.f32 	%f357, 0f00000000;
	@%p2 bra 	$L__BB4_10;
	setp.gt.s32 	%p3, %r133, -2;
	mul.lo.s32 	%r185, %r11, %r127;
	cvt.u64.u32 	%rd4, %r185;
	mul.lo.s32 	%r186, %r10, %r129;
	cvt.u64.u32 	%rd16, %r186;
	mul.lo.s32 	%r187, %r9, %r130;
	cvt.u64.u32 	%rd17, %r187;
	add.s64 	%rd5, %rd16, %rd17;
	mul.lo.s32 	%r188, %r11, %r138;
	cvt.u64.u32 	%rd18, %r188;
	mul.lo.s32 	%r189, %r10, %r140;
	cvt.u64.u32 	%rd19, %r189;
	mul.lo.s32 	%r190, %r9, %r141;
	cvt.u64.u32 	%rd20, %r190;
	add.s64 	%rd21, %rd19, %rd20;
	add.s64 	%rd6, %rd21, %rd18;
	mul.lo.s32 	%r191, %r11, %r149;
	cvt.u64.u32 	%rd22, %r191;
	mul.lo.s32 	%r192, %r10, %r151;
	cvt.u64.u32 	%rd23, %r192;
	mul.lo.s32 	%r193, %r9, %r152;
	cvt.u64.u32 	%rd24, %r193;
	add.s64 	%rd25, %rd23, %rd24;
	add.s64 	%rd7, %rd25, %rd22;
	@%p3 bra 	$L__BB4_23;
	mad.lo.s32 	%r21, %r161, %r318, %r9;
	and.b32  	%r22, %r160, 1;
	add.s32 	%r23, %r21, %r161;
	add.s32 	%r24, %r23, %r161;
	mov.f32 	%f357, 0f00000000;
$L__BB4_4:
	setp.eq.s32 	%p4, %r22, 0;
	setp.ge.s32 	%p5, %r21, %r135;
	mad.lo.s32 	%r87, %r318, %r161, %r10;
	or.b32  	%r195, %r21, %r87;
	setp.ge.s32 	%p6, %r87, %r134;
	setp.lt.s32 	%p7, %r195, 0;
	add.f32 	%f71, %f357, 0f3F800000;
	selp.f32 	%f72, %f357, %f71, %p6;
	selp.f32 	%f73, %f357, %f72, %p7;
	selp.f32 	%f357, %f357, %f73, %p5;
	mov.b32 	%r319, 1;
	@%p4 bra 	$L__BB4_6;
	setp.ge.s32 	%p8, %r87, %r134;
	setp.ge.s32 	%p9, %r24, %r135;
	or.b32  	%r197, %r24, %r87;
	setp.ge.s32 	%p10, %r23, %r135;
	or.b32  	%r198, %r23, %r87;
	setp.lt.s32 	%p11, %r198, 0;
	add.f32 	%f74, %f357, 0f3F800000;
	selp.f32 	%f75, %f357, %f74, %p8;
	selp.f32 	%f76, %f357, %f75, %p11;
	selp.f32 	%f77, %f357, %f76, %p10;
	setp.lt.s32 	%p12, %r197, 0;
	add.f32 	%f78, %f77, 0f3F800000;
	selp.f32 	%f79, %f77, %f78, %p8;
	selp.f32 	%f80, %f77, %f79, %p12;
	selp.f32 	%f357, %f77, %f80, %p9;
	mov.b32 	%r319, 3;
$L__BB4_6:
	setp.lt.u32 	%p13, %r160, 2;
	@%p13 bra 	$L__BB4_9;
	sub.s32 	%r320, %r319, %r160;
$L__BB4_8:
	setp.ge.s32 	%p14, %r87, %r134;
	mad.lo.s32 	%r199, %r320, %r161, %r9;
	or.b32  	%r200, %r199, %r87;
	setp.lt.s32 	%p15, %r200, 0;
	setp.ge.s32 	%p16, %r199, %r135;
	add.f32 	%f81, %f357, 0f3F800000;
	selp.f32 	%f82, %f357, %f81, %p14;
	selp.f32 	%f83, %f357, %f82, %p15;
	selp.f32 	%f84, %f357, %f83, %p16;
	add.s32 	%r201, %r199, %r161;
	or.b32  	%r202, %r201, %r87;
	setp.lt.s32 	%p17, %r202, 0;
	setp.ge.s32 	%p18, %r201, %r135;
	add.f32 	%f85, %f84, 0f3F800000;
	selp.f32 	%f86, %f84, %f85, %p14;
	selp.f32 	%f87, %f84, %f86, %p17;
	selp.f32 	%f88, %f84, %f87, %p18;
	add.s32 	%r203, %r201, %r161;
	or.b32  	%r204, %r203, %r87;
	setp.lt.s32 	%p19, %r204, 0;
	setp.ge.s32 	%p20, %r203, %r135;
	add.f32 	%f89, %f88, 0f3F800000;
	selp.f32 	%f90, %f88, %f89, %p14;
	selp.f32 	%f91, %f88, %f90, %p19;
	selp.f32 	%f92, %f88, %f91, %p20;
	add.s32 	%r205, %r320, 3;
	add.s32 	%r206, %r203, %r161;
	or.b32  	%r207, %r206, %r87;
	setp.lt.s32 	%p21, %r207, 0;
	setp.ge.s32 	%p22, %r206, %r135;
	add.f32 	%f93, %f92, 0f3F800000;
	selp.f32 	%f94, %f92, %f93, %p14;
	selp.f32 	%f95, %f92, %f94, %p21;
	selp.f32 	%f357, %f92, %f95, %p22;
	add.s32 	%r320, %r320, 4;
	setp.ne.s32 	%p23, %r205, %r160;
	@%p23 bra 	$L__BB4_8;
$L__BB4_9:
	add.s32 	%r92, %r318, 1;
	setp.ne.s32 	%p24, %r318, %r160;
	mov.u32 	%r318, %r92;
	@%p24 bra 	$L__BB4_4;
$L__BB4_10:
	setp.lt.f32 	%p68, %f357, 0f3A83126F;
	selp.f32 	%f68, 0f3A83126F, %f357, %p68;
	setp.lt.s32 	%p69, %r133, 1;
	@%p69 bra 	$L__BB4_22;
	mul.lo.s32 	%r284, %r11, %r149;
	cvt.u64.u32 	%rd182, %r284;
	mul.lo.s32 	%r285, %r10, %r151;
	cvt.u64.u32 	%rd183, %r285;
	mul.lo.s32 	%r286, %r9, %r152;
	cvt.u64.u32 	%rd184, %r286;
	add.s64 	%rd185, %rd183, %rd184;
	add.s64 	%rd12, %rd185, %rd182;
	add.s32 	%r287, %r133, -1;
	and.b32  	%r93, %r133, 7;
	setp.lt.u32 	%p70, %r287, 7;
	mov.b32 	%r331, 0;
	@%p70 bra 	$L__BB4_14;
	and.b32  	%r331, %r133, 2147483640;
	neg.s32 	%r329, %r331;
	shl.b32 	%r96, %r150, 3;
	shl.b32 	%r327, %r150, 1;
	mul.lo.s32 	%r326, %r150, 3;
	shl.b32 	%r325, %r150, 2;
	mul.lo.s32 	%r324, %r150, 5;
	mul.lo.s32 	%r323, %r150, 6;
	mul.lo.s32 	%r322, %r150, 7;
	mov.b32 	%r321, 0;
	mov.u32 	%r328, %r150;
$L__BB4_13:
	.pragma "nounroll";
	cvt.u64.u32 	%rd186, %r321;
	add.s64 	%rd187, %rd12, %rd186;
	add.s64 	%rd188, %rd3, %rd187;
	ld.global.f32 	%f297, [%rd188];
	div.rn.f32 	%f298, %f297, %f68;
	st.global.f32 	[%rd188], %f298;
	cvt.u64.u32 	%rd189, %r328;
	add.s64 	%rd190, %rd12, %rd189;
	add.s64 	%rd191, %rd3, %rd190;
	ld.global.f32 	%f299, [%rd191];
	div.rn.f32 	%f300, %f299, %f68;
	st.global.f32 	[%rd191], %f300;
	cvt.u64.u32 	%rd192, %r327;
	add.s64 	%rd193, %rd12, %rd192;
	add.s64 	%rd194, %rd3, %rd193;
	ld.global.f32 	%f301, [%rd194];
	div.rn.f32 	%f302, %f301, %f68;
	st.global.f32 	[%rd194], %f302;
	cvt.u64.u32 	%rd195, %r326;
	add.s64 	%rd196, %rd12, %rd195;
	add.s64 	%rd197, %rd3, %rd196;
	ld.global.f32 	%f303, [%rd197];
	div.rn.f32 	%f304, %f303, %f68;
	st.global.f32 	[%rd197], %f304;
	cvt.u64.u32 	%rd198, %r325;
	add.s64 	%rd199, %rd12, %rd198;
	add.s64 	%rd200, %rd3, %rd199;
	ld.global.f32 	%f305, [%rd200];
	div.rn.f32 	%f306, %f305, %f68;
	st.global.f32 	[%rd200], %f306;
	cvt.u64.u32 	%rd201, %r324;
	add.s64 	%rd202, %rd12, %rd201;
	add.s64 	%rd203, %rd3, %rd202;
	ld.global.f32 	%f307, [%rd203];
	div.rn.f32 	%f308, %f307, %f68;
	st.global.f32 	[%rd203], %f308;
	cvt.u64.u32 	%rd204, %r323;
	add.s64 	%rd205, %rd12, %rd204;
	add.s64 	%rd206, %rd3, %rd205;
	ld.global.f32 	%f309, [%rd206];
	div.rn.f32 	%f310, %f309, %f68;
	st.global.f32 	[%rd206], %f310;
	cvt.u64.u32 	%rd207, %r322;
	add.s64 	%rd208, %rd12, %rd207;
	add.s64 	%rd209, %rd3, %rd208;
	ld.global.f32 	%f311, [%rd209];
	div.rn.f32 	%f312, %f311, %f68;
	st.global.f32 	[%rd209], %f312;
	add.s32 	%r329, %r329, 8;
	add.s32 	%r328, %r328, %r96;
	add.s32 	%r327, %r327, %r96;
	add.s32 	%r326, %r326, %r96;
	add.s32 	%r325, %r325, %r96;
	add.s32 	%r324, %r324, %r96;
	add.s32 	%r323, %r323, %r96;
	add.s32 	%r322, %r322, %r96;
	add.s32 	%r321, %r321, %r96;
	setp.ne.s32 	%p71, %r329, 0;
	@%p71 bra 	$L__BB4_13;
$L__BB4_14:
	setp.eq.s32 	%p72, %r93, 0;
	@%p72 bra 	$L__BB4_22;
	and.b32  	%r122, %r133, 3;
	setp.lt.u32 	%p73, %r93, 4;
	@%p73 bra 	$L__BB4_17;
	mul.lo.s32 	%r289, %r331, %r150;
	cvt.u64.u32 	%rd210, %r289;
	add.s64 	%rd211, %rd12, %rd210;
	add.s64 	%rd212, %rd3, %rd211;
	ld.global.f32 	%f313, [%rd212];
	div.rn.f32 	%f314, %f313, %f68;
	st.global.f32 	[%rd212], %f314;
	add.s32 	%r290, %r289, %r150;
	cvt.u64.u32 	%rd213, %r290;
	add.s64 	%rd214, %rd12, %rd213;
	add.s64 	%rd215, %rd3, %rd214;
	ld.global.f32 	%f315, [%rd215];
	div.rn.f32 	%f316, %f315, %f68;
	st.global.f32 	[%rd215], %f316;
	add.s32 	%r291, %r290, %r150;
	cvt.u64.u32 	%rd216, %r291;
	add.s64 	%rd217, %rd12, %rd216;
	add.s64 	%rd218, %rd3, %rd217;
	ld.global.f32 	%f317, [%rd218];
	div.rn.f32 	%f318, %f317, %f68;
	st.global.f32 	[%rd218], %f318;
	add.s32 	%r292, %r291, %r150;
	cvt.u64.u32 	%rd219, %r292;
	add.s64 	%rd220, %rd12, %rd219;
	add.s64 	%rd221, %rd3, %rd220;
	ld.global.f32 	%f319, [%rd221];
	div.rn.f32 	%f320, %f319, %f68;
	st.global.f32 	[%rd221], %f320;
	add.s32 	%r331, %r331, 4;
$L__BB4_17:
	setp.eq.s32 	%p74, %r122, 0;
	@%p74 bra 	$L__BB4_22;
	setp.eq.s32 	%p75, %r122, 1;
	@%p75 bra 	$L__BB4_20;
	mul.lo.s32 	%r293, %r331, %r150;
	cvt.u64.u32 	%rd222, %r293;
	add.s64 	%rd223, %rd12, %rd222;
	add.s64 	%rd224, %rd3, %rd223;
	ld.global.f32 	%f321, [%rd224];
	div.rn.f32 	%f322, %f321, %f68;
	st.global.f32 	[%rd224], %f322;
	add.s32 	%r294, %r293, %r150;
	cvt.u64.u32 	%rd225, %r294;
	add.s64 	%rd226, %rd12, %rd225;
	add.s64 	%rd227, %rd3, %rd226;
	ld.global.f32 	%f323, [%rd227];
	div.rn.f32 	%f324, %f323, %f68;
	st.global.f32 	[%rd227], %f324;
	add.s32 	%r331, %r331, 2;
$L__BB4_20:
	and.b32  	%r295, %r133, 1;
	setp.eq.b32 	%p76, %r295, 1;
	not.pred 	%p77, %p76;
	@%p77 bra 	$L__BB4_22;
	mul.lo.s32 	%r296, %r331, %r150;
	cvt.u64.u32 	%rd228, %r296;
	add.s64 	%rd229, %rd12, %rd228;
	add.s64 	%rd230, %rd3, %rd229;
	ld.global.f32 	%f325, [%rd230];
	div.rn.f32 	%f326, %f325, %f68;
	st.global.f32 	[%rd230], %f326;
$L__BB4_22:
	ret;
$L__BB4_23:
	setp.lt.s32 	%p25, %r133, 1;
	@%p25 bra 	$L__BB4_70;
	add.s32 	%r215, %r133, 2;
	and.b32  	%r25, %r133, 3;
	add.s32 	%r26, %r133, -1;
	and.b32  	%r27, %r133, 7;
	add.s32 	%r28, %r27, -1;
	and.b32  	%r29, %r215, 3;
	and.b32  	%r30, %r215, -4;
	and.b32  	%r31, %r133, 1;
	and.b32  	%r32, %r133, 2147483640;
	neg.s32 	%r33, %r30;
	shl.b32 	%r34, %r128, 2;
	shl.b32 	%r35, %r139, 2;
	mov.f32 	%f357, 0f00000000;
	mov.u32 	%r297, %r318;
$L__BB4_25:
	mad.lo.s32 	%r37, %r297, %r161, %r10;
	mul.lo.s32 	%r216, %r37, %r129;
	cvt.u64.u32 	%rd8, %r216;
	mov.u32 	%r298, %r318;
$L__BB4_26:
	setp.ge.s32 	%p35, %r37, %r134;
	mad.lo.s32 	%r39, %r298, %r161, %r9;
	or.b32  	%r217, %r39, %r37;
	setp.lt.s32 	%p36, %r217, 0;
	setp.ge.s32 	%p37, %r39, %r135;
	or.pred  	%p38, %p37, %p35;
	or.pred  	%p39, %p38, %p36;
	@%p39 bra 	$L__BB4_27;
	bra.uni 	$L__BB4_55;
$L__BB4_27:
	add.s32 	%r65, %r298, 1;
	setp.eq.s32 	%p66, %r298, %r160;
	mov.u32 	%r298, %r65;
	@%p66 bra 	$L__BB4_28;
	bra.uni 	$L__BB4_26;
$L__BB4_28:
	add.s32 	%r80, %r297, 1;
	setp.eq.s32 	%p67, %r297, %r160;
	mov.u32 	%r297, %r80;
	@%p67 bra 	$L__BB4_10;
	bra.uni 	$L__BB4_25;
$L__BB4_29:
	.pragma "nounroll";
	add.s32 	%r222, %r308, -1;
	setp.lt.s32 	%p41, %r222, %r133;
	@%p41 bra 	$L__BB4_31;
	setp.eq.s32 	%p42, %r307, -1;
	selp.b32 	%r223, %r297, %r298, %p42;
	cvt.rn.f32.s32 	%f330, %r223;
	mov.f32 	%f331, 0f00000000;
	bra.uni 	$L__BB4_32;
$L__BB4_31:
	cvt.u64.u32 	%rd29, %r299;
	add.s64 	%rd30, %rd29, %rd4;
	add.s64 	%rd31, %rd5, %rd30;
	add.s64 	%rd32, %rd1, %rd31;
	ld.global.f32 	%f331, [%rd32];
	add.s64 	%rd33, %rd9, %rd30;
	add.s64 	%rd34, %rd1, %rd33;
	ld.global.f32 	%f330, [%rd34];
$L__BB4_32:
	sub.f32 	%f133, %f330, %f331;
	cvt.u64.u32 	%rd35, %r300;
	add.s64 	%rd36, %rd6, %rd35;
	add.s64 	%rd37, %rd2, %rd36;
	ld.global.f32 	%f134, [%rd37];
	mul.f32 	%f135, %f134, %f133;
	mul.f32 	%f136, %f133, %f135;
	fma.rn.f32 	%f137, %f136, 0f3BBB989D, 0f3F000000;
	cvt.sat.f32.f32 	%f138, %f137;
	mov.f32 	%f139, 0f4B400001;
	mov.f32 	%f140, 0f437C0000;
	fma.rm.f32 	%f141, %f138, %f140, %f139;
	add.f32 	%f142, %f141, 0fCB40007F;
	neg.f32 	%f143, %f142;
	fma.rn.f32 	%f144, %f136, 0f3FB8AA3B, %f143;
	fma.rn.f32 	%f145, %f136, 0f32A57060, %f144;
	mov.b32 	%r224, %f141;
	shl.b32 	%r225, %r224, 23;
	mov.b32 	%f146, %r225;
	ex2.approx.ftz.f32 	%f147, %f145;
	mul.f32 	%f148, %f147, %f146;
	mul.f32 	%f9, %f349, %f148;
	add.s32 	%r51, %r307, -2;
	setp.lt.s32 	%p43, %r308, %r133;
	@%p43 bra 	$L__BB4_34;
	setp.eq.s32 	%p44, %r51, -2;
	selp.b32 	%r226, %r297, %r298, %p44;
	cvt.rn.f32.s32 	%f332, %r226;
	mov.f32 	%f333, 0f00000000;
	bra.uni 	$L__BB4_35;
$L__BB4_34:
	cvt.u64.u32 	%rd38, %r304;
	add.s64 	%rd39, %rd38, %rd4;
	add.s64 	%rd40, %rd5, %rd39;
	add.s64 	%rd41, %rd1, %rd40;
	ld.global.f32 	%f333, [%rd41];
	add.s64 	%rd42, %rd9, %rd39;
	add.s64 	%rd43, %rd1, %rd42;
	ld.global.f32 	%f332, [%rd43];
$L__BB4_35:
	sub.f32 	%f150, %f332, %f333;
	cvt.u64.u32 	%rd44, %r303;
	add.s64 	%rd45, %rd6, %rd44;
	add.s64 	%rd46, %rd2, %rd45;
	ld.global.f32 	%f151, [%rd46];
	mul.f32 	%f152, %f151, %f150;
	mul.f32 	%f153, %f150, %f152;
	fma.rn.f32 	%f154, %f153, 0f3BBB989D, 0f3F000000;
	cvt.sat.f32.f32 	%f155, %f154;
	mov.f32 	%f156, 0f4B400001;
	mov.f32 	%f157, 0f437C0000;
	fma.rm.f32 	%f158, %f155, %f157, %f156;
	add.f32 	%f159, %f158, 0fCB40007F;
	neg.f32 	%f160, %f159;
	fma.rn.f32 	%f161, %f153, 0f3FB8AA3B, %f160;
	fma.rn.f32 	%f162, %f153, 0f32A57060, %f161;
	mov.b32 	%r227, %f158;
	shl.b32 	%r228, %r227, 23;
	mov.b32 	%f163, %r228;
	ex2.approx.ftz.f32 	%f164, %f162;
	mul.f32 	%f165, %f164, %f163;
	mul.f32 	%f15, %f9, %f165;
	add.s32 	%r229, %r308, 1;
	setp.lt.s32 	%p45, %r229, %r133;
	@%p45 bra 	$L__BB4_37;
	setp.eq.s32 	%p46, %r51, -1;
	selp.b32 	%r230, %r297, %r298, %p46;
	cvt.rn.f32.s32 	%f334, %r230;
	mov.f32 	%f335, 0f00000000;
	bra.uni 	$L__BB4_38;
$L__BB4_37:
	cvt.u64.u32 	%rd47, %r305;
	add.s64 	%rd48, %rd47, %rd4;
	add.s64 	%rd49, %rd5, %rd48;
	add.s64 	%rd50, %rd1, %rd49;
	ld.global.f32 	%f335, [%rd50];
	add.s64 	%rd51, %rd9, %rd48;
	add.s64 	%rd52, %rd1, %rd51;
	ld.global.f32 	%f334, [%rd52];
$L__BB4_38:
	sub.f32 	%f167, %f334, %f335;
	cvt.u64.u32 	%rd53, %r302;
	add.s64 	%rd54, %rd6, %rd53;
	add.s64 	%rd55, %rd2, %rd54;
	ld.global.f32 	%f168, [%rd55];
	mul.f32 	%f169, %f168, %f167;
	mul.f32 	%f170, %f167, %f169;
	fma.rn.f32 	%f171, %f170, 0f3BBB989D, 0f3F000000;
	cvt.sat.f32.f32 	%f172, %f171;
	mov.f32 	%f173, 0f4B400001;
	mov.f32 	%f174, 0f437C0000;
	fma.rm.f32 	%f175, %f172, %f174, %f173;
	add.f32 	%f176, %f175, 0fCB40007F;
	neg.f32 	%f177, %f176;
	fma.rn.f32 	%f178, %f170, 0f3FB8AA3B, %f177;
	fma.rn.f32 	%f179, %f170, 0f32A57060, %f178;
	mov.b32 	%r231, %f175;
	shl.b32 	%r232, %r231, 23;
	mov.b32 	%f180, %r232;
	ex2.approx.ftz.f32 	%f181, %f179;
	mul.f32 	%f182, %f181, %f180;
	mul.f32 	%f21, %f15, %f182;
	add.s32 	%r233, %r308, 2;
	setp.lt.s32 	%p47, %r233, %r133;
	@%p47 bra 	$L__BB4_40;
	setp.eq.s32 	%p48, %r307, 2;
	selp.b32 	%r234, %r297, %r298, %p48;
	cvt.rn.f32.s32 	%f336, %r234;
	mov.f32 	%f337, 0f00000000;
	bra.uni 	$L__BB4_41;
$L__BB4_40:
	cvt.u64.u32 	%rd56, %r306;
	add.s64 	%rd57, %rd56, %rd4;
	add.s64 	%rd58, %rd5, %rd57;
	add.s64 	%rd59, %rd1, %rd58;
	ld.global.f32 	%f337, [%rd59];
	add.s64 	%rd60, %rd9, %rd57;
	add.s64 	%rd61, %rd1, %rd60;
	ld.global.f32 	%f336, [%rd61];
$L__BB4_41:
	sub.f32 	%f184, %f336, %f337;
	cvt.u64.u32 	%rd62, %r301;
	add.s64 	%rd63, %rd6, %rd62;
	add.s64 	%rd64, %rd2, %rd63;
	ld.global.f32 	%f185, [%rd64];
	mul.f32 	%f186, %f185, %f184;
	mul.f32 	%f187, %f184, %f186;
	fma.rn.f32 	%f188, %f187, 0f3BBB989D, 0f3F000000;
	cvt.sat.f32.f32 	%f189, %f188;
	mov.f32 	%f190, 0f4B400001;
	mov.f32 	%f191, 0f437C0000;
	fma.rm.f32 	%f192, %f189, %f191, %f190;
	add.f32 	%f193, %f192, 0fCB40007F;
	neg.f32 	%f194, %f193;
	fma.rn.f32 	%f195, %f187, 0f3FB8AA3B, %f194;
	fma.rn.f32 	%f196, %f187, 0f32A57060, %f195;
	mov.b32 	%r235, %f192;
	shl.b32 	%r236, %r235, 23;
	mov.b32 	%f197, %r236;
	ex2.approx.ftz.f32 	%f198, %f196;
	mul.f32 	%f199, %f198, %f197;
	mul.f32 	%f349, %f21, %f199;
	add.s32 	%r309, %r309, 4;
	add.s32 	%r308, %r308, 4;
	add.s32 	%r307, %r307, -4;
	add.s32 	%r306, %r306, %r34;
	add.s32 	%r305, %r305, %r34;
	add.s32 	%r304, %r304, %r34;
	add.s32 	%r303, %r303, %r35;
	add.s32 	%r302, %r302, %r35;
	add.s32 	%r301, %r301, %r35;
	add.s32 	%r300, %r300, %r35;
	add.s32 	%r299, %r299, %r34;
	setp.eq.s32 	%p49, %r309, 0;
	mov.u32 	%r315, %r30;
	@%p49 bra 	$L__BB4_42;
	bra.uni 	$L__BB4_29;
$L__BB4_42:
	setp.eq.s32 	%p50, %r29, 0;
	@%p50 bra 	$L__BB4_67;
	setp.eq.s32 	%p51, %r25, 3;
	@%p51 bra 	$L__BB4_62;
	setp.lt.s32 	%p52, %r315, %r133;
	@%p52 bra 	$L__BB4_57;
	setp.eq.s32 	%p53, %r315, %r133;
	selp.b32 	%r237, %r297, %r298, %p53;
	cvt.rn.f32.s32 	%f341, %r237;
	mov.f32 	%f342, 0f00000000;
	bra.uni 	$L__BB4_58;
$L__BB4_46:
	setp.eq.s32 	%p61, %r27, 0;
	@%p61 bra 	$L__BB4_54;
	setp.lt.u32 	%p62, %r28, 3;
	@%p62 bra 	$L__BB4_49;
	mul.lo.s32 	%r269, %r312, %r128;
	cvt.u64.u32 	%rd140, %r269;
	add.s64 	%rd141, %rd10, %rd140;
	add.s64 	%rd142, %rd1, %rd141;
	ld.global.f32 	%f276, [%rd142];
	mul.lo.s32 	%r270, %r312, %r150;
	cvt.u64.u32 	%rd143, %r270;
	add.s64 	%rd144, %rd7, %rd143;
	add.s64 	%rd145, %rd3, %rd144;
	ld.global.f32 	%f277, [%rd145];
	fma.rn.f32 	%f278, %f349, %f276, %f277;
	st.global.f32 	[%rd145], %f278;
	add.s32 	%r271, %r269, %r128;
	cvt.u64.u32 	%rd146, %r271;
	add.s64 	%rd147, %rd10, %rd146;
	add.s64 	%rd148, %rd1, %rd147;
	ld.global.f32 	%f279, [%rd148];
	add.s32 	%r272, %r270, %r150;
	cvt.u64.u32 	%rd149, %r272;
	add.s64 	%rd150, %rd7, %rd149;
	add.s64 	%rd151, %rd3, %rd150;
	ld.global.f32 	%f280, [%rd151];
	fma.rn.f32 	%f281, %f349, %f279, %f280;
	st.global.f32 	[%rd151], %f281;
	add.s32 	%r273, %r271, %r128;
	cvt.u64.u32 	%rd152, %r273;
	add.s64 	%rd153, %rd10, %rd152;
	add.s64 	%rd154, %rd1, %rd153;
	ld.global.f32 	%f282, [%rd154];
	add.s32 	%r274, %r272, %r150;
	cvt.u64.u32 	%rd155, %r274;
	add.s64 	%rd156, %rd7, %rd155;
	add.s64 	%rd157, %rd3, %rd156;
	ld.global.f32 	%f283, [%rd157];
	fma.rn.f32 	%f284, %f349, %f282, %f283;
	st.global.f32 	[%rd157], %f284;
	add.s32 	%r275, %r273, %r128;
	cvt.u64.u32 	%rd158, %r275;
	add.s64 	%rd159, %rd10, %rd158;
	add.s64 	%rd160, %rd1, %rd159;
	ld.global.f32 	%f285, [%rd160];
	add.s32 	%r276, %r274, %r150;
	cvt.u64.u32 	%rd161, %r276;
	add.s64 	%rd162, %rd7, %rd161;
	add.s64 	%rd163, %rd3, %rd162;
	ld.global.f32 	%f286, [%rd163];
	fma.rn.f32 	%f287, %f349, %f285, %f286;
	st.global.f32 	[%rd163], %f287;
	add.s32 	%r312, %r312, 4;
$L__BB4_49:
	setp.eq.s32 	%p63, %r25, 0;
	@%p63 bra 	$L__BB4_54;
	setp.eq.s32 	%p64, %r25, 1;
	@%p64 bra 	$L__BB4_52;
	mul.lo.s32 	%r277, %r312, %r128;
	cvt.u64.u32 	%rd164, %r277;
	add.s64 	%rd165, %rd10, %rd164;
	add.s64 	%rd166, %rd1, %rd165;
	ld.global.f32 	%f288, [%rd166];
	mul.lo.s32 	%r278, %r312, %r150;
	cvt.u64.u32 	%rd167, %r278;
	add.s64 	%rd168, %rd7, %rd167;
	add.s64 	%rd169, %rd3, %rd168;
	ld.global.f32 	%f289, [%rd169];
	fma.rn.f32 	%f290, %f349, %f288, %f289;
	st.global.f32 	[%rd169], %f290;
	add.s32 	%r279, %r277, %r128;
	cvt.u64.u32 	%rd170, %r279;
	add.s64 	%rd171, %rd10, %rd170;
	add.s64 	%rd172, %rd1, %rd171;
	ld.global.f32 	%f291, [%rd172];
	add.s32 	%r280, %r278, %r150;
	cvt.u64.u32 	%rd173, %r280;
	add.s64 	%rd174, %rd7, %rd173;
	add.s64 	%rd175, %rd3, %rd174;
	ld.global.f32 	%f292, [%rd175];
	fma.rn.f32 	%f293, %f349, %f291, %f292;
	st.global.f32 	[%rd175], %f293;
	add.s32 	%r312, %r312, 2;
$L__BB4_52:
	setp.eq.s32 	%p65, %r31, 0;
	@%p65 bra 	$L__BB4_54;
	mul.lo.s32 	%r281, %r312, %r128;
	cvt.u64.u32 	%rd176, %r281;
	add.s64 	%rd177, %rd10, %rd176;
	add.s64 	%rd178, %rd1, %rd177;
	ld.global.f32 	%f294, [%rd178];
	mul.lo.s32 	%r282, %r312, %r150;
	cvt.u64.u32 	%rd179, %r282;
	add.s64 	%rd180, %rd7, %rd179;
	add.s64 	%rd181, %rd3, %rd180;
	ld.global.f32 	%f295, [%rd181];
	fma.rn.f32 	%f296, %f349, %f294, %f295;
	st.global.f32 	[%rd181], %f296;
$L__BB4_54:
	add.f32 	%f357, %f357, %f349;
	bra.uni 	$L__BB4_27;
$L__BB4_55:
	setp.eq.s32 	%p40, %r133, 1;
	mul.lo.s32 	%r219, %r39, %r130;
	cvt.u64.u32 	%rd28, %r219;
	add.s64 	%rd9, %rd28, %rd8;
	mov.b32 	%r315, 0;
	mov.f32 	%f349, 0f3F800000;
	@%p40 bra 	$L__BB4_42;
	shl.b32 	%r305, %r128, 1;
	shl.b32 	%r302, %r139, 1;
	mul.lo.s32 	%r306, %r128, 3;
	mul.lo.s32 	%r301, %r139, 3;
	mov.f32 	%f349, 0f3F800000;
	mov.b32 	%r308, 1;
	mov.b32 	%r299, 0;
	mov.u32 	%r300, %r299;
	mov.u32 	%r303, %r139;
	mov.u32 	%r304, %r128;
	mov.u32 	%r307, %r26;
	mov.u32 	%r309, %r33;
	bra.uni 	$L__BB4_29;
$L__BB4_57:
	mul.lo.s32 	%r238, %r315, %r128;
	cvt.u64.u32 	%rd65, %r238;
	add.s64 	%rd66, %rd65, %rd4;
	add.s64 	%rd67, %rd5, %rd66;
	add.s64 	%rd68, %rd1, %rd67;
	ld.global.f32 	%f342, [%rd68];
	add.s64 	%rd69, %rd9, %rd66;
	add.s64 	%rd70, %rd1, %rd69;
	ld.global.f32 	%f341, [%rd70];
$L__BB4_58:
	sub.f32 	%f202, %f341, %f342;
	mul.lo.s32 	%r76, %r315, %r139;
	cvt.u64.u32 	%rd71, %r76;
	add.s64 	%rd72, %rd6, %rd71;
	add.s64 	%rd73, %rd2, %rd72;
	ld.global.f32 	%f203, [%rd73];
	mul.f32 	%f204, %f203, %f202;
	mul.f32 	%f205, %f202, %f204;
	fma.rn.f32 	%f206, %f205, 0f3BBB989D, 0f3F000000;
	cvt.sat.f32.f32 	%f207, %f206;
	mov.f32 	%f208, 0f4B400001;
	mov.f32 	%f209, 0f437C0000;
	fma.rm.f32 	%f210, %f207, %f209, %f208;
	add.f32 	%f211, %f210, 0fCB40007F;
	neg.f32 	%f212, %f211;
	fma.rn.f32 	%f213, %f205, 0f3FB8AA3B, %f212;
	fma.rn.f32 	%f214, %f205, 0f32A57060, %f213;
	mov.b32 	%r239, %f210;
	shl.b32 	%r240, %r239, 23;
	mov.b32 	%f215, %r240;
	ex2.approx.ftz.f32 	%f216, %f214;
	mul.f32 	%f217, %f216, %f215;
	mul.f32 	%f37, %f349, %f217;
	add.s32 	%r77, %r315, 1;
	setp.lt.s32 	%p54, %r77, %r133;
	@%p54 bra 	$L__BB4_60;
	setp.eq.s32 	%p55, %r77, %r133;
	selp.b32 	%r241, %r297, %r298, %p55;
	cvt.rn.f32.s32 	%f343, %r241;
	mov.f32 	%f344, 0f00000000;
	bra.uni 	$L__BB4_61;
$L__BB4_60:
	mul.lo.s32 	%r242, %r77, %r128;
	cvt.u64.u32 	%rd74, %r242;
	add.s64 	%rd75, %rd74, %rd4;
	add.s64 	%rd76, %rd5, %rd75;
	add.s64 	%rd77, %rd1, %rd76;
	ld.global.f32 	%f344, [%rd77];
	add.s64 	%rd78, %rd9, %rd75;
	add.s64 	%rd79, %rd1, %rd78;
	ld.global.f32 	%f343, [%rd79];
$L__BB4_61:
	sub.f32 	%f219, %f343, %f344;
	add.s32 	%r243, %r76, %r139;
	cvt.u64.u32 	%rd80, %r243;
	add.s64 	%rd81, %rd6, %rd80;
	add.s64 	%rd82, %rd2, %rd81;
	ld.global.f32 	%f220, [%rd82];
	mul.f32 	%f221, %f220, %f219;
	mul.f32 	%f222, %f219, %f221;
	fma.rn.f32 	%f223, %f222, 0f3BBB989D, 0f3F000000;
	cvt.sat.f32.f32 	%f224, %f223;
	mov.f32 	%f225, 0f4B400001;
	mov.f32 	%f226, 0f437C0000;
	fma.rm.f32 	%f227, %f224, %f226, %f225;
	add.f32 	%f228, %f227, 0fCB40007F;
	neg.f32 	%f229, %f228;
	fma.rn.f32 	%f230, %f222, 0f3FB8AA3B, %f229;
	fma.rn.f32 	%f231, %f222, 0f32A57060, %f230;
	mov.b32 	%r244, %f227;
	shl.b32 	%r245, %r244, 23;
	mov.b32 	%f232, %r245;
	ex2.approx.ftz.f32 	%f233, %f231;
	mul.f32 	%f234, %f233, %f232;
	mul.f32 	%f349, %f37, %f234;
	add.s32 	%r315, %r315, 2;
$L__BB4_62:
	setp.eq.s32 	%p56, %r31, 0;
	@%p56 bra 	$L__BB4_67;
	setp.lt.s32 	%p57, %r315, %r133;
	@%p57 bra 	$L__BB4_65;
	setp.eq.s32 	%p58, %r315, %r133;
	selp.b32 	%r246, %r297, %r298, %p58;
	cvt.rn.f32.s32 	%f347, %r246;
	mov.f32 	%f348, 0f00000000;
	bra.uni 	$L__BB4_66;
$L__BB4_65:
	mul.lo.s32 	%r247, %r315, %r128;
	cvt.u64.u32 	%rd83, %r247;
	add.s64 	%rd84, %rd83, %rd4;
	add.s64 	%rd85, %rd5, %rd84;
	add.s64 	%rd86, %rd1, %rd85;
	ld.global.f32 	%f348, [%rd86];
	add.s64 	%rd87, %rd9, %rd84;
	add.s64 	%rd88, %rd1, %rd87;
	ld.global.f32 	%f347, [%rd88];
$L__BB4_66:
	sub.f32 	%f236, %f347, %f348;
	mul.lo.s32 	%r248, %r315, %r139;
	cvt.u64.u32 	%rd89, %r248;
	add.s64 	%rd90, %rd6, %rd89;
	add.s64 	%rd91, %rd2, %rd90;
	ld.global.f32 	%f237, [%rd91];
	mul.f32 	%f238, %f237, %f236;
	mul.f32 	%f239, %f236, %f238;
	fma.rn.f32 	%f240, %f239, 0f3BBB989D, 0f3F000000;
	cvt.sat.f32.f32 	%f241, %f240;
	mov.f32 	%f242, 0f4B400001;
	mov.f32 	%f243, 0f437C0000;
	fma.rm.f32 	%f244, %f241, %f243, %f242;
	add.f32 	%f245, %f244, 0fCB40007F;
	neg.f32 	%f246, %f245;
	fma.rn.f32 	%f247, %f239, 0f3FB8AA3B, %f246;
	fma.rn.f32 	%f248, %f239, 0f32A57060, %f247;
	mov.b32 	%r249, %f244;
	shl.b32 	%r250, %r249, 23;
	mov.b32 	%f249, %r250;
	ex2.approx.ftz.f32 	%f250, %f248;
	mul.f32 	%f251, %f250, %f249;
	mul.f32 	%f349, %f349, %f251;
$L__BB4_67:
	setp.lt.u32 	%p59, %r26, 7;
	add.s64 	%rd10, %rd9, %rd4;
	mov.b32 	%r312, 0;
	@%p59 bra 	$L__BB4_46;
	mov.b32 	%r310, 0;
$L__BB4_69:
	.pragma "nounroll";
	mul.lo.s32 	%r253, %r310, %r128;
	cvt.u64.u32 	%rd92, %r253;
	add.s64 	%rd93, %rd10, %rd92;
	add.s64 	%rd94, %rd1, %rd93;
	ld.global.f32 	%f252, [%rd94];
	mul.lo.s32 	%r254, %r310, %r150;
	cvt.u64.u32 	%rd95, %r254;
	add.s64 	%rd96, %rd7, %rd95;
	add.s64 	%rd97, %rd3, %rd96;
	ld.global.f32 	%f253, [%rd97];
	fma.rn.f32 	%f254, %f349, %f252, %f253;
	st.global.f32 	[%rd97], %f254;
	add.s32 	%r255, %r253, %r128;
	cvt.u64.u32 	%rd98, %r255;
	add.s64 	%rd99, %rd10, %rd98;
	add.s64 	%rd100, %rd1, %rd99;
	ld.global.f32 	%f255, [%rd100];
	add.s32 	%r256, %r254, %r150;
	cvt.u64.u32 	%rd101, %r256;
	add.s64 	%rd102, %rd7, %rd101;
	add.s64 	%rd103, %rd3, %rd102;
	ld.global.f32 	%f256, [%rd103];
	fma.rn.f32 	%f257, %f349, %f255, %f256;
	st.global.f32 	[%rd103], %f257;
	add.s32 	%r257, %r255, %r128;
	cvt.u64.u32 	%rd104, %r257;
	add.s64 	%rd105, %rd10, %rd104;
	add.s64 	%rd106, %rd1, %rd105;
	ld.global.f32 	%f258, [%rd106];
	add.s32 	%r258, %r256, %r150;
	cvt.u64.u32 	%rd107, %r258;
	add.s64 	%rd108, %rd7, %rd107;
	add.s64 	%rd109, %rd3, %rd108;
	ld.global.f32 	%f259, [%rd109];
	fma.rn.f32 	%f260, %f349, %f258, %f259;
	st.global.f32 	[%rd109], %f260;
	add.s32 	%r259, %r257, %r128;
	cvt.u64.u32 	%rd110, %r259;
	add.s64 	%rd111, %rd10, %rd110;
	add.s64 	%rd112, %rd1, %rd111;
	ld.global.f32 	%f261, [%rd112];
	add.s32 	%r260, %r258, %r150;
	cvt.u64.u32 	%rd113, %r260;
	add.s64 	%rd114, %rd7, %rd113;
	add.s64 	%rd115, %rd3, %rd114;
	ld.global.f32 	%f262, [%rd115];
	fma.rn.f32 	%f263, %f349, %f261, %f262;
	st.global.f32 	[%rd115], %f263;
	add.s32 	%r261, %r259, %r128;
	cvt.u64.u32 	%rd116, %r261;
	add.s64 	%rd117, %rd10, %rd116;
	add.s64 	%rd118, %rd1, %rd117;
	ld.global.f32 	%f264, [%rd118];
	add.s32 	%r262, %r260, %r150;
	cvt.u64.u32 	%rd119, %r262;
	add.s64 	%rd120, %rd7, %rd119;
	add.s64 	%rd121, %rd3, %rd120;
	ld.global.f32 	%f265, [%rd121];
	fma.rn.f32 	%f266, %f349, %f264, %f265;
	st.global.f32 	[%rd121], %f266;
	add.s32 	%r263, %r261, %r128;
	cvt.u64.u32 	%rd122, %r263;
	add.s64 	%rd123, %rd10, %rd122;
	add.s64 	%rd124, %rd1, %rd123;
	ld.global.f32 	%f267, [%rd124];
	add.s32 	%r264, %r262, %r150;
	cvt.u64.u32 	%rd125, %r264;
	add.s64 	%rd126, %rd7, %rd125;
	add.s64 	%rd127, %rd3, %rd126;
	ld.global.f32 	%f268, [%rd127];
	fma.rn.f32 	%f269, %f349, %f267, %f268;
	st.global.f32 	[%rd127], %f269;
	add.s32 	%r265, %r263, %r128;
	cvt.u64.u32 	%rd128, %r265;
	add.s64 	%rd129, %rd10, %rd128;
	add.s64 	%rd130, %rd1, %rd129;
	ld.global.f32 	%f270, [%rd130];
	add.s32 	%r266, %r264, %r150;
	cvt.u64.u32 	%rd131, %r266;
	add.s64 	%rd132, %rd7, %rd131;
	add.s64 	%rd133, %rd3, %rd132;
	ld.global.f32 	%f271, [%rd133];
	fma.rn.f32 	%f272, %f349, %f270, %f271;
	st.global.f32 	[%rd133], %f272;
	add.s32 	%r267, %r265, %r128;
	cvt.u64.u32 	%rd134, %r267;
	add.s64 	%rd135, %rd10, %rd134;
	add.s64 	%rd136, %rd1, %rd135;
	ld.global.f32 	%f273, [%rd136];
	add.s32 	%r268, %r266, %r150;
	cvt.u64.u32 	%rd137, %r268;
	add.s64 	%rd138, %rd7, %rd137;
	add.s64 	%rd139, %rd3, %rd138;
	ld.global.f32 	%f274, [%rd139];
	fma.rn.f32 	%f275, %f349, %f273, %f274;
	st.global.f32 	[%rd139], %f275;
	add.s32 	%r310, %r310, 8;
	setp.eq.s32 	%p60, %r310, %r32;
	mov.u32 	%r312, %r32;
	@%p60 bra 	$L__BB4_46;
	bra.uni 	$L__BB4_69;
$L__BB4_70:
	mov.f32 	%f357, 0f00000000;
	add.s64 	%rd11, %rd2, %rd6;
	cvt.u64.u32 	%rd26, %r139;
	add.s64 	%rd27, %rd11, %rd26;
	mov.u32 	%r316, %r318;
$L__BB4_71:
	mad.lo.s32 	%r82, %r316, %r161, %r10;
	mov.u32 	%r317, %r318;
$L__BB4_72:
	setp.lt.s32 	%p26, %r82, %r134;
	mad.lo.s32 	%r208, %r317, %r161, %r9;
	or.b32  	%r209, %r208, %r82;
	setp.gt.s32 	%p27, %r209, -1;
	setp.lt.s32 	%p28, %r208, %r135;
	and.pred  	%p29, %p28, %p26;
	and.pred  	%p30, %p29, %p27;
	@%p30 bra 	$L__BB4_75;
$L__BB4_73:
	add.s32 	%r84, %r317, 1;
	setp.eq.s32 	%p33, %r317, %r160;
	mov.u32 	%r317, %r84;
	@%p33 bra 	$L__BB4_74;
	bra.uni 	$L__BB4_72;
$L__BB4_74:
	add.s32 	%r85, %r316, 1;
	setp.eq.s32 	%p34, %r316, %r160;
	mov.u32 	%r316, %r85;
	@%p34 bra 	$L__BB4_10;
	bra.uni 	$L__BB4_71;
$L__BB4_75:
	setp.eq.s32 	%p31, %r133, -1;
	setp.eq.s32 	%p32, %r133, 0;
	selp.b32 	%r210, %r316, %r317, %p32;
	cvt.rn.f32.s32 	%f97, %r210;
	ld.global.f32 	%f98, [%rd11];
	mul.f32 	%f99, %f98, %f97;
	mul.f32 	%f100, %f99, %f97;
	fma.rn.f32 	%f101, %f100, 0f3BBB989D, 0f3F000000;
	cvt.sat.f32.f32 	%f102, %f101;
	mov.f32 	%f103, 0f4B400001;
	mov.f32 	%f104, 0f437C0000;
	fma.rm.f32 	%f105, %f102, %f104, %f103;
	add.f32 	%f106, %f105, 0fCB40007F;
	neg.f32 	%f107, %f106;
	fma.rn.f32 	%f108, %f100, 0f3FB8AA3B, %f107;
	fma.rn.f32 	%f109, %f100, 0f32A57060, %f108;
	mov.b32 	%r211, %f105;
	shl.b32 	%r212, %r211, 23;
	mov.b32 	%f110, %r212;
	ex2.approx.ftz.f32 	%f111, %f109;
	mul.f32 	%f353, %f111, %f110;
	@%p31 bra 	$L__BB4_77;
	cvt.rn.f32.s32 	%f112, %r317;
	ld.global.f32 	%f113, [%rd27];
	mul.f32 	%f114, %f113, %f112;
	mul.f32 	%f115, %f114, %f112;
	fma.rn.f32 	%f116, %f115, 0f3BBB989D, 0f3F000000;
	cvt.sat.f32.f32 	%f117, %f116;
	mov.f32 	%f118, 0f4B400001;
	mov.f32 	%f119, 0f437C0000;
	fma.rm.f32 	%f120, %f117, %f119, %f118;
	add.f32 	%f121, %f120, 0fCB40007F;
	neg.f32 	%f122, %f121;
	fma.rn.f32 	%f123, %f115, 0f3FB8AA3B, %f122;
	fma.rn.f32 	%f124, %f115, 0f32A57060, %f123;
	mov.b32 	%r213, %f120;
	shl.b32 	%r214, %r213, 23;
	mov.b32 	%f125, %r214;
	ex2.approx.ftz.f32 	%f126, %f124;
	mul.f32 	%f127, %f126, %f125;
	mul.f32 	%f353, %f353, %f127;
$L__BB4_77:
	add.f32 	%f357, %f357, %f353;
	bra.uni 	$L__BB4_73;

}
	// .globl	_Z44__kernel__bwd_pixel_bilateral_filter_wrapper10TensorViewS_S_S_S_S_ii
.visible .entry _Z44__kernel__bwd_pixel_bilateral_filter_wrapper10TensorViewS_S_S_S_S_ii(
	.param .align 8 .b8 _Z44__kernel__bwd_pixel_bilateral_filter_wrapper10TensorViewS_S_S_S_S_ii_param_0[56],
	.param .align 8 .b8 _Z44__kernel__bwd_pixel_bilateral_filter_wrapper10TensorViewS_S_S_S_S_ii_param_1[56],
	.param .align 8 .b8 _Z44__kernel__bwd_pixel_bilateral_filter_wrapper10TensorViewS_S_S_S_S_ii_param_2[56],
	.param .align 8 .b8 _Z44__kernel__bwd_pixel_bilateral_filter_wrapper10TensorViewS_S_S_S_S_ii_param_3[56],
	.param .align 8 .b8 _Z44__kernel__bwd_pixel_bilateral_filter_wrapper10TensorViewS_S_S_S_S_ii_param_4[56],
	.param .align 8 .b8 _Z44__kernel__bwd_pixel_bilateral_filter_wrapper10TensorViewS_S_S_S_S_ii_param_5[56],
	.param .u32 _Z44__kernel__bwd_pixel_bilateral_filter_wrapper10TensorViewS_S_S_S_S_ii_param_6,
	.param .u32 _Z44__kernel__bwd_pixel_bilateral_filter_wrapper10TensorViewS_S_S_S_S_ii_param_7
)
{
	.reg .pred 	%p<137>;
	.reg .b16 	%rs<21>;
	.reg .b32 	%r<556>;
	.reg .b32 	%f<819>;
	.reg .b64 	%rd<526>;

	ld.param.u64 	%rd30, [_Z44__kernel__bwd_pixel_bilateral_filter_wrapper10TensorViewS_S_S_S_S_ii_param_5];
	ld.param.u64 	%rd29, [_Z44__kernel__bwd_pixel_bilateral_filter_wrapper10TensorViewS_S_S_S_S_ii_param_4];
	ld.param.u64 	%rd28, [_Z44__kernel__bwd_pixel_bilateral_filter_wrapper10TensorViewS_S_S_S_S_ii_param_3];
	ld.param.u64 	%rd27, [_Z44__kernel__bwd_pixel_bilateral_filter_wrapper10TensorViewS_S_S_S_S_ii_param_2];
	ld.param.u64 	%rd26, [_Z44__kernel__bwd_pixel_bilateral_filter_wrapper10TensorViewS_S_S_S_S_ii_param_1];
	ld.param.v2.u32 	{%r1, %r2}, [_Z44__kernel__bwd_pixel_bilateral_filter_wrapper10TensorViewS_S_S_S_S_ii_param_0+8];
	ld.param.v2.u32 	{%r3, %r4}, [_Z44__kernel__bwd_pixel_bilateral_filter_wrapper10TensorViewS_S_S_S_S_ii_param_0+16];
	ld.param.v2.u32 	{%r5, %r6}, [_Z44__kernel__bwd_pixel_bilateral_filter_wrapper10TensorViewS_S_S_S_S_ii_param_0+32];
	ld.param.u32 	%r7, [_Z44__kernel__bwd_pixel_bilateral_filter_wrapper10TensorViewS_S_S_S_S_ii_param_0+40];
	ld.param.u32 	%r248, [_Z44__kernel__bwd_pixel_bilateral_filter_wrapper10TensorViewS_S_S_S_S_ii_param_0+28];
	ld.param.u64 	%rd31, [_Z44__kernel__bwd_pixel_bilateral_filter_wrapper10TensorViewS_S_S_S_S_ii_param_0];
	ld.param.v2.u32 	{%r168, %r169}, [_Z44__kernel__bwd_pixel_bilateral_filter_wrapper10TensorViewS_S_S_S_S_ii_param_1+16];
	ld.param.v2.u32 	{%r166, %r167}, [_Z44__kernel__bwd_pixel_bilateral_filter_wrapper10TensorViewS_S_S_S_S_ii_param_1+8];
	ld.param.v2.u32 	{%r179, %r180}, [_Z44__kernel__bwd_pixel_bilateral_filter_wrapper10TensorViewS_S_S_S_S_ii_param_2+16];
	ld.param.v2.u32 	{%r177, %r178}, [_Z44__kernel__bwd_pixel_bilateral_filter_wrapper10TensorViewS_S_S_S_S_ii_param_2+8];
	ld.param.v2.u32 	{%r190, %r191}, [_Z44__kernel__bwd_pixel_bilateral_filter_wrapper10TensorViewS_S_S_S_S_ii_param_3+16];
	ld.param.v2.u32 	{%r188, %r189}, [_Z44__kernel__bwd_pixel_bilateral_filter_wrapper10TensorViewS_S_S_S_S_ii_param_3+8];
	ld.param.v2.u32 	{%r201, %r202}, [_Z44__kernel__bwd_pixel_bilateral_filter_wrapper10TensorViewS_S_S_S_S_ii_param_4+16];
	ld.param.v2.u32 	{%r199, %r200}, [_Z44__kernel__bwd_pixel_bilateral_filter_wrapper10TensorViewS_S_S_S_S_ii_param_4+8];
	ld.param.v2.u32 	{%r212, %r213}, [_Z44__kernel__bwd_pixel_bilateral_filter_wrapper10TensorViewS_S_S_S_S_ii_param_5+16];
	ld.param.v2.u32 	{%r210, %r211}, [_Z44__kernel__bwd_pixel_bilateral_filter_wrapper10TensorViewS_S_S_S_S_ii_param_5+8];
	ld.param.u32 	%r221, [_Z44__kernel__bwd_pixel_bilateral_filter_wrapper10TensorViewS_S_S_S_S_ii_param_6];
	ld.param.u32 	%r222, [_Z44__kernel__bwd_pixel_bilateral_filter_wrapper10TensorViewS_S_S_S_S_ii_param_7];
	cvta.to.global.u64 	%rd1, %rd31;
	mov.u32 	%r249, %tid.x;
	mov.u32 	%r250, %ctaid.x;
	mov.u32 	%r251, %ntid.x;
	mad.lo.s32 	%r8, %r250, %r251, %r249;
	mul.lo.s32 	%r252, %r248, %r7;
	mul.lo.s32 	%r253, %r252, %r6;
	setp.ge.s32 	%p1, %r8, %r253;
	@%p1 bra 	$L__BB5_153;
	div.s32 	%r254, %r8, %r7;
	mul.lo.s32 	%r255, %r254, %r7;
	sub.s32 	%r9, %r8, %r255;
	rem.s32 	%r10, %r254, %r6;
	mul.lo.s32 	%r256, %r7, %r6;
	div.s32 	%r11, %r8, %r256;
	cvta.to.global.u64 	%rd2, %rd26;
	cvta.to.global.u64 	%rd3, %rd27;
	cvta.to.global.u64 	%rd4, %rd28;
	cvta.to.global.u64 	%rd5, %rd29;
	cvta.to.global.u64 	%rd6, %rd30;
	neg.s32 	%r30, %r221;
	add.s32 	%r31, %r5, 2;
	setp.lt.s32 	%p2, %r221, 0;
	mov.f32 	%f774, 0f00000000;
	@%p2 bra 	$L__BB5_65;
	setp.gt.s32 	%p3, %r5, -2;
	mul.lo.s32 	%r257, %r11, %r1;
	cvt.u64.u32 	%rd7, %r257;
	mul.lo.s32 	%r258, %r10, %r3;
	cvt.u64.u32 	%rd32, %r258;
	mul.lo.s32 	%r259, %r9, %r4;
	cvt.u64.u32 	%rd33, %r259;
	add.s64 	%rd8, %rd32, %rd33;
	mul.lo.s32 	%r260, %r11, %r177;
	cvt.u64.u32 	%rd34, %r260;
	mul.lo.s32 	%r261, %r10, %r179;
	cvt.u64.u32 	%rd35, %r261;
	mul.lo.s32 	%r262, %r9, %r180;
	cvt.u64.u32 	%rd36, %r262;
	add.s64 	%rd37, %rd35, %rd36;
	add.s64 	%rd9, %rd37, %rd34;
	mul.lo.s32 	%r263, %r11, %r199;
	cvt.u64.u32 	%rd38, %r263;
	mul.lo.s32 	%r264, %r10, %r201;
	cvt.u64.u32 	%rd39, %r264;
	mul.lo.s32 	%r265, %r9, %r202;
	cvt.u64.u32 	%rd40, %r265;
	add.s64 	%rd41, %rd39, %rd40;
	add.s64 	%rd10, %rd41, %rd38;
	@%p3 bra 	$L__BB5_10;
	mad.lo.s32 	%r32, %r222, %r30, %r9;
	and.b32  	%r33, %r221, 1;
	add.s32 	%r34, %r32, %r222;
	add.s32 	%r35, %r34, %r222;
	mov.f32 	%f774, 0f00000000;
	mov.u32 	%r525, %r30;
$L__BB5_4:
	setp.eq.s32 	%p4, %r33, 0;
	setp.ge.s32 	%p5, %r32, %r7;
	mad.lo.s32 	%r77, %r525, %r222, %r10;
	or.b32  	%r267, %r32, %r77;
	setp.ge.s32 	%p6, %r77, %r6;
	setp.lt.s32 	%p7, %r267, 0;
	add.f32 	%f167, %f774, 0f3F800000;
	selp.f32 	%f168, %f774, %f167, %p6;
	selp.f32 	%f169, %f774, %f168, %p7;
	selp.f32 	%f774, %f774, %f169, %p5;
	mov.b32 	%r526, 1;
	@%p4 bra 	$L__BB5_6;
	setp.ge.s32 	%p8, %r77, %r6;
	setp.ge.s32 	%p9, %r35, %r7;
	or.b32  	%r269, %r35, %r77;
	setp.ge.s32 	%p10, %r34, %r7;
	or.b32  	%r270, %r34, %r77;
	setp.lt.s32 	%p11, %r270, 0;
	add.f32 	%f170, %f774, 0f3F800000;
	selp.f32 	%f171, %f774, %f170, %p8;
	selp.f32 	%f172, %f774, %f171, %p11;
	selp.f32 	%f173, %f774, %f172, %p10;
	setp.lt.s32 	%p12, %r269, 0;
	add.f32 	%f174, %f173, 0f3F800000;
	selp.f32 	%f175, %f173, %f174, %p8;
	selp.f32 	%f176, %f173, %f175, %p12;
	selp.f32 	%f774, %f173, %f176, %p9;
	mov.b32 	%r526, 3;
$L__BB5_6:
	setp.lt.u32 	%p13, %r221, 2;
	@%p13 bra 	$L__BB5_9;
	sub.s32 	%r527, %r526, %r221;
$L__BB5_8:
	setp.ge.s32 	%p14, %r77, %r6;
	mad.lo.s32 	%r271, %r527, %r222, %r9;
	or.b32  	%r272, %r271, %r77;
	setp.lt.s32 	%p15, %r272, 0;
	setp.ge.s32 	%p16, %r271, %r7;
	add.f32 	%f177, %f774, 0f3F800000;
	selp.f32 	%f178, %f774, %f177, %p14;
	selp.f32 	%f179, %f774, %f178, %p15;
	selp.f32 	%f180, %f774, %f179, %p16;
	add.s32 	%r273, %r271, %r222;
	or.b32  	%r274, %r273, %r77;
	setp.lt.s32 	%p17, %r274, 0;
	setp.ge.s32 	%p18, %r273, %r7;
	add.f32 	%f181, %f180, 0f3F800000;
	selp.f32 	%f182, %f180, %f181, %p14;
	selp.f32 	%f183, %f180, %f182, %p17;
	selp.f32 	%f184, %f180, %f183, %p18;
	add.s32 	%r275, %r273, %r222;
	or.b32  	%r276, %r275, %r77;
	setp.lt.s32 	%p19, %r276, 0;
	setp.ge.s32 	%p20, %r275, %r7;
	add.f32 	%f185, %f184, 0f3F800000;
	selp.f32 	%f186, %f184, %f185, %p14;
	selp.f32 	%f187, %f184, %f186, %p19;
	selp.f32 	%f188, %f184, %f187, %p20;
	add.s32 	%r277, %r527, 3;
	add.s32 	%r278, %r275, %r222;
	or.b32  	%r279, %r278, %r77;
	setp.lt.s32 	%p21, %r279, 0;
	setp.ge.s32 	%p22, %r278, %r7;
	add.f32 	%f189, %f188, 0f3F800000;
	selp.f32 	%f190, %f188, %f189, %p14;
	selp.f32 	%f191, %f188, %f190, %p21;
	selp.f32 	%f774, %f188, %f191, %p22;
	add.s32 	%r527, %r527, 4;
	setp.ne.s32 	%p23, %r277, %r221;
	@%p23 bra 	$L__BB5_8;
$L__BB5_9:
	add.s32 	%r82, %r525, 1;
	setp.ne.s32 	%p24, %r525, %r221;
	mov.u32 	%r525, %r82;
	@%p24 bra 	$L__BB5_4;
	bra.uni 	$L__BB5_65;
$L__BB5_10:
	setp.lt.s32 	%p25, %r5, 1;
	@%p25 bra 	$L__BB5_57;
	max.s32 	%r287, %r31, 1;
	and.b32  	%r36, %r287, 3;
	add.s32 	%r37, %r5, -1;
	and.b32  	%r38, %r5, 7;
	add.s32 	%r39, %r38, -1;
	and.b32  	%r40, %r5, 3;
	and.b32  	%r41, %r287, 2147483644;
	and.b32  	%r42, %r287, 1;
	and.b32  	%r43, %r5, 2147483640;
	and.b32  	%r44, %r5, 1;
	mov.f32 	%f774, 0f00000000;
	mov.u32 	%r514, %r30;
$L__BB5_12:
	mad.lo.s32 	%r46, %r514, %r222, %r10;
	mul.lo.s32 	%r288, %r46, %r3;
	cvt.u64.u32 	%rd11, %r288;
	mov.u32 	%r515, %r30;
$L__BB5_13:
	setp.ge.s32 	%p35, %r46, %r6;
	mad.lo.s32 	%r48, %r515, %r222, %r9;
	or.b32  	%r289, %r48, %r46;
	setp.lt.s32 	%p36, %r289, 0;
	setp.ge.s32 	%p37, %r48, %r7;
	or.pred  	%p38, %p37, %p35;
	or.pred  	%p39, %p38, %p36;
	@%p39 bra 	$L__BB5_55;
	setp.lt.s32 	%p40, %r31, 4;
	mul.lo.s32 	%r291, %r48, %r4;
	cvt.u64.u32 	%rd44, %r291;
	add.s64 	%rd12, %rd44, %rd11;
	mov.b32 	%r518, 0;
	mov.f32 	%f755, 0f3F800000;
	@%p40 bra 	$L__BB5_29;
	mov.b32 	%r516, 0;
	mov.f32 	%f755, 0f3F800000;
$L__BB5_16:
	.pragma "nounroll";
	setp.lt.s32 	%p41, %r516, %r5;
	@%p41 bra 	$L__BB5_18;
	setp.eq.s32 	%p42, %r516, %r5;
	selp.b32 	%r293, %r514, %r515, %p42;
	cvt.rn.f32.s32 	%f747, %r293;
	mov.f32 	%f748, 0f00000000;
	bra.uni 	$L__BB5_19;
$L__BB5_18:
	mul.lo.s32 	%r294, %r516, %r2;
	cvt.u64.u32 	%rd45, %r294;
	add.s64 	%rd46, %rd45, %rd7;
	add.s64 	%rd47, %rd8, %rd46;
	add.s64 	%rd48, %rd1, %rd47;
	ld.global.f32 	%f748, [%rd48];
	add.s64 	%rd49, %rd12, %rd46;
	add.s64 	%rd50, %rd1, %rd49;
	ld.global.f32 	%f747, [%rd50];
$L__BB5_19:
	sub.f32 	%f229, %f747, %f748;
	mul.lo.s32 	%r50, %r516, %r178;
	cvt.u64.u32 	%rd51, %r50;
	add.s64 	%rd52, %rd9, %rd51;
	add.s64 	%rd53, %rd3, %rd52;
	ld.global.f32 	%f230, [%rd53];
	mul.f32 	%f231, %f230, %f229;
	mul.f32 	%f232, %f229, %f231;
	fma.rn.f32 	%f233, %f232, 0f3BBB989D, 0f3F000000;
	cvt.sat.f32.f32 	%f234, %f233;
	mov.f32 	%f235, 0f4B400001;
	mov.f32 	%f236, 0f437C0000;
	fma.rm.f32 	%f237, %f234, %f236, %f235;
	add.f32 	%f238, %f237, 0fCB40007F;
	neg.f32 	%f239, %f238;
	fma.rn.f32 	%f240, %f232, 0f3FB8AA3B, %f239;
	fma.rn.f32 	%f241, %f232, 0f32A57060, %f240;
	mov.b32 	%r295, %f237;
	shl.b32 	%r296, %r295, 23;
	mov.b32 	%f242, %r296;
	ex2.approx.ftz.f32 	%f243, %f241;
	mul.f32 	%f244, %f243, %f242;
	mul.f32 	%f9, %f755, %f244;
	add.s32 	%r51, %r516, 1;
	setp.lt.s32 	%p43, %r51, %r5;
	@%p43 bra 	$L__BB5_21;
	setp.eq.s32 	%p44, %r51, %r5;
	selp.b32 	%r297, %r514, %r515, %p44;
	cvt.rn.f32.s32 	%f749, %r297;
	mov.f32 	%f750, 0f00000000;
	bra.uni 	$L__BB5_22;
$L__BB5_21:
	mul.lo.s32 	%r298, %r51, %r2;
	cvt.u64.u32 	%rd54, %r298;
	add.s64 	%rd55, %rd54, %rd7;
	add.s64 	%rd56, %rd8, %rd55;
	add.s64 	%rd57, %rd1, %rd56;
	ld.global.f32 	%f750, [%rd57];
	add.s64 	%rd58, %rd12, %rd55;
	add.s64 	%rd59, %rd1, %rd58;
	ld.global.f32 	%f749, [%rd59];
$L__BB5_22:
	sub.f32 	%f246, %f749, %f750;
	add.s32 	%r52, %r50, %r178;
	cvt.u64.u32 	%rd60, %r52;
	add.s64 	%rd61, %rd9, %rd60;
	add.s64 	%rd62, %rd3, %rd61;
	ld.global.f32 	%f247, [%rd62];
	mul.f32 	%f248, %f247, %f246;
	mul.f32 	%f249, %f246, %f248;
	fma.rn.f32 	%f250, %f249, 0f3BBB989D, 0f3F000000;
	cvt.sat.f32.f32 	%f251, %f250;
	mov.f32 	%f252, 0f4B400001;
	mov.f32 	%f253, 0f437C0000;
	fma.rm.f32 	%f254, %f251, %f253, %f252;
	add.f32 	%f255, %f254, 0fCB40007F;
	neg.f32 	%f256, %f255;
	fma.rn.f32 	%f257, %f249, 0f3FB8AA3B, %f256;
	fma.rn.f32 	%f258, %f249, 0f32A57060, %f257;
	mov.b32 	%r299, %f254;
	shl.b32 	%r300, %r299, 23;
	mov.b32 	%f259, %r300;
	ex2.approx.ftz.f32 	%f260, %f258;
	mul.f32 	%f261, %f260, %f259;
	mul.f32 	%f15, %f9, %f261;
	add.s32 	%r53, %r516, 2;
	setp.lt.s32 	%p45, %r53, %r5;
	@%p45 bra 	$L__BB5_24;
	setp.eq.s32 	%p46, %r53, %r5;
	selp.b32 	%r301, %r514, %r515, %p46;
	cvt.rn.f32.s32 	%f751, %r301;
	mov.f32 	%f752, 0f00000000;
	bra.uni 	$L__BB5_25;
$L__BB5_24:
	mul.lo.s32 	%r302, %r53, %r2;
	cvt.u64.u32 	%rd63, %r302;
	add.s64 	%rd64, %rd63, %rd7;
	add.s64 	%rd65, %rd8, %rd64;
	add.s64 	%rd66, %rd1, %rd65;
	ld.global.f32 	%f752, [%rd66];
	add.s64 	%rd67, %rd12, %rd64;
	add.s64 	%rd68, %rd1, %rd67;
	ld.global.f32 	%f751, [%rd68];
$L__BB5_25:
	sub.f32 	%f263, %f751, %f752;
	add.s32 	%r54, %r52, %r178;
	cvt.u64.u32 	%rd69, %r54;
	add.s64 	%rd70, %rd9, %rd69;
	add.s64 	%rd71, %rd3, %rd70;
	ld.global.f32 	%f264, [%rd71];
	mul.f32 	%f265, %f264, %f263;
	mul.f32 	%f266, %f263, %f265;
	fma.rn.f32 	%f267, %f266, 0f3BBB989D, 0f3F000000;
	cvt.sat.f32.f32 	%f268, %f267;
	mov.f32 	%f269, 0f4B400001;
	mov.f32 	%f270, 0f437C0000;
	fma.rm.f32 	%f271, %f268, %f270, %f269;
	add.f32 	%f272, %f271, 0fCB40007F;
	neg.f32 	%f273, %f272;
	fma.rn.f32 	%f274, %f266, 0f3FB8AA3B, %f273;
	fma.rn.f32 	%f275, %f266, 0f32A57060, %f274;
	mov.b32 	%r303, %f271;
	shl.b32 	%r304, %r303, 23;
	mov.b32 	%f276, %r304;
	ex2.approx.ftz.f32 	%f277, %f275;
	mul.f32 	%f278, %f277, %f276;
	mul.f32 	%f21, %f15, %f278;
	add.s32 	%r55, %r516, 3;
	setp.lt.s32 	%p47, %r55, %r5;
	@%p47 bra 	$L__BB5_27;
	setp.eq.s32 	%p48, %r55, %r5;
	selp.b32 	%r305, %r514, %r515, %p48;
	cvt.rn.f32.s32 	%f753, %r305;
	mov.f32 	%f754, 0f00000000;
	bra.uni 	$L__BB5_28;
$L__BB5_27:
	mul.lo.s32 	%r306, %r55, %r2;
	cvt.u64.u32 	%rd72, %r306;
	add.s64 	%rd73, %rd72, %rd7;
	add.s64 	%rd74, %rd8, %rd73;
	add.s64 	%rd75, %rd1, %rd74;
	ld.global.f32 	%f754, [%rd75];
	add.s64 	%rd76, %rd12, %rd73;
	add.s64 	%rd77, %rd1, %rd76;
	ld.global.f32 	%f753, [%rd77];
$L__BB5_28:
	sub.f32 	%f280, %f753, %f754;
	add.s32 	%r307, %r54, %r178;
	cvt.u64.u32 	%rd78, %r307;
	add.s64 	%rd79, %rd9, %rd78;
	add.s64 	%rd80, %rd3, %rd79;
	ld.global.f32 	%f281, [%rd80];
	mul.f32 	%f282, %f281, %f280;
	mul.f32 	%f283, %f280, %f282;
	fma.rn.f32 	%f284, %f283, 0f3BBB989D, 0f3F000000;
	cvt.sat.f32.f32 	%f285, %f284;
	mov.f32 	%f286, 0f4B400001;
	mov.f32 	%f287, 0f437C0000;
	fma.rm.f32 	%f288, %f285, %f287, %f286;
	add.f32 	%f289, %f288, 0fCB40007F;
	neg.f32 	%f290, %f289;
	fma.rn.f32 	%f291, %f283, 0f3FB8AA3B, %f290;
	fma.rn.f32 	%f292, %f283, 0f32A57060, %f291;
	mov.b32 	%r308, %f288;
	shl.b32 	%r309, %r308, 23;
	mov.b32 	%f293, %r309;
	ex2.approx.ftz.f32 	%f294, %f292;
	mul.f32 	%f295, %f294, %f293;
	mul.f32 	%f755, %f21, %f295;
	add.s32 	%r516, %r516, 4;
	setp.ne.s32 	%p49, %r516, %r41;
	mov.u32 	%r518, %r41;
	@%p49 bra 	$L__BB5_16;
$L__BB5_29:
	setp.eq.s32 	%p50, %r36, 0;
	@%p50 bra 	$L__BB5_43;
	setp.eq.s32 	%p51, %r36, 1;
	@%p51 bra 	$L__BB5_38;
	setp.lt.s32 	%p52, %r518, %r5;
	@%p52 bra 	$L__BB5_33;
	setp.eq.s32 	%p53, %r518, %r5;
	selp.b32 	%r310, %r514, %r515, %p53;
	cvt.rn.f32.s32 	%f757, %r310;
	mov.f32 	%f758, 0f00000000;
	bra.uni 	$L__BB5_34;
$L__BB5_33:
	mul.lo.s32 	%r311, %r518, %r2;
	cvt.u64.u32 	%rd81, %r311;
	add.s64 	%rd82, %rd81, %rd7;
	add.s64 	%rd83, %rd8, %rd82;
	add.s64 	%rd84, %rd1, %rd83;
	ld.global.f32 	%f758, [%rd84];
	add.s64 	%rd85, %rd12, %rd82;
	add.s64 	%rd86, %rd1, %rd85;
	ld.global.f32 	%f757, [%rd86];
$L__BB5_34:
	sub.f32 	%f298, %f757, %f758;
	mul.lo.s32 	%r58, %r518, %r178;
	cvt.u64.u32 	%rd87, %r58;
	add.s64 	%rd88, %rd9, %rd87;
	add.s64 	%rd89, %rd3, %rd88;
	ld.global.f32 	%f299, [%rd89];
	mul.f32 	%f300, %f299, %f298;
	mul.f32 	%f301, %f298, %f300;
	fma.rn.f32 	%f302, %f301, 0f3BBB989D, 0f3F000000;
	cvt.sat.f32.f32 	%f303, %f302;
	mov.f32 	%f304, 0f4B400001;
	mov.f32 	%f305, 0f437C0000;
	fma.rm.f32 	%f306, %f303, %f305, %f304;
	add.f32 	%f307, %f306, 0fCB40007F;
	neg.f32 	%f308, %f307;
	fma.rn.f32 	%f309, %f301, 0f3FB8AA3B, %f308;
	fma.rn.f32 	%f310, %f301, 0f32A57060, %f309;
	mov.b32 	%r312, %f306;
	shl.b32 	%r313, %r312, 23;
	mov.b32 	%f311, %r313;
	ex2.approx.ftz.f32 	%f312, %f310;
	mul.f32 	%f313, %f312, %f311;
	mul.f32 	%f35, %f755, %f313;
	add.s32 	%r59, %r518, 1;
	setp.lt.s32 	%p54, %r59, %r5;
	@%p54 bra 	$L__BB5_36;
	setp.eq.s32 	%p55, %r59, %r5;
	selp.b32 	%r314, %r514, %r515, %p55;
	cvt.rn.f32.s32 	%f759, %r314;
	mov.f32 	%f760, 0f00000000;
	bra.uni 	$L__BB5_37;
$L__BB5_36:
	mul.lo.s32 	%r315, %r59, %r2;
	cvt.u64.u32 	%rd90, %r315;
	add.s64 	%rd91, %rd90, %rd7;
	add.s64 	%rd92, %rd8, %rd91;
	add.s64 	%rd93, %rd1, %rd92;
	ld.global.f32 	%f760, [%rd93];
	add.s64 	%rd94, %rd12, %rd91;
	add.s64 	%rd95, %rd1, %rd94;
	ld.global.f32 	%f759, [%rd95];
$L__BB5_37:
	sub.f32 	%f315, %f759, %f760;
	add.s32 	%r316, %r58, %r178;
	cvt.u64.u32 	%rd96, %r316;
	add.s64 	%rd97, %rd9, %rd96;
	add.s64 	%rd98, %rd3, %rd97;
	ld.global.f32 	%f316, [%rd98];
	mul.f32 	%f317, %f316, %f315;
	mul.f32 	%f318, %f315, %f317;
	fma.rn.f32 	%f319, %f318, 0f3BBB989D, 0f3F000000;
	cvt.sat.f32.f32 	%f320, %f319;
	mov.f32 	%f321, 0f4B400001;
	mov.f32 	%f322, 0f437C0000;
	fma.rm.f32 	%f323, %f320, %f322, %f321;
	add.f32 	%f324, %f323, 0fCB40007F;
	neg.f32 	%f325, %f324;
	fma.rn.f32 	%f326, %f318, 0f3FB8AA3B, %f325;
	fma.rn.f32 	%f327, %f318, 0f32A57060, %f326;
	mov.b32 	%r317, %f323;
	shl.b32 	%r318, %r317, 23;
	mov.b32 	%f328, %r318;
	ex2.approx.ftz.f32 	%f329, %f327;
	mul.f32 	%f330, %f329, %f328;
	mul.f32 	%f755, %f35, %f330;
	add.s32 	%r518, %r518, 2;
$L__BB5_38:
	setp.eq.s32 	%p56, %r42, 0;
	@%p56 bra 	$L__BB5_43;
	setp.lt.s32 	%p57, %r518, %r5;
	@%p57 bra 	$L__BB5_41;
	setp.eq.s32 	%p58, %r518, %r5;
	selp.b32 	%r319, %r514, %r515, %p58;
	cvt.rn.f32.s32 	%f763, %r319;
	mov.f32 	%f764, 0f00000000;
	bra.uni 	$L__BB5_42;
$L__BB5_41:
	mul.lo.s32 	%r320, %r518, %r2;
	cvt.u64.u32 	%rd99, %r320;
	add.s64 	%rd100, %rd99, %rd7;
	add.s64 	%rd101, %rd8, %rd100;
	add.s64 	%rd102, %rd1, %rd101;
	ld.global.f32 	%f764, [%rd102];
	add.s64 	%rd103, %rd12, %rd100;
	add.s64 	%rd104, %rd1, %rd103;
	ld.global.f32 	%f763, [%rd104];
$L__BB5_42:
	sub.f32 	%f332, %f763, %f764;
	mul.lo.s32 	%r321, %r518, %r178;
	cvt.u64.u32 	%rd105, %r321;
	add.s64 	%rd106, %rd9, %rd105;
	add.s64 	%rd107, %rd3, %rd106;
	ld.global.f32 	%f333, [%rd107];
	mul.f32 	%f334, %f333, %f332;
	mul.f32 	%f335, %f332, %f334;
	fma.rn.f32 	%f336, %f335, 0f3BBB989D, 0f3F000000;
	cvt.sat.f32.f32 	%f337, %f336;
	mov.f32 	%f338, 0f4B400001;
	mov.f32 	%f339, 0f437C0000;
	fma.rm.f32 	%f340, %f337, %f339, %f338;
	add.f32 	%f341, %f340, 0fCB40007F;
	neg.f32 	%f342, %f341;
	fma.rn.f32 	%f343, %f335, 0f3FB8AA3B, %f342;
	fma.rn.f32 	%f344, %f335, 0f32A57060, %f343;
	mov.b32 	%r322, %f340;
	shl.b32 	%r323, %r322, 23;
	mov.b32 	%f345, %r323;
	ex2.approx.ftz.f32 	%f346, %f344;
	mul.f32 	%f347, %f346, %f345;
	mul.f32 	%f755, %f755, %f347;
$L__BB5_43:
	setp.lt.u32 	%p59, %r37, 7;
	add.s64 	%rd13, %rd12, %rd7;
	mov.b32 	%r521, 0;
	@%p59 bra 	$L__BB5_46;
	mov.b32 	%r519, 0;
$L__BB5_45:
	.pragma "nounroll";
	mul.lo.s32 	%r326, %r519, %r2;
	cvt.u64.u32 	%rd108, %r326;
	add.s64 	%rd109, %rd13, %rd108;
	add.s64 	%rd110, %rd1, %rd109;
	ld.global.f32 	%f348, [%rd110];
	mul.lo.s32 	%r327, %r519, %r200;
	cvt.u64.u32 	%rd111, %r327;
	add.s64 	%rd112, %rd10, %rd111;
	add.s64 	%rd113, %rd5, %rd112;
	ld.global.f32 	%f349, [%rd113];
	fma.rn.f32 	%f350, %f755, %f348, %f349;
	st.global.f32 	[%rd113], %f350;
	add.s32 	%r328, %r326, %r2;
	cvt.u64.u32 	%rd114, %r328;
	add.s64 	%rd115, %rd13, %rd114;
	add.s64 	%rd116, %rd1, %rd115;
	ld.global.f32 	%f351, [%rd116];
	add.s32 	%r329, %r327, %r200;
	cvt.u64.u32 	%rd117, %r329;
	add.s64 	%rd118, %rd10, %rd117;
	add.s64 	%rd119, %rd5, %rd118;
	ld.global.f32 	%f352, [%rd119];
	fma.rn.f32 	%f353, %f755, %f351, %f352;
	st.global.f32 	[%rd119], %f353;
	add.s32 	%r330, %r328, %r2;
	cvt.u64.u32 	%rd120, %r330;
	add.s64 	%rd121, %rd13, %rd120;
	add.s64 	%rd122, %rd1, %rd121;
	ld.global.f32 	%f354, [%rd122];
	add.s32 	%r331, %r329, %r200;
	cvt.u64.u32 	%rd123, %r331;
	add.s64 	%rd124, %rd10, %rd123;
	add.s64 	%rd125, %rd5, %rd124;
	ld.global.f32 	%f355, [%rd125];
	fma.rn.f32 	%f356, %f755, %f354, %f355;
	st.global.f32 	[%rd125], %f356;
	add.s32 	%r332, %r330, %r2;
	cvt.u64.u32 	%rd126, %r332;
	add.s64 	%rd127, %rd13, %rd126;
	add.s64 	%rd128, %rd1, %rd127;
	ld.global.f32 	%f357, [%rd128];
	add.s32 	%r333, %r331, %r200;
	cvt.u64.u32 	%rd129, %r333;
	add.s64 	%rd130, %rd10, %rd129;
	add.s64 	%rd131, %rd5, %rd130;
	ld.global.f32 	%f358, [%rd131];
	fma.rn.f32 	%f359, %f755, %f357, %f358;
	st.global.f32 	[%rd131], %f359;
	add.s32 	%r334, %r332, %r2;
	cvt.u64.u32 	%rd132, %r334;
	add.s64 	%rd133, %rd13, %rd132;
	add.s64 	%rd134, %rd1, %rd133;
	ld.global.f32 	%f360, [%rd134];
	add.s32 	%r335, %r333, %r200;
	cvt.u64.u32 	%rd135, %r335;
	add.s64 	%rd136, %rd10, %rd135;
	add.s64 	%rd137, %rd5, %rd136;
	ld.global.f32 	%f361, [%rd137];
	fma.rn.f32 	%f362, %f755, %f360, %f361;
	st.global.f32 	[%rd137], %f362;
	add.s32 	%r336, %r334, %r2;
	cvt.u64.u32 	%rd138, %r336;
	add.s64 	%rd139, %rd13, %rd138;
	add.s64 	%rd140, %rd1, %rd139;
	ld.global.f32 	%f363, [%rd140];
	add.s32 	%r337, %r335, %r200;
	cvt.u64.u32 	%rd141, %r337;
	add.s64 	%rd142, %rd10, %rd141;
	add.s64 	%rd143, %rd5, %rd142;
	ld.global.f32 	%f364, [%rd143];
	fma.rn.f32 	%f365, %f755, %f363, %f364;
	st.global.f32 	[%rd143], %f365;
	add.s32 	%r338, %r336, %r2;
	cvt.u64.u32 	%rd144, %r338;
	add.s64 	%rd145, %rd13, %rd144;
	add.s64 	%rd146, %rd1, %rd145;
	ld.global.f32 	%f366, [%rd146];
	add.s32 	%r339, %r337, %r200;
	cvt.u64.u32 	%rd147, %r339;
	add.s64 	%rd148, %rd10, %rd147;
	add.s64 	%rd149, %rd5, %rd148;
	ld.global.f32 	%f367, [%rd149];
	fma.rn.f32 	%f368, %f755, %f366, %f367;
	st.global.f32 	[%rd149], %f368;
	add.s32 	%r340, %r338, %r2;
	cvt.u64.u32 	%rd150, %r340;
	add.s64 	%rd151, %rd13, %rd150;
	add.s64 	%rd152, %rd1, %rd151;
	ld.global.f32 	%f369, [%rd152];
	add.s32 	%r341, %r339, %r200;
	cvt.u64.u32 	%rd153, %r341;
	add.s64 	%rd154, %rd10, %rd153;
	add.s64 	%rd155, %rd5, %rd154;
	ld.global.f32 	%f370, [%rd155];
	fma.rn.f32 	%f371, %f755, %f369, %f370;
	st.global.f32 	[%rd155], %f371;
	add.s32 	%r519, %r519, 8;
	setp.ne.s32 	%p60, %r519, %r43;
	mov.u32 	%r521, %r43;
	@%p60 bra 	$L__BB5_45;
$L__BB5_46:
	setp.eq.s32 	%p61, %r38, 0;
	@%p61 bra 	$L__BB5_54;
	setp.lt.u32 	%p62, %r39, 3;
	@%p62 bra 	$L__BB5_49;
	mul.lo.s32 	%r342, %r521, %r2;
	cvt.u64.u32 	%rd156, %r342;
	add.s64 	%rd157, %rd13, %rd156;
	add.s64 	%rd158, %rd1, %rd157;
	ld.global.f32 	%f372, [%rd158];
	mul.lo.s32 	%r343, %r521, %r200;
	cvt.u64.u32 	%rd159, %r343;
	add.s64 	%rd160, %rd10, %rd159;
	add.s64 	%rd161, %rd5, %rd160;
	ld.global.f32 	%f373, [%rd161];
	fma.rn.f32 	%f374, %f755, %f372, %f373;
	st.global.f32 	[%rd161], %f374;
	add.s32 	%r344, %r342, %r2;
	cvt.u64.u32 	%rd162, %r344;
	add.s64 	%rd163, %rd13, %rd162;
	add.s64 	%rd164, %rd1, %rd163;
	ld.global.f32 	%f375, [%rd164];
	add.s32 	%r345, %r343, %r200;
	cvt.u64.u32 	%rd165, %r345;
	add.s64 	%rd166, %rd10, %rd165;
	add.s64 	%rd167, %rd5, %rd166;
	ld.global.f32 	%f376, [%rd167];
	fma.rn.f32 	%f377, %f755, %f375, %f376;
	st.global.f32 	[%rd167], %f377;
	add.s32 	%r346, %r344, %r2;
	cvt.u64.u32 	%rd168, %r346;
	add.s64 	%rd169, %rd13, %rd168;
	add.s64 	%rd170, %rd1, %rd169;
	ld.global.f32 	%f378, [%rd170];
	add.s32 	%r347, %r345, %r200;
	cvt.u64.u32 	%rd171, %r347;
	add.s64 	%rd172, %rd10, %rd171;
	add.s64 	%rd173, %rd5, %rd172;
	ld.global.f32 	%f379, [%rd173];
	fma.rn.f32 	%f380, %f755, %f378, %f379;
	st.global.f32 	[%rd173], %f380;
	add.s32 	%r348, %r346, %r2;
	cvt.u64.u32 	%rd174, %r348;
	add.s64 	%rd175, %rd13, %rd174;
	add.s64 	%rd176, %rd1, %rd175;
	ld.global.f32 	%f381, [%rd176];
	add.s32 	%r349, %r347, %r200;
	cvt.u64.u32 	%rd177, %r349;
	add.s64 	%rd178, %rd10, %rd177;
	add.s64 	%rd179, %rd5, %rd178;
	ld.global.f32 	%f382, [%rd179];
	fma.rn.f32 	%f383, %f755, %f381, %f382;
	st.global.f32 	[%rd179], %f383;
	add.s32 	%r521, %r521, 4;
$L__BB5_49:
	setp.eq.s32 	%p63, %r40, 0;
	@%p63 bra 	$L__BB5_54;
	setp.eq.s32 	%p64, %r40, 1;
	@%p64 bra 	$L__BB5_52;
	mul.lo.s32 	%r350, %r521, %r2;
	cvt.u64.u32 	%rd180, %r350;
	add.s64 	%rd181, %rd13, %rd180;
	add.s64 	%rd182, %rd1, %rd181;
	ld.global.f32 	%f384, [%rd182];
	mul.lo.s32 	%r351, %r521, %r200;
	cvt.u64.u32 	%rd183, %r351;
	add.s64 	%rd184, %rd10, %rd183;
	add.s64 	%rd185, %rd5, %rd184;
	ld.global.f32 	%f385, [%rd185];
	fma.rn.f32 	%f386, %f755, %f384, %f385;
	st.global.f32 	[%rd185], %f386;
	add.s32 	%r352, %r350, %r2;
	cvt.u64.u32 	%rd186, %r352;
	add.s64 	%rd187, %rd13, %rd186;
	add.s64 	%rd188, %rd1, %rd187;
	ld.global.f32 	%f387, [%rd188];
	add.s32 	%r353, %r351, %r200;
	cvt.u64.u32 	%rd189, %r353;
	add.s64 	%rd190, %rd10, %rd189;
	add.s64 	%rd191, %rd5, %rd190;
	ld.global.f32 	%f388, [%rd191];
	fma.rn.f32 	%f389, %f755, %f387, %f388;
	st.global.f32 	[%rd191], %f389;
	add.s32 	%r521, %r521, 2;
$L__BB5_52:
	setp.eq.s32 	%p65, %r44, 0;
	@%p65 bra 	$L__BB5_54;
	mul.lo.s32 	%r354, %r521, %r2;
	cvt.u64.u32 	%rd192, %r354;
	add.s64 	%rd193, %rd13, %rd192;
	add.s64 	%rd194, %rd1, %rd193;
	ld.global.f32 	%f390, [%rd194];
	mul.lo.s32 	%r355, %r521, %r200;
	cvt.u64.u32 	%rd195, %r355;
	add.s64 	%rd196, %rd10, %rd195;
	add.s64 	%rd197, %rd5, %rd196;
	ld.global.f32 	%f391, [%rd197];
	fma.rn.f32 	%f392, %f755, %f390, %f391;
	st.global.f32 	[%rd197], %f392;
$L__BB5_54:
	add.f32 	%f774, %f774, %f755;
$L__BB5_55:
	add.s32 	%r69, %r515, 1;
	setp.ne.s32 	%p66, %r515, %r221;
	mov.u32 	%r515, %r69;
	@%p66 bra 	$L__BB5_13;
	add.s32 	%r70, %r514, 1;
	setp.eq.s32 	%p67, %r514, %r221;
	mov.u32 	%r514, %r70;
	@%p67 bra 	$L__BB5_65;
	bra.uni 	$L__BB5_12;
$L__BB5_57:
	mov.f32 	%f774, 0f00000000;
	add.s64 	%rd14, %rd3, %rd9;
	cvt.u64.u32 	%rd42, %r178;
	add.s64 	%rd43, %rd14, %rd42;
	mov.u32 	%r523, %r30;
$L__BB5_58:
	mad.lo.s32 	%r72, %r523, %r222, %r10;
	mov.u32 	%r524, %r30;
$L__BB5_59:
	setp.ge.s32 	%p26, %r72, %r6;
	mad.lo.s32 	%r280, %r524, %r222, %r9;
	or.b32  	%r281, %r280, %r72;
	setp.lt.s32 	%p27, %r281, 0;
	setp.ge.s32 	%p28, %r280, %r7;
	or.pred  	%p29, %p28, %p26;
	or.pred  	%p30, %p29, %p27;
	@%p30 bra 	$L__BB5_63;
	setp.eq.s32 	%p31, %r31, 1;
	setp.eq.s32 	%p32, %r5, 0;
	selp.b32 	%r282, %r523, %r524, %p32;
	cvt.rn.f32.s32 	%f193, %r282;
	ld.global.f32 	%f194, [%rd14];
	mul.f32 	%f195, %f194, %f193;
	mul.f32 	%f196, %f195, %f193;
	fma.rn.f32 	%f197, %f196, 0f3BBB989D, 0f3F000000;
	cvt.sat.f32.f32 	%f198, %f197;
	mov.f32 	%f199, 0f4B400001;
	mov.f32 	%f200, 0f437C0000;
	fma.rm.f32 	%f201, %f198, %f200, %f199;
	add.f32 	%f202, %f201, 0fCB40007F;
	neg.f32 	%f203, %f202;
	fma.rn.f32 	%f204, %f196, 0f3FB8AA3B, %f203;
	fma.rn.f32 	%f205, %f196, 0f32A57060, %f204;
	mov.b32 	%r283, %f201;
	shl.b32 	%r284, %r283, 23;
	mov.b32 	%f206, %r284;
	ex2.approx.ftz.f32 	%f207, %f205;
	mul.f32 	%f769, %f207, %f206;
	@%p31 bra 	$L__BB5_62;
	cvt.rn.f32.s32 	%f208, %r524;
	ld.global.f32 	%f209, [%rd43];
	mul.f32 	%f210, %f209, %f208;
	mul.f32 	%f211, %f210, %f208;
	fma.rn.f32 	%f212, %f211, 0f3BBB989D, 0f3F000000;
	cvt.sat.f32.f32 	%f213, %f212;
	mov.f32 	%f214, 0f4B400001;
	mov.f32 	%f215, 0f437C0000;
	fma.rm.f32 	%f216, %f213, %f215, %f214;
	add.f32 	%f217, %f216, 0fCB40007F;
	neg.f32 	%f218, %f217;
	fma.rn.f32 	%f219, %f211, 0f3FB8AA3B, %f218;
	fma.rn.f32 	%f220, %f211, 0f32A57060, %f219;
	mov.b32 	%r285, %f216;
	shl.b32 	%r286, %r285, 23;
	mov.b32 	%f221, %r286;
	ex2.approx.ftz.f32 	%f222, %f220;
	mul.f32 	%f223, %f222, %f221;
	mul.f32 	%f769, %f769, %f223;
$L__BB5_62:
	add.f32 	%f774, %f774, %f769;
$L__BB5_63:
	add.s32 	%r74, %r524, 1;
	setp.ne.s32 	%p33, %r524, %r221;
	mov.u32 	%r524, %r74;
	@%p33 bra 	$L__BB5_59;
	add.s32 	%r75, %r523, 1;
	setp.eq.s32 	%p34, %r523, %r221;
	mov.u32 	%r523, %r75;
	@%p34 bra 	$L__BB5_65;
	bra.uni 	$L__BB5_58;
$L__BB5_65:
	setp.lt.f32 	%p68, %f774, 0f3A83126F;
	selp.f32 	%f68, 0f3A83126F, %f774, %p68;
	mul.f32 	%f69, %f68, %f68;
	setp.lt.s32 	%p69, %r5, 1;
	mov.f32 	%f782, 0f00000000;
	@%p69 bra 	$L__BB5_77;
	mul.lo.s32 	%r357, %r11, %r210;
	cvt.u64.u32 	%rd198, %r357;
	mul.lo.s32 	%r358, %r10, %r212;
	cvt.u64.u32 	%rd199, %r358;
	mul.lo.s32 	%r359, %r9, %r213;
	cvt.u64.u32 	%rd200, %r359;
	add.s64 	%rd201, %rd199, %rd200;
	add.s64 	%rd15, %rd201, %rd198;
	mul.lo.s32 	%r360, %r11, %r199;
	cvt.u64.u32 	%rd202, %r360;
	mul.lo.s32 	%r361, %r10, %r201;
	cvt.u64.u32 	%rd203, %r361;
	mul.lo.s32 	%r362, %r9, %r202;
	cvt.u64.u32 	%rd204, %r362;
	add.s64 	%rd205, %rd203, %rd204;
	add.s64 	%rd16, %rd205, %rd202;
	add.s32 	%r363, %r5, -1;
	and.b32  	%r83, %r5, 7;
	setp.lt.u32 	%p70, %r363, 7;
	mov.b32 	%r528, 0;
	mov.f32 	%f782, 0f00000000;
	@%p70 bra 	$L__BB5_69;
	and.b32  	%r528, %r5, 2147483640;
	mov.b32 	%r555, 0;
	mov.f32 	%f782, 0f00000000;
$L__BB5_68:
	.pragma "nounroll";
	mul.lo.s32 	%r365, %r555, %r211;
	cvt.u64.u32 	%rd206, %r365;
	add.s64 	%rd207, %rd15, %rd206;
	add.s64 	%rd208, %rd6, %rd207;
	ld.global.f32 	%f397, [%rd208];
	mul.lo.s32 	%r366, %r555, %r200;
	cvt.u64.u32 	%rd209, %r366;
	add.s64 	%rd210, %rd16, %rd209;
	add.s64 	%rd211, %rd5, %rd210;
	ld.global.f32 	%f398, [%rd211];
	mul.f32 	%f399, %f398, %f397;
	div.rn.f32 	%f400, %f399, %f69;
	sub.f32 	%f401, %f782, %f400;
	add.s32 	%r367, %r365, %r211;
	cvt.u64.u32 	%rd212, %r367;
	add.s64 	%rd213, %rd15, %rd212;
	add.s64 	%rd214, %rd6, %rd213;
	ld.global.f32 	%f402, [%rd214];
	add.s32 	%r368, %r366, %r200;
	cvt.u64.u32 	%rd215, %r368;
	add.s64 	%rd216, %rd16, %rd215;
	add.s64 	%rd217, %rd5, %rd216;
	ld.global.f32 	%f403, [%rd217];
	mul.f32 	%f404, %f403, %f402;
	div.rn.f32 	%f405, %f404, %f69;
	sub.f32 	%f406, %f401, %f405;
	add.s32 	%r369, %r367, %r211;
	cvt.u64.u32 	%rd218, %r369;
	add.s64 	%rd219, %rd15, %rd218;
	add.s64 	%rd220, %rd6, %rd219;
	ld.global.f32 	%f407, [%rd220];
	add.s32 	%r370, %r368, %r200;
	cvt.u64.u32 	%rd221, %r370;
	add.s64 	%rd222, %rd16, %rd221;
	add.s64 	%rd223, %rd5, %rd222;
	ld.global.f32 	%f408, [%rd223];
	mul.f32 	%f409, %f408, %f407;
	div.rn.f32 	%f410, %f409, %f69;
	sub.f32 	%f411, %f406, %f410;
	add.s32 	%r371, %r369, %r211;
	cvt.u64.u32 	%rd224, %r371;
	add.s64 	%rd225, %rd15, %rd224;
	add.s64 	%rd226, %rd6, %rd225;
	ld.global.f32 	%f412, [%rd226];
	add.s32 	%r372, %r370, %r200;
	cvt.u64.u32 	%rd227, %r372;
	add.s64 	%rd228, %rd16, %rd227;
	add.s64 	%rd229, %rd5, %rd228;
	ld.global.f32 	%f413, [%rd229];
	mul.f32 	%f414, %f413, %f412;
	div.rn.f32 	%f415, %f414, %f69;
	sub.f32 	%f416, %f411, %f415;
	add.s32 	%r373, %r371, %r211;
	cvt.u64.u32 	%rd230, %r373;
	add.s64 	%rd231, %rd15, %rd230;
	add.s64 	%rd232, %rd6, %rd231;
	ld.global.f32 	%f417, [%rd232];
	add.s32 	%r374, %r372, %r200;
	cvt.u64.u32 	%rd233, %r374;
	add.s64 	%rd234, %rd16, %rd233;
	add.s64 	%rd235, %rd5, %rd234;
	ld.global.f32 	%f418, [%rd235];
	mul.f32 	%f419, %f418, %f417;
	div.rn.f32 	%f420, %f419, %f69;
	sub.f32 	%f421, %f416, %f420;
	add.s32 	%r375, %r373, %r211;
	cvt.u64.u32 	%rd236, %r375;
	add.s64 	%rd237, %rd15, %rd236;
	add.s64 	%rd238, %rd6, %rd237;
	ld.global.f32 	%f422, [%rd238];
	add.s32 	%r376, %r374, %r200;
	cvt.u64.u32 	%rd239, %r376;
	add.s64 	%rd240, %rd16, %rd239;
	add.s64 	%rd241, %rd5, %rd240;
	ld.global.f32 	%f423, [%rd241];
	mul.f32 	%f424, %f423, %f422;
	div.rn.f32 	%f425, %f424, %f69;
	sub.f32 	%f426, %f421, %f425;
	add.s32 	%r377, %r375, %r211;
	cvt.u64.u32 	%rd242, %r377;
	add.s64 	%rd243, %rd15, %rd242;
	add.s64 	%rd244, %rd6, %rd243;
	ld.global.f32 	%f427, [%rd244];
	add.s32 	%r378, %r376, %r200;
	cvt.u64.u32 	%rd245, %r378;
	add.s64 	%rd246, %rd16, %rd245;
	add.s64 	%rd247, %rd5, %rd246;
	ld.global.f32 	%f428, [%rd247];
	mul.f32 	%f429, %f428, %f427;
	div.rn.f32 	%f430, %f429, %f69;
	sub.f32 	%f431, %f426, %f430;
	add.s32 	%r379, %r377, %r211;
	cvt.u64.u32 	%rd248, %r379;
	add.s64 	%rd249, %rd15, %rd248;
	add.s64 	%rd250, %rd6, %rd249;
	ld.global.f32 	%f432, [%rd250];
	add.s32 	%r380, %r378, %r200;
	cvt.u64.u32 	%rd251, %r380;
	add.s64 	%rd252, %rd16, %rd251;
	add.s64 	%rd253, %rd5, %rd252;
	ld.global.f32 	%f433, [%rd253];
	mul.f32 	%f434, %f433, %f432;
	div.rn.f32 	%f435, %f434, %f69;
	sub.f32 	%f782, %f431, %f435;
	add.s32 	%r555, %r555, 8;
	setp.eq.s32 	%p71, %r555, %r528;
	@%p71 bra 	$L__BB5_69;
	bra.uni 	$L__BB5_68;
$L__BB5_69:
	setp.eq.s32 	%p72, %r83, 0;
	@%p72 bra 	$L__BB5_77;
	and.b32  	%r86, %r5, 3;
	setp.lt.u32 	%p73, %r83, 4;
	@%p73 bra 	$L__BB5_72;
	mul.lo.s32 	%r381, %r528, %r211;
	cvt.u64.u32 	%rd254, %r381;
	add.s64 	%rd255, %rd15, %rd254;
	add.s64 	%rd256, %rd6, %rd255;
	ld.global.f32 	%f437, [%rd256];
	mul.lo.s32 	%r382, %r528, %r200;
	cvt.u64.u32 	%rd257, %r382;
	add.s64 	%rd258, %rd16, %rd257;
	add.s64 	%rd259, %rd5, %rd258;
	ld.global.f32 	%f438, [%rd259];
	mul.f32 	%f439, %f438, %f437;
	div.rn.f32 	%f440, %f439, %f69;
	sub.f32 	%f441, %f782, %f440;
	add.s32 	%r383, %r381, %r211;
	cvt.u64.u32 	%rd260, %r383;
	add.s64 	%rd261, %rd15, %rd260;
	add.s64 	%rd262, %rd6, %rd261;
	ld.global.f32 	%f442, [%rd262];
	add.s32 	%r384, %r382, %r200;
	cvt.u64.u32 	%rd263, %r384;
	add.s64 	%rd264, %rd16, %rd263;
	add.s64 	%rd265, %rd5, %rd264;
	ld.global.f32 	%f443, [%rd265];
	mul.f32 	%f444, %f443, %f442;
	div.rn.f32 	%f445, %f444, %f69;
	sub.f32 	%f446, %f441, %f445;
	add.s32 	%r385, %r383, %r211;
	cvt.u64.u32 	%rd266, %r385;
	add.s64 	%rd267, %rd15, %rd266;
	add.s64 	%rd268, %rd6, %rd267;
	ld.global.f32 	%f447, [%rd268];
	add.s32 	%r386, %r384, %r200;
	cvt.u64.u32 	%rd269, %r386;
	add.s64 	%rd270, %rd16, %rd269;
	add.s64 	%rd271, %rd5, %rd270;
	ld.global.f32 	%f448, [%rd271];
	mul.f32 	%f449, %f448, %f447;
	div.rn.f32 	%f450, %f449, %f69;
	sub.f32 	%f451, %f446, %f450;
	add.s32 	%r387, %r385, %r211;
	cvt.u64.u32 	%rd272, %r387;
	add.s64 	%rd273, %rd15, %rd272;
	add.s64 	%rd274, %rd6, %rd273;
	ld.global.f32 	%f452, [%rd274];
	add.s32 	%r388, %r386, %r200;
	cvt.u64.u32 	%rd275, %r388;
	add.s64 	%rd276, %rd16, %rd275;
	add.s64 	%rd277, %rd5, %rd276;
	ld.global.f32 	%f453, [%rd277];
	mul.f32 	%f454, %f453, %f452;
	div.rn.f32 	%f455, %f454, %f69;
	sub.f32 	%f782, %f451, %f455;
	add.s32 	%r528, %r528, 4;
$L__BB5_72:
	setp.eq.s32 	%p74, %r86, 0;
	@%p74 bra 	$L__BB5_77;
	setp.eq.s32 	%p75, %r86, 1;
	@%p75 bra 	$L__BB5_75;
	mul.lo.s32 	%r389, %r528, %r211;
	cvt.u64.u32 	%rd278, %r389;
	add.s64 	%rd279, %rd15, %rd278;
	add.s64 	%rd280, %rd6, %rd279;
	ld.global.f32 	%f457, [%rd280];
	mul.lo.s32 	%r390, %r528, %r200;
	cvt.u64.u32 	%rd281, %r390;
	add.s64 	%rd282, %rd16, %rd281;
	add.s64 	%rd283, %rd5, %rd282;
	ld.global.f32 	%f458, [%rd283];
	mul.f32 	%f459, %f458, %f457;
	div.rn.f32 	%f460, %f459, %f69;
	sub.f32 	%f461, %f782, %f460;
	add.s32 	%r391, %r389, %r211;
	cvt.u64.u32 	%rd284, %r391;
	add.s64 	%rd285, %rd15, %rd284;
	add.s64 	%rd286, %rd6, %rd285;
	ld.global.f32 	%f462, [%rd286];
	add.s32 	%r392, %r390, %r200;
	cvt.u64.u32 	%rd287, %r392;
	add.s64 	%rd288, %rd16, %rd287;
	add.s64 	%rd289, %rd5, %rd288;
	ld.global.f32 	%f463, [%rd289];
	mul.f32 	%f464, %f463, %f462;
	div.rn.f32 	%f465, %f464, %f69;
	sub.f32 	%f782, %f461, %f465;
	add.s32 	%r528, %r528, 2;
$L__BB5_75:
	and.b32  	%r393, %r5, 1;
	setp.eq.b32 	%p76, %r393, 1;
	not.pred 	%p77, %p76;
	@%p77 bra 	$L__BB5_77;
	mul.lo.s32 	%r394, %r528, %r211;
	cvt.u64.u32 	%rd290, %r394;
	add.s64 	%rd291, %rd15, %rd290;
	add.s64 	%rd292, %rd6, %rd291;
	ld.global.f32 	%f466, [%rd292];
	mul.lo.s32 	%r395, %r528, %r200;
	cvt.u64.u32 	%rd293, %r395;
	add.s64 	%rd294, %rd16, %rd293;
	add.s64 	%rd295, %rd5, %rd294;
	ld.global.f32 	%f467, [%rd295];
	mul.f32 	%f468, %f467, %f466;
	div.rn.f32 	%f469, %f468, %f69;
	sub.f32 	%f782, %f782, %f469;
$L__BB5_77:
	setp.lt.s32 	%p78, %r221, 0;
	@%p78 bra 	$L__BB5_153;
	mul.lo.s32 	%r396, %r11, %r1;
	cvt.u64.u32 	%rd17, %r396;
	mul.lo.s32 	%r397, %r10, %r3;
	cvt.u64.u32 	%rd296, %r397;
	mul.lo.s32 	%r398, %r9, %r4;
	cvt.u64.u32 	%rd297, %r398;
	add.s64 	%rd18, %rd296, %rd297;
	mul.lo.s32 	%r399, %r11, %r177;
	cvt.u64.u32 	%rd298, %r399;
	mul.lo.s32 	%r400, %r10, %r179;
	cvt.u64.u32 	%rd299, %r400;
	mul.lo.s32 	%r401, %r9, %r180;
	cvt.u64.u32 	%rd300, %r401;
	add.s64 	%rd301, %rd299, %rd300;
	add.s64 	%rd19, %rd301, %rd298;
	mul.lo.s32 	%r402, %r11, %r210;
	cvt.u64.u32 	%rd302, %r402;
	mul.lo.s32 	%r403, %r10, %r212;
	cvt.u64.u32 	%rd303, %r403;
	mul.lo.s32 	%r404, %r9, %r213;
	cvt.u64.u32 	%rd304, %r404;
	add.s64 	%rd305, %rd303, %rd304;
	add.s64 	%rd20, %rd305, %rd302;
	setp.lt.s32 	%p79, %r5, -1;
	mul.lo.s32 	%r405, %r11, %r188;
	cvt.u64.u32 	%rd306, %r405;
	mul.lo.s32 	%r406, %r10, %r190;
	cvt.u64.u32 	%rd307, %r406;
	mul.lo.s32 	%r407, %r9, %r191;
	cvt.u64.u32 	%rd308, %r407;
	add.s64 	%rd309, %rd307, %rd308;
	add.s64 	%rd21, %rd309, %rd306;
	mul.lo.s32 	%r91, %r11, %r166;
	mul.lo.s32 	%r408, %r9, %r169;
	mad.lo.s32 	%r409, %r10, %r168, %r408;
	add.s32 	%r92, %r409, %r91;
	@%p79 bra 	$L__BB5_153;
	setp.lt.s32 	%p80, %r5, 1;
	@%p80 bra 	$L__BB5_144;
	max.s32 	%r420, %r31, 1;
	and.b32  	%r93, %r420, 3;
	add.s32 	%r94, %r5, -1;
	and.b32  	%r95, %r5, 7;
	and.b32  	%r96, %r5, 3;
	and.b32  	%r97, %r420, 2147483644;
	and.b32  	%r98, %r420, 1;
	and.b32  	%r99, %r5, 2147483640;
	and.b32  	%r100, %r5, 1;
	and.b32  	%r101, %r420, 2147483646;
	neg.s32 	%r102, %r97;
	shl.b32 	%r103, %r2, 2;
	shl.b32 	%r104, %r178, 2;
	mov.u32 	%r531, %r30;
$L__BB5_81:
	mad.lo.s32 	%r106, %r531, %r222, %r10;
	mul.lo.s32 	%r421, %r106, %r3;
	cvt.u64.u32 	%rd22, %r421;
	mad.lo.s32 	%r107, %r106, %r168, %r91;
	mov.u32 	%r532, %r30;
$L__BB5_82:
	mov.u32 	%r108, %r532;
	setp.ge.s32 	%p92, %r106, %r6;
	mad.lo.s32 	%r109, %r108, %r222, %r9;
	or.b32  	%r422, %r109, %r106;
	setp.lt.s32 	%p93, %r422, 0;
	setp.ge.s32 	%p94, %r109, %r7;
	or.pred  	%p95, %p94, %p92;
	or.pred  	%p96, %p95, %p93;
	@%p96 bra 	$L__BB5_142;
	setp.lt.s32 	%p97, %r31, 4;
	mul.lo.s32 	%r424, %r109, %r4;
	cvt.u64.u32 	%rd315, %r424;
	add.s64 	%rd23, %rd315, %rd22;
	mov.b32 	%r545, 0;
	mov.f32 	%f792, 0f3F800000;
	@%p97 bra 	$L__BB5_98;
	shl.b32 	%r536, %r178, 1;
	mul.lo.s32 	%r535, %r178, 3;
	mul.lo.s32 	%r540, %r2, 3;
	shl.b32 	%r539, %r2, 1;
	mov.f32 	%f792, 0f3F800000;
	mov.b32 	%r542, 1;
	mov.b32 	%r533, 0;
	mov.u32 	%r534, %r533;
	mov.u32 	%r537, %r178;
	mov.u32 	%r538, %r2;
	mov.u32 	%r541, %r94;
	mov.u32 	%r543, %r102;
$L__BB5_85:
	.pragma "nounroll";
	add.s32 	%r427, %r542, -1;
	setp.lt.s32 	%p98, %r427, %r5;
	@%p98 bra 	$L__BB5_87;
	setp.eq.s32 	%p99, %r541, -1;
	selp.b32 	%r428, %r531, %r108, %p99;
	cvt.rn.f32.s32 	%f785, %r428;
	mov.f32 	%f784, 0f00000000;
	bra.uni 	$L__BB5_88;
$L__BB5_87:
	cvt.u64.u32 	%rd316, %r533;
	add.s64 	%rd317, %rd316, %rd17;
	add.s64 	%rd318, %rd18, %rd317;
	add.s64 	%rd319, %rd1, %rd318;
	ld.global.f32 	%f784, [%rd319];
	add.s64 	%rd320, %rd23, %rd317;
	add.s64 	%rd321, %rd1, %rd320;
	ld.global.f32 	%f785, [%rd321];
$L__BB5_88:
	sub.f32 	%f509, %f785, %f784;
	cvt.u64.u32 	%rd322, %r534;
	add.s64 	%rd323, %rd19, %rd322;
	add.s64 	%rd324, %rd3, %rd323;
	ld.global.f32 	%f510, [%rd324];
	mul.f32 	%f511, %f510, %f509;
	mul.f32 	%f512, %f509, %f511;
	fma.rn.f32 	%f513, %f512, 0f3BBB989D, 0f3F000000;
	cvt.sat.f32.f32 	%f514, %f513;
	mov.f32 	%f515, 0f4B400001;
	mov.f32 	%f516, 0f437C0000;
	fma.rm.f32 	%f517, %f514, %f516, %f515;
	add.f32 	%f518, %f517, 0fCB40007F;
	neg.f32 	%f519, %f518;
	fma.rn.f32 	%f520, %f512, 0f3FB8AA3B, %f519;
	fma.rn.f32 	%f521, %f512, 0f32A57060, %f520;
	mov.b32 	%r429, %f517;
	shl.b32 	%r430, %r429, 23;
	mov.b32 	%f522, %r430;
	ex2.approx.ftz.f32 	%f523, %f521;
	mul.f32 	%f524, %f523, %f522;
	mul.f32 	%f86, %f792, %f524;
	add.s32 	%r125, %r541, -2;
	setp.lt.s32 	%p100, %r542, %r5;
	@%p100 bra 	$L__BB5_90;
	setp.eq.s32 	%p101, %r125, -2;
	selp.b32 	%r431, %r531, %r108, %p101;
	cvt.rn.f32.s32 	%f787, %r431;
	mov.f32 	%f786, 0f00000000;
	bra.uni 	$L__BB5_91;
$L__BB5_90:
	cvt.u64.u32 	%rd325, %r538;
	add.s64 	%rd326, %rd325, %rd17;
	add.s64 	%rd327, %rd18, %rd326;
	add.s64 	%rd328, %rd1, %rd327;
	ld.global.f32 	%f786, [%rd328];
	add.s64 	%rd329, %rd23, %rd326;
	add.s64 	%rd330, %rd1, %rd329;
	ld.global.f32 	%f787, [%rd330];
$L__BB5_91:
	sub.f32 	%f526, %f787, %f786;
	cvt.u64.u32 	%rd331, %r537;
	add.s64 	%rd332, %rd19, %rd331;
	add.s64 	%rd333, %rd3, %rd332;
	ld.global.f32 	%f527, [%rd333];
	mul.f32 	%f528, %f527, %f526;
	mul.f32 	%f529, %f526, %f528;
	fma.rn.f32 	%f530, %f529, 0f3BBB989D, 0f3F000000;
	cvt.sat.f32.f32 	%f531, %f530;
	mov.f32 	%f532, 0f4B400001;
	mov.f32 	%f533, 0f437C0000;
	fma.rm.f32 	%f534, %f531, %f533, %f532;
	add.f32 	%f535, %f534, 0fCB40007F;
	neg.f32 	%f536, %f535;
	fma.rn.f32 	%f537, %f529, 0f3FB8AA3B, %f536;
	fma.rn.f32 	%f538, %f529, 0f32A57060, %f537;
	mov.b32 	%r432, %f534;
	shl.b32 	%r433, %r432, 23;
	mov.b32 	%f539, %r433;
	ex2.approx.ftz.f32 	%f540, %f538;
	mul.f32 	%f541, %f540, %f539;
	mul.f32 	%f92, %f86, %f541;
	add.s32 	%r434, %r542, 1;
	setp.lt.s32 	%p102, %r434, %r5;
	@%p102 bra 	$L__BB5_93;
	setp.eq.s32 	%p103, %r125, -1;
	selp.b32 	%r435, %r531, %r108, %p103;
	cvt.rn.f32.s32 	%f789, %r435;
	mov.f32 	%f788, 0f00000000;
	bra.uni 	$L__BB5_94;
$L__BB5_93:
	cvt.u64.u32 	%rd334, %r539;
	add.s64 	%rd335, %rd334, %rd17;
	add.s64 	%rd336, %rd18, %rd335;
	add.s64 	%rd337, %rd1, %rd336;
	ld.global.f32 	%f788, [%rd337];
	add.s64 	%rd338, %rd23, %rd335;
	add.s64 	%rd339, %rd1, %rd338;
	ld.global.f32 	%f789, [%rd339];
$L__BB5_94:
	sub.f32 	%f543, %f789, %f788;
	cvt.u64.u32 	%rd340, %r536;
	add.s64 	%rd341, %rd19, %rd340;
	add.s64 	%rd342, %rd3, %rd341;
	ld.global.f32 	%f544, [%rd342];
	mul.f32 	%f545, %f544, %f543;
	mul.f32 	%f546, %f543, %f545;
	fma.rn.f32 	%f547, %f546, 0f3BBB989D, 0f3F000000;
	cvt.sat.f32.f32 	%f548, %f547;
	mov.f32 	%f549, 0f4B400001;
	mov.f32 	%f550, 0f437C0000;
	fma.rm.f32 	%f551, %f548, %f550, %f549;
	add.f32 	%f552, %f551, 0fCB40007F;
	neg.f32 	%f553, %f552;
	fma.rn.f32 	%f554, %f546, 0f3FB8AA3B, %f553;
	fma.rn.f32 	%f555, %f546, 0f32A57060, %f554;
	mov.b32 	%r436, %f551;
	shl.b32 	%r437, %r436, 23;
	mov.b32 	%f556, %r437;
	ex2.approx.ftz.f32 	%f557, %f555;
	mul.f32 	%f558, %f557, %f556;
	mul.f32 	%f98, %f92, %f558;
	add.s32 	%r438, %r542, 2;
	setp.lt.s32 	%p104, %r438, %r5;
	@%p104 bra 	$L__BB5_96;
	setp.eq.s32 	%p105, %r541, 2;
	selp.b32 	%r439, %r531, %r108, %p105;
	cvt.rn.f32.s32 	%f791, %r439;
	mov.f32 	%f790, 0f00000000;
	bra.uni 	$L__BB5_97;
$L__BB5_96:
	cvt.u64.u32 	%rd343, %r540;
	add.s64 	%rd344, %rd343, %rd17;
	add.s64 	%rd345, %rd18, %rd344;
	add.s64 	%rd346, %rd1, %rd345;
	ld.global.f32 	%f790, [%rd346];
	add.s64 	%rd347, %rd23, %rd344;
	add.s64 	%rd348, %rd1, %rd347;
	ld.global.f32 	%f791, [%rd348];
$L__BB5_97:
	sub.f32 	%f560, %f791, %f790;
	cvt.u64.u32 	%rd349, %r535;
	add.s64 	%rd350, %rd19, %rd349;
	add.s64 	%rd351, %rd3, %rd350;
	ld.global.f32 	%f561, [%rd351];
	mul.f32 	%f562, %f561, %f560;
	mul.f32 	%f563, %f560, %f562;
	fma.rn.f32 	%f564, %f563, 0f3BBB989D, 0f3F000000;
	cvt.sat.f32.f32 	%f565, %f564;
	mov.f32 	%f566, 0f4B400001;
	mov.f32 	%f567, 0f437C0000;
	fma.rm.f32 	%f568, %f565, %f567, %f566;
	add.f32 	%f569, %f568, 0fCB40007F;
	neg.f32 	%f570, %f569;
	fma.rn.f32 	%f571, %f563, 0f3FB8AA3B, %f570;
	fma.rn.f32 	%f572, %f563, 0f32A57060, %f571;
	mov.b32 	%r440, %f568;
	shl.b32 	%r441, %r440, 23;
	mov.b32 	%f573, %r441;
	ex2.approx.ftz.f32 	%f574, %f572;
	mul.f32 	%f575, %f574, %f573;
	mul.f32 	%f792, %f98, %f575;
	add.s32 	%r543, %r543, 4;
	add.s32 	%r542, %r542, 4;
	add.s32 	%r541, %r541, -4;
	add.s32 	%r540, %r540, %r103;
	add.s32 	%r539, %r539, %r103;
	add.s32 	%r538, %r538, %r103;
	add.s32 	%r537, %r537, %r104;
	add.s32 	%r536, %r536, %r104;
	add.s32 	%r535, %r535, %r104;
	add.s32 	%r534, %r534, %r104;
	add.s32 	%r533, %r533, %r103;
	setp.ne.s32 	%p106, %r543, 0;
	mov.u32 	%r545, %r97;
	@%p106 bra 	$L__BB5_85;
$L__BB5_98:
	setp.eq.s32 	%p107, %r93, 0;
	@%p107 bra 	$L__BB5_112;
	setp.eq.s32 	%p108, %r93, 1;
	@%p108 bra 	$L__BB5_107;
	setp.lt.s32 	%p109, %r545, %r5;
	@%p109 bra 	$L__BB5_102;
	setp.eq.s32 	%p110, %r545, %r5;
	selp.b32 	%r442, %r531, %r108, %p110;
	cvt.rn.f32.s32 	%f795, %r442;
	mov.f32 	%f794, 0f00000000;
	bra.uni 	$L__BB5_103;
$L__BB5_102:
	mul.lo.s32 	%r443, %r545, %r2;
	cvt.u64.u32 	%rd352, %r443;
	add.s64 	%rd353, %rd352, %rd17;
	add.s64 	%rd354, %rd18, %rd353;
	add.s64 	%rd355, %rd1, %rd354;
	ld.global.f32 	%f794, [%rd355];
	add.s64 	%rd356, %rd23, %rd353;
	add.s64 	%rd357, %rd1, %rd356;
	ld.global.f32 	%f795, [%rd357];
$L__BB5_103:
	sub.f32 	%f578, %f795, %f794;
	mul.lo.s32 	%r138, %r545, %r178;
	cvt.u64.u32 	%rd358, %r138;
	add.s64 	%rd359, %rd19, %rd358;
	add.s64 	%rd360, %rd3, %rd359;
	ld.global.f32 	%f579, [%rd360];
	mul.f32 	%f580, %f579, %f578;
	mul.f32 	%f581, %f578, %f580;
	fma.rn.f32 	%f582, %f581, 0f3BBB989D, 0f3F000000;
	cvt.sat.f32.f32 	%f583, %f582;
	mov.f32 	%f584, 0f4B400001;
	mov.f32 	%f585, 0f437C0000;
	fma.rm.f32 	%f586, %f583, %f585, %f584;
	add.f32 	%f587, %f586, 0fCB40007F;
	neg.f32 	%f588, %f587;
	fma.rn.f32 	%f589, %f581, 0f3FB8AA3B, %f588;
	fma.rn.f32 	%f590, %f581, 0f32A57060, %f589;
	mov.b32 	%r444, %f586;
	shl.b32 	%r445, %r444, 23;
	mov.b32 	%f591, %r445;
	ex2.approx.ftz.f32 	%f592, %f590;
	mul.f32 	%f593, %f592, %f591;
	mul.f32 	%f112, %f792, %f593;
	add.s32 	%r139, %r545, 1;
	setp.lt.s32 	%p111, %r139, %r5;
	@%p111 bra 	$L__BB5_105;
	setp.eq.s32 	%p112, %r139, %r5;
	selp.b32 	%r446, %r531, %r108, %p112;
	cvt.rn.f32.s32 	%f797, %r446;
	mov.f32 	%f796, 0f00000000;
	bra.uni 	$L__BB5_106;
$L__BB5_105:
	mul.lo.s32 	%r447, %r139, %r2;
	cvt.u64.u32 	%rd361, %r447;
	add.s64 	%rd362, %rd361, %rd17;
	add.s64 	%rd363, %rd18, %rd362;
	add.s64 	%rd364, %rd1, %rd363;
	ld.global.f32 	%f796, [%rd364];
	add.s64 	%rd365, %rd23, %rd362;
	add.s64 	%rd366, %rd1, %rd365;
	ld.global.f32 	%f797, [%rd366];
$L__BB5_106:
	sub.f32 	%f595, %f797, %f796;
	add.s32 	%r448, %r138, %r178;
	cvt.u64.u32 	%rd367, %r448;
	add.s64 	%rd368, %rd19, %rd367;
	add.s64 	%rd369, %rd3, %rd368;
	ld.global.f32 	%f596, [%rd369];
	mul.f32 	%f597, %f596, %f595;
	mul.f32 	%f598, %f595, %f597;
	fma.rn.f32 	%f599, %f598, 0f3BBB989D, 0f3F000000;
	cvt.sat.f32.f32 	%f600, %f599;
	mov.f32 	%f601, 0f4B400001;
	mov.f32 	%f602, 0f437C0000;
	fma.rm.f32 	%f603, %f600, %f602, %f601;
	add.f32 	%f604, %f603, 0fCB40007F;
	neg.f32 	%f605, %f604;
	fma.rn.f32 	%f606, %f598, 0f3FB8AA3B, %f605;
	fma.rn.f32 	%f607, %f598, 0f32A57060, %f606;
	mov.b32 	%r449, %f603;
	shl.b32 	%r450, %r449, 23;
	mov.b32 	%f608, %r450;
	ex2.approx.ftz.f32 	%f609, %f607;
	mul.f32 	%f610, %f609, %f608;
	mul.f32 	%f792, %f112, %f610;
	add.s32 	%r545, %r545, 2;
$L__BB5_107:
	setp.eq.s32 	%p113, %r98, 0;
	@%p113 bra 	$L__BB5_112;
	setp.lt.s32 	%p114, %r545, %r5;
	@%p114 bra 	$L__BB5_110;
	setp.eq.s32 	%p115, %r545, %r5;
	selp.b32 	%r451, %r531, %r108, %p115;
	cvt.rn.f32.s32 	%f801, %r451;
	mov.f32 	%f800, 0f00000000;
	bra.uni 	$L__BB5_111;
$L__BB5_110:
	mul.lo.s32 	%r452, %r545, %r2;
	cvt.u64.u32 	%rd370, %r452;
	add.s64 	%rd371, %rd370, %rd17;
	add.s64 	%rd372, %rd18, %rd371;
	add.s64 	%rd373, %rd1, %rd372;
	ld.global.f32 	%f800, [%rd373];
	add.s64 	%rd374, %rd23, %rd371;
	add.s64 	%rd375, %rd1, %rd374;
	ld.global.f32 	%f801, [%rd375];
$L__BB5_111:
	sub.f32 	%f612, %f801, %f800;
	mul.lo.s32 	%r453, %r545, %r178;
	cvt.u64.u32 	%rd376, %r453;
	add.s64 	%rd377, %rd19, %rd376;
	add.s64 	%rd378, %rd3, %rd377;
	ld.global.f32 	%f613, [%rd378];
	mul.f32 	%f614, %f613, %f612;
	mul.f32 	%f615, %f612, %f614;
	fma.rn.f32 	%f616, %f615, 0f3BBB989D, 0f3F000000;
	cvt.sat.f32.f32 	%f617, %f616;
	mov.f32 	%f618, 0f4B400001;
	mov.f32 	%f619, 0f437C0000;
	fma.rm.f32 	%f620, %f617, %f619, %f618;
	add.f32 	%f621, %f620, 0fCB40007F;
	neg.f32 	%f622, %f621;
	fma.rn.f32 	%f623, %f615, 0f3FB8AA3B, %f622;
	fma.rn.f32 	%f624, %f615, 0f32A57060, %f623;
	mov.b32 	%r454, %f620;
	shl.b32 	%r455, %r454, 23;
	mov.b32 	%f625, %r455;
	ex2.approx.ftz.f32 	%f626, %f624;
	mul.f32 	%f627, %f626, %f625;
	mul.f32 	%f792, %f792, %f627;
$L__BB5_112:
	setp.lt.u32 	%p116, %r94, 7;
	add.s64 	%rd24, %rd23, %rd17;
	mov.b32 	%r548, 0;
	mov.f32 	%f810, %f782;
	@%p116 bra 	$L__BB5_115;
	mov.b32 	%r546, 0;
	mov.f32 	%f810, %f782;
$L__BB5_114:
	.pragma "nounroll";
	mul.lo.s32 	%r458, %r546, %r211;
	cvt.u64.u32 	%rd379, %r458;
	add.s64 	%rd380, %rd20, %rd379;
	add.s64 	%rd381, %rd6, %rd380;
	ld.global.f32 	%f629, [%rd381];
	mul.lo.s32 	%r459, %r546, %r2;
	cvt.u64.u32 	%rd382, %r459;
	add.s64 	%rd383, %rd24, %rd382;
	add.s64 	%rd384, %rd1, %rd383;
	ld.global.f32 	%f630, [%rd384];
	mul.f32 	%f631, %f629, %f630;
	div.rn.f32 	%f632, %f631, %f68;
	add.f32 	%f633, %f810, %f632;
	add.s32 	%r460, %r458, %r211;
	cvt.u64.u32 	%rd385, %r460;
	add.s64 	%rd386, %rd20, %rd385;
	add.s64 	%rd387, %rd6, %rd386;
	ld.global.f32 	%f634, [%rd387];
	add.s32 	%r461, %r459, %r2;
	cvt.u64.u32 	%rd388, %r461;
	add.s64 	%rd389, %rd24, %rd388;
	add.s64 	%rd390, %rd1, %rd389;
	ld.global.f32 	%f635, [%rd390];
	mul.f32 	%f636, %f634, %f635;
	div.rn.f32 	%f637, %f636, %f68;
	add.f32 	%f638, %f633, %f637;
	add.s32 	%r462, %r460, %r211;
	cvt.u64.u32 	%rd391, %r462;
	add.s64 	%rd392, %rd20, %rd391;
	add.s64 	%rd393, %rd6, %rd392;
	ld.global.f32 	%f639, [%rd393];
	add.s32 	%r463, %r461, %r2;
	cvt.u64.u32 	%rd394, %r463;
	add.s64 	%rd395, %rd24, %rd394;
	add.s64 	%rd396, %rd1, %rd395;
	ld.global.f32 	%f640, [%rd396];
	mul.f32 	%f641, %f639, %f640;
	div.rn.f32 	%f642, %f641, %f68;
	add.f32 	%f643, %f638, %f642;
	add.s32 	%r464, %r462, %r211;
	cvt.u64.u32 	%rd397, %r464;
	add.s64 	%rd398, %rd20, %rd397;
	add.s64 	%rd399, %rd6, %rd398;
	ld.global.f32 	%f644, [%rd399];
	add.s32 	%r465, %r463, %r2;
	cvt.u64.u32 	%rd400, %r465;
	add.s64 	%rd401, %rd24, %rd400;
	add.s64 	%rd402, %rd1, %rd401;
	ld.global.f32 	%f645, [%rd402];
	mul.f32 	%f646, %f644, %f645;
	div.rn.f32 	%f647, %f646, %f68;
	add.f32 	%f648, %f643, %f647;
	add.s32 	%r466, %r464, %r211;
	cvt.u64.u32 	%rd403, %r466;
	add.s64 	%rd404, %rd20, %rd403;
	add.s64 	%rd405, %rd6, %rd404;
	ld.global.f32 	%f649, [%rd405];
	add.s32 	%r467, %r465, %r2;
	cvt.u64.u32 	%rd406, %r467;
	add.s64 	%rd407, %rd24, %rd406;
	add.s64 	%rd408, %rd1, %rd407;
	ld.global.f32 	%f650, [%rd408];
	mul.f32 	%f651, %f649, %f650;
	div.rn.f32 	%f652, %f651, %f68;
	add.f32 	%f653, %f648, %f652;
	add.s32 	%r468, %r466, %r211;
	cvt.u64.u32 	%rd409, %r468;
	add.s64 	%rd410, %rd20, %rd409;
	add.s64 	%rd411, %rd6, %rd410;
	ld.global.f32 	%f654, [%rd411];
	add.s32 	%r469, %r467, %r2;
	cvt.u64.u32 	%rd412, %r469;
	add.s64 	%rd413, %rd24, %rd412;
	add.s64 	%rd414, %rd1, %rd413;
	ld.global.f32 	%f655, [%rd414];
	mul.f32 	%f656, %f654, %f655;
	div.rn.f32 	%f657, %f656, %f68;
	add.f32 	%f658, %f653, %f657;
	add.s32 	%r470, %r468, %r211;
	cvt.u64.u32 	%rd415, %r470;
	add.s64 	%rd416, %rd20, %rd415;
	add.s64 	%rd417, %rd6, %rd416;
	ld.global.f32 	%f659, [%rd417];
	add.s32 	%r471, %r469, %r2;
	cvt.u64.u32 	%rd418, %r471;
	add.s64 	%rd419, %rd24, %rd418;
	add.s64 	%rd420, %rd1, %rd419;
	ld.global.f32 	%f660, [%rd420];
	mul.f32 	%f661, %f659, %f660;
	div.rn.f32 	%f662, %f661, %f68;
	add.f32 	%f663, %f658, %f662;
	add.s32 	%r472, %r470, %r211;
	cvt.u64.u32 	%rd421, %r472;
	add.s64 	%rd422, %rd20, %rd421;
	add.s64 	%rd423, %rd6, %rd422;
	ld.global.f32 	%f664, [%rd423];
	add.s32 	%r473, %r471, %r2;
	cvt.u64.u32 	%rd424, %r473;
	add.s64 	%rd425, %rd24, %rd424;
	add.s64 	%rd426, %rd1, %rd425;
	ld.global.f32 	%f665, [%rd426];
	mul.f32 	%f666, %f664, %f665;
	div.rn.f32 	%f667, %f666, %f68;
	add.f32 	%f810, %f663, %f667;
	add.s32 	%r546, %r546, 8;
	setp.ne.s32 	%p117, %r546, %r99;
	mov.u32 	%r548, %r99;
	@%p117 bra 	$L__BB5_114;
$L__BB5_115:
	setp.eq.s32 	%p118, %r95, 0;
	@%p118 bra 	$L__BB5_123;
	add.s32 	%r474, %r95, -1;
	setp.lt.u32 	%p119, %r474, 3;
	@%p119 bra 	$L__BB5_118;
	mul.lo.s32 	%r475, %r548, %r211;
	cvt.u64.u32 	%rd427, %r475;
	add.s64 	%rd428, %rd20, %rd427;
	add.s64 	%rd429, %rd6, %rd428;
	ld.global.f32 	%f669, [%rd429];
	mul.lo.s32 	%r476, %r548, %r2;
	cvt.u64.u32 	%rd430, %r476;
	add.s64 	%rd431, %rd24, %rd430;
	add.s64 	%rd432, %rd1, %rd431;
	ld.global.f32 	%f670, [%rd432];
	mul.f32 	%f671, %f669, %f670;
	div.rn.f32 	%f672, %f671, %f68;
	add.f32 	%f673, %f810, %f672;
	add.s32 	%r477, %r475, %r211;
	cvt.u64.u32 	%rd433, %r477;
	add.s64 	%rd434, %rd20, %rd433;
	add.s64 	%rd435, %rd6, %rd434;
	ld.global.f32 	%f674, [%rd435];
	add.s32 	%r478, %r476, %r2;
	cvt.u64.u32 	%rd436, %r478;
	add.s64 	%rd437, %rd24, %rd436;
	add.s64 	%rd438, %rd1, %rd437;
	ld.global.f32 	%f675, [%rd438];
	mul.f32 	%f676, %f674, %f675;
	div.rn.f32 	%f677, %f676, %f68;
	add.f32 	%f678, %f673, %f677;
	add.s32 	%r479, %r477, %r211;
	cvt.u64.u32 	%rd439, %r479;
	add.s64 	%rd440, %rd20, %rd439;
	add.s64 	%rd441, %rd6, %rd440;
	ld.global.f32 	%f679, [%rd441];
	add.s32 	%r480, %r478, %r2;
	cvt.u64.u32 	%rd442, %r480;
	add.s64 	%rd443, %rd24, %rd442;
	add.s64 	%rd444, %rd1, %rd443;
	ld.global.f32 	%f680, [%rd444];
	mul.f32 	%f681, %f679, %f680;
	div.rn.f32 	%f682, %f681, %f68;
	add.f32 	%f683, %f678, %f682;
	add.s32 	%r481, %r479, %r211;
	cvt.u64.u32 	%rd445, %r481;
	add.s64 	%rd446, %rd20, %rd445;
	add.s64 	%rd447, %rd6, %rd446;
	ld.global.f32 	%f684, [%rd447];
	add.s32 	%r482, %r480, %r2;
	cvt.u64.u32 	%rd448, %r482;
	add.s64 	%rd449, %rd24, %rd448;
	add.s64 	%rd450, %rd1, %rd449;
	ld.global.f32 	%f685, [%rd450];
	mul.f32 	%f686, %f684, %f685;
	div.rn.f32 	%f687, %f686, %f68;
	add.f32 	%f810, %f683, %f687;
	add.s32 	%r548, %r548, 4;
$L__BB5_118:
	setp.eq.s32 	%p120, %r96, 0;
	@%p120 bra 	$L__BB5_123;
	setp.eq.s32 	%p121, %r96, 1;
	@%p121 bra 	$L__BB5_121;
	mul.lo.s32 	%r483, %r548, %r211;
	cvt.u64.u32 	%rd451, %r483;
	add.s64 	%rd452, %rd20, %rd451;
	add.s64 	%rd453, %rd6, %rd452;
	ld.global.f32 	%f689, [%rd453];
	mul.lo.s32 	%r484, %r548, %r2;
	cvt.u64.u32 	%rd454, %r484;
	add.s64 	%rd455, %rd24, %rd454;
	add.s64 	%rd456, %rd1, %rd455;
	ld.global.f32 	%f690, [%rd456];
	mul.f32 	%f691, %f689, %f690;
	div.rn.f32 	%f692, %f691, %f68;
	add.f32 	%f693, %f810, %f692;
	add.s32 	%r485, %r483, %r211;
	cvt.u64.u32 	%rd457, %r485;
	add.s64 	%rd458, %rd20, %rd457;
	add.s64 	%rd459, %rd6, %rd458;
	ld.global.f32 	%f694, [%rd459];
	add.s32 	%r486, %r484, %r2;
	cvt.u64.u32 	%rd460, %r486;
	add.s64 	%rd461, %rd24, %rd460;
	add.s64 	%rd462, %rd1, %rd461;
	ld.global.f32 	%f695, [%rd462];
	mul.f32 	%f696, %f694, %f695;
	div.rn.f32 	%f697, %f696, %f68;
	add.f32 	%f810, %f693, %f697;
	add.s32 	%r548, %r548, 2;
$L__BB5_121:
	setp.eq.s32 	%p122, %r100, 0;
	@%p122 bra 	$L__BB5_123;
	mul.lo.s32 	%r487, %r548, %r211;
	cvt.u64.u32 	%rd463, %r487;
	add.s64 	%rd464, %rd20, %rd463;
	add.s64 	%rd465, %rd6, %rd464;
	ld.global.f32 	%f698, [%rd465];
	mul.lo.s32 	%r488, %r548, %r2;
	cvt.u64.u32 	%rd466, %r488;
	add.s64 	%rd467, %rd24, %rd466;
	add.s64 	%rd468, %rd1, %rd467;
	ld.global.f32 	%f699, [%rd468];
	mul.f32 	%f700, %f698, %f699;
	div.rn.f32 	%f701, %f700, %f68;
	add.f32 	%f810, %f810, %f701;
$L__BB5_123:
	setp.gt.u32 	%p123, %r5, 2147483645;
	mul.f32 	%f140, %f792, %f810;
	mad.lo.s32 	%r149, %r109, %r169, %r107;
	mov.b32 	%r551, 0;
	@%p123 bra 	$L__BB5_136;
	mov.b32 	%r550, 0;
$L__BB5_125:
	setp.lt.s32 	%p124, %r550, %r5;
	@%p124 bra 	$L__BB5_127;
	setp.eq.s32 	%p125, %r550, %r5;
	selp.b32 	%r491, %r531, %r108, %p125;
	cvt.rn.f32.s32 	%f812, %r491;
	mov.f32 	%f811, 0f00000000;
	bra.uni 	$L__BB5_128;
$L__BB5_127:
	mul.lo.s32 	%r492, %r550, %r2;
	cvt.u64.u32 	%rd469, %r492;
	add.s64 	%rd470, %rd469, %rd17;
	add.s64 	%rd471, %rd18, %rd470;
	add.s64 	%rd472, %rd1, %rd471;
	ld.global.f32 	%f811, [%rd472];
	add.s64 	%rd473, %rd23, %rd470;
	add.s64 	%rd474, %rd1, %rd473;
	ld.global.f32 	%f812, [%rd474];
$L__BB5_128:
	setp.ge.s32 	%p126, %r550, %r5;
	sub.f32 	%f146, %f812, %f811;
	mul.f32 	%f703, %f140, %f146;
	mul.lo.s32 	%r151, %r550, %r189;
	cvt.u64.u32 	%rd475, %r151;
	add.s64 	%rd476, %rd21, %rd475;
	add.s64 	%rd477, %rd4, %rd476;
	ld.global.f32 	%f704, [%rd477];
	fma.rn.f32 	%f705, %f146, %f703, %f704;
	st.global.f32 	[%rd477], %f705;
	@%p126 bra 	$L__BB5_130;
	mul.lo.s32 	%r493, %r550, %r178;
	cvt.u64.u32 	%rd478, %r493;
	add.s64 	%rd479, %rd19, %rd478;
	add.s64 	%rd480, %rd3, %rd479;
	ld.global.f32 	%f706, [%rd480];
	mul.f32 	%f707, %f140, %f706;
	mul.f32 	%f708, %f707, 0fC0000000;
	mul.f32 	%f709, %f146, %f708;
	mul.lo.s32 	%r494, %r550, %r167;
	add.s32 	%r495, %r92, %r494;
	cvt.u64.u32 	%rd481, %r495;
	add.s64 	%rd482, %rd2, %rd481;
	atom.global.add.f32 	%f710, [%rd482], %f709;
	mul.lo.s32 	%r496, %r550, %r211;
	cvt.u64.u32 	%rd483, %r496;
	add.s64 	%rd484, %rd20, %rd483;
	add.s64 	%rd485, %rd6, %rd484;
	ld.global.f32 	%f711, [%rd485];
	add.s32 	%r497, %r149, %r494;
	cvt.u64.u32 	%rd486, %r497;
	add.s64 	%rd487, %rd2, %rd486;
	mul.f32 	%f712, %f792, %f711;
	div.rn.f32 	%f713, %f712, %f68;
	sub.f32 	%f714, %f713, %f709;
	atom.global.add.f32 	%f715, [%rd487], %f714;
$L__BB5_130:
	add.s32 	%r152, %r550, 1;
	setp.lt.s32 	%p127, %r152, %r5;
	@%p127 bra 	$L__BB5_132;
	setp.eq.s32 	%p128, %r152, %r5;
	selp.b32 	%r498, %r531, %r108, %p128;
	cvt.rn.f32.s32 	%f814, %r498;
	mov.f32 	%f813, 0f00000000;
	bra.uni 	$L__BB5_133;
$L__BB5_132:
	mul.lo.s32 	%r499, %r152, %r2;
	cvt.u64.u32 	%rd488, %r499;
	add.s64 	%rd489, %rd488, %rd17;
	add.s64 	%rd490, %rd18, %rd489;
	add.s64 	%rd491, %rd1, %rd490;
	ld.global.f32 	%f813, [%rd491];
	add.s64 	%rd492, %rd23, %rd489;
	add.s64 	%rd493, %rd1, %rd492;
	ld.global.f32 	%f814, [%rd493];
$L__BB5_133:
	setp.ge.s32 	%p129, %r152, %r5;
	sub.f32 	%f152, %f814, %f813;
	mul.f32 	%f717, %f140, %f152;
	add.s32 	%r500, %r151, %r189;
	cvt.u64.u32 	%rd494, %r500;
	add.s64 	%rd495, %rd21, %rd494;
	add.s64 	%rd496, %rd4, %rd495;
	ld.global.f32 	%f718, [%rd496];
	fma.rn.f32 	%f719, %f152, %f717, %f718;
	st.global.f32 	[%rd496], %f719;
	@%p129 bra 	$L__BB5_135;
	mul.lo.s32 	%r501, %r152, %r178;
	cvt.u64.u32 	%rd497, %r501;
	add.s64 	%rd498, %rd19, %rd497;
	add.s64 	%rd499, %rd3, %rd498;
	ld.global.f32 	%f720, [%rd499];
	mul.f32 	%f721, %f140, %f720;
	mul.f32 	%f722, %f721, 0fC0000000;
	mul.f32 	%f723, %f152, %f722;
	mul.lo.s32 	%r502, %r152, %r167;
	add.s32 	%r503, %r92, %r502;
	cvt.u64.u32 	%rd500, %r503;
	add.s64 	%rd501, %rd2, %rd500;
	atom.global.add.f32 	%f724, [%rd501], %f723;
	mul.lo.s32 	%r504, %r152, %r211;
	cvt.u64.u32 	%rd502, %r504;
	add.s64 	%rd503, %rd20, %rd502;
	add.s64 	%rd504, %rd6, %rd503;
	ld.global.f32 	%f725, [%rd504];
	add.s32 	%r505, %r149, %r502;
	cvt.u64.u32 	%rd505, %r505;
	add.s64 	%rd506, %rd2, %rd505;
	mul.f32 	%f726, %f792, %f725;
	div.rn.f32 	%f727, %f726, %f68;
	sub.f32 	%f728, %f727, %f723;
	atom.global.add.f32 	%f729, [%rd506], %f728;
$L__BB5_135:
	add.s32 	%r550, %r550, 2;
	setp.ne.s32 	%p130, %r550, %r101;
	mov.u32 	%r551, %r101;
	@%p130 bra 	$L__BB5_125;
$L__BB5_136:
	setp.eq.s32 	%p131, %r98, 0;
	@%p131 bra 	$L__BB5_142;
	setp.lt.s32 	%p132, %r551, %r5;
	@%p132 bra 	$L__BB5_139;
	setp.eq.s32 	%p133, %r551, %r5;
	selp.b32 	%r506, %r531, %r108, %p133;
	cvt.rn.f32.s32 	%f816, %r506;
	mov.f32 	%f815, 0f00000000;
	bra.uni 	$L__BB5_140;
$L__BB5_139:
	mul.lo.s32 	%r507, %r551, %r2;
	cvt.u64.u32 	%rd507, %r507;
	add.s64 	%rd508, %rd507, %rd17;
	add.s64 	%rd509, %rd18, %rd508;
	add.s64 	%rd510, %rd1, %rd509;
	ld.global.f32 	%f815, [%rd510];
	add.s64 	%rd511, %rd23, %rd508;
	add.s64 	%rd512, %rd1, %rd511;
	ld.global.f32 	%f816, [%rd512];
$L__BB5_140:
	setp.ge.s32 	%p134, %r551, %r5;
	sub.f32 	%f158, %f816, %f815;
	mul.f32 	%f731, %f140, %f158;
	mul.lo.s32 	%r508, %r551, %r189;
	cvt.u64.u32 	%rd513, %r508;
	add.s64 	%rd514, %rd21, %rd513;
	add.s64 	%rd515, %rd4, %rd514;
	ld.global.f32 	%f732, [%rd515];
	fma.rn.f32 	%f733, %f158, %f731, %f732;
	st.global.f32 	[%rd515], %f733;
	@%p134 bra 	$L__BB5_142;
	mul.lo.s32 	%r509, %r551, %r178;
	cvt.u64.u32 	%rd516, %r509;
	add.s64 	%rd517, %rd19, %rd516;
	add.s64 	%rd518, %rd3, %rd517;
	ld.global.f32 	%f734, [%rd518];
	mul.f32 	%f735, %f140, %f734;
	mul.f32 	%f736, %f735, 0fC0000000;
	mul.f32 	%f737, %f158, %f736;
	mul.lo.s32 	%r510, %r551, %r167;
	add.s32 	%r511, %r92, %r510;
	cvt.u64.u32 	%rd519, %r511;
	add.s64 	%rd520, %rd2, %rd519;
	atom.global.add.f32 	%f738, [%rd520], %f737;
	mul.lo.s32 	%r512, %r551, %r211;
	cvt.u64.u32 	%rd521, %r512;
	add.s64 	%rd522, %rd20, %rd521;
	add.s64 	%rd523, %rd6, %rd522;
	ld.global.f32 	%f739, [%rd523];
	add.s32 	%r513, %r149, %r510;
	cvt.u64.u32 	%rd524, %r513;
	add.s64 	%rd525, %rd2, %rd524;
	mul.f32 	%f740, %f792, %f739;
	div.rn.f32 	%f741, %f740, %f68;
	sub.f32 	%f742, %f741, %f737;
	atom.global.add.f32 	%f743, [%rd525], %f742;
$L__BB5_142:
	add.s32 	%r532, %r108, 1;
	setp.ne.s32 	%p135, %r108, %r221;
	@%p135 bra 	$L__BB5_82;
	add.s32 	%r156, %r531, 1;
	setp.eq.s32 	%p136, %r531, %r221;
	mov.u32 	%r531, %r156;
	@%p136 bra 	$L__BB5_153;
	bra.uni 	$L__BB5_81;
$L__BB5_144:
	add.s64 	%rd25, %rd3, %rd19;
	cvt.u64.u32 	%rd310, %r178;
	add.s64 	%rd311, %rd25, %rd310;
	mov.u32 	%r552, %r30;
$L__BB5_145:
	mad.lo.s32 	%r158, %r552, %r222, %r10;
	mov.u32 	%r553, %r30;
$L__BB5_146:
	setp.ge.s32 	%p81, %r158, %r6;
	mad.lo.s32 	%r410, %r553, %r222, %r9;
	or.b32  	%r411, %r410, %r158;
	setp.lt.s32 	%p82, %r411, 0;
	setp.ge.s32 	%p83, %r410, %r7;
	or.pred  	%p84, %p83, %p81;
	or.pred  	%p85, %p84, %p82;
	@%p85 bra 	$L__BB5_151;
	setp.eq.s32 	%p86, %r31, 1;
	setp.eq.s32 	%p87, %r5, 0;
	selp.b32 	%r412, %r552, %r553, %p87;
	cvt.rn.f32.s32 	%f470, %r412;
	ld.global.f32 	%f471, [%rd25];
	mul.f32 	%f472, %f471, %f470;
	mul.f32 	%f473, %f472, %f470;
	fma.rn.f32 	%f474, %f473, 0f3BBB989D, 0f3F000000;
	cvt.sat.f32.f32 	%f475, %f474;
	mov.f32 	%f476, 0f4B400001;
	mov.f32 	%f477, 0f437C0000;
	fma.rm.f32 	%f478, %f475, %f477, %f476;
	add.f32 	%f479, %f478, 0fCB40007F;
	neg.f32 	%f480, %f479;
	fma.rn.f32 	%f481, %f473, 0f3FB8AA3B, %f480;
	fma.rn.f32 	%f482, %f473, 0f32A57060, %f481;
	mov.b32 	%r413, %f478;
	shl.b32 	%r414, %r413, 23;
	mov.b32 	%f483, %r414;
	ex2.approx.ftz.f32 	%f484, %f482;
	mul.f32 	%f817, %f484, %f483;
	@%p86 bra 	$L__BB5_149;
	cvt.rn.f32.s32 	%f485, %r553;
	ld.global.f32 	%f486, [%rd311];
	mul.f32 	%f487, %f486, %f485;
	mul.f32 	%f488, %f487, %f485;
	fma.rn.f32 	%f489, %f488, 0f3BBB989D, 0f3F000000;
	cvt.sat.f32.f32 	%f490, %f489;
	mov.f32 	%f491, 0f4B400001;
	mov.f32 	%f492, 0f437C0000;
	fma.rm.f32 	%f493, %f490, %f492, %f491;
	add.f32 	%f494, %f493, 0fCB40007F;
	neg.f32 	%f495, %f494;
	fma.rn.f32 	%f496, %f488, 0f3FB8AA3B, %f495;
	fma.rn.f32 	%f497, %f488, 0f32A57060, %f496;
	mov.b32 	%r415, %f493;
	shl.b32 	%r416, %r415, 23;
	mov.b32 	%f498, %r416;
	ex2.approx.ftz.f32 	%f499, %f497;
	mul.f32 	%f500, %f499, %f498;
	mul.f32 	%f817, %f817, %f500;
$L__BB5_149:
	mul.f32 	%f162, %f817, %f782;
	mov.b32 	%r554, 0;
$L__BB5_150:
	setp.eq.s32 	%p88, %r554, %r5;
	selp.b32 	%r418, %r552, %r553, %p88;
	cvt.rn.f32.s32 	%f501, %r418;
	mul.f32 	%f502, %f162, %f501;
	mul.lo.s32 	%r419, %r554, %r189;
	cvt.u64.u32 	%rd312, %r419;
	add.s64 	%rd313, %rd21, %rd312;
	add.s64 	%rd314, %rd4, %rd313;
	ld.global.f32 	%f503, [%rd314];
	fma.rn.f32 	%f504, %f502, %f501, %f503;
	st.global.f32 	[%rd314], %f504;
	add.s32 	%r554, %r554, 1;
	setp.ne.s32 	%p89, %r554, %r31;
	@%p89 bra 	$L__BB5_150;
$L__BB5_151:
	add.s32 	%r162, %r553, 1;
	setp.ne.s32 	%p90, %r553, %r221;
	mov.u32 	%r553, %r162;
	@%p90 bra 	$L__BB5_146;
	add.s32 	%r163, %r552, 1;
	setp.eq.s32 	%p91, %r552, %r221;
	mov.u32 	%r552, %r163;
	@%p91 bra 	$L__BB5_153;
	bra.uni 	$L__BB5_145;
$L__BB5_153:
	ret;

}


// ===== COMPILED SASS (sm_100) =====

	.target	sm_100

	.elftype	@"ET_EXEC"


//--------------------- .note.nv.tkinfo           --------------------------
	.section	.note.nv.tkinfo,"",@"SHT_NOTE"
	.sectionflags	@"SHF_NOTE_NV_TKINFO"
	.tkinfo
        /*0018*/ 	.word	0x00000002
        /*0030*/ 	.string	""
        /*0030*/ 	.string	"ptxas"
        /*0030*/ 	.string	"Cuda compilation tools, release 13.0, V13.0.88"
        /*0030*/ 	.string	"Build cuda_13.0.r13.0/compiler.36424714_0"
        /*0030*/ 	.string	"-arch sm_100 -m 64 "



//--------------------- .note.nv.cuinfo           --------------------------
	.section	.note.nv.cuinfo,"",@"SHT_NOTE"
	.sectionflags	@"SHF_NOTE_NV_CUINFO"
        /*0018*/ 	.short	0x0002
        /*001a*/ 	.short	0x0064
        /*001c*/ 	.short	0x0082
	.zero		2


//--------------------- .nv.info                  --------------------------
	.section	.nv.info,"",@"SHT_CUDA_INFO"
	.align	4


	//----- nvinfo : EIATTR_REGCOUNT
	.align		4
        /*0000*/ 	.byte	0x04, 0x2f
        /*0002*/ 	.short	(.L_1 - .L_0)
	.align		4
.L_0:
        /*0004*/ 	.word	index@(_Z39__kernel__exec_bilateral_filter_wrapper10TensorViewS_S_ii)
        /*0008*/ 	.word	0x00000020


	//----- nvinfo : EIATTR_FRAME_SIZE
	.align		4
.L_1:
        /*000c*/ 	.byte	0x04, 0x11
        /*000e*/ 	.short	(.L_3 - .L_2)
	.align		4
.L_2:
        /*0010*/ 	.word	index@($__internal_5_$__cuda_sm3x_div_rn_noftz_f32_slowpath)
        /*0014*/ 	.word	0x00000000


	//----- nvinfo : EIATTR_FRAME_SIZE
	.align		4
.L_3:
        /*0018*/ 	.byte	0x04, 0x11
        /*001a*/ 	.short	(.L_5 - .L_4)
	.align		4
.L_4:
        /*001c*/ 	.word	index@(_Z39__kernel__exec_bilateral_filter_wrapper10TensorViewS_S_ii)
        /*0020*/ 	.word	0x00000000


	//----- nvinfo : EIATTR_REGCOUNT
	.align		4
.L_5:
        /*0024*/ 	.byte	0x04, 0x2f
        /*0026*/ 	.short	(.L_7 - .L_6)
	.align		4
.L_6:
        /*0028*/ 	.word	index@(_Z38__kernel__bwd_bilateral_filter_wrapper10TensorViewS_S_S_S_S_ii)
        /*002c*/ 	.word	0x00000030


	//----- nvinfo : EIATTR_FRAME_SIZE
	.align		4
.L_7:
        /*0030*/ 	.byte	0x04, 0x11
        /*0032*/ 	.short	(.L_9 - .L_8)
	.align		4
.L_8:
        /*0034*/ 	.word	index@($__internal_4_$__cuda_sm3x_div_rn_noftz_f32_slowpath)
        /*0038*/ 	.word	0x00000000


	//----- nvinfo : EIATTR_FRAME_SIZE
	.align		4
.L_9:
        /*003c*/ 	.byte	0x04, 0x11
        /*003e*/ 	.short	(.L_11 - .L_10)
	.align		4
.L_10:
        /*0040*/ 	.word	index@(_Z38__kernel__bwd_bilateral_filter_wrapper10TensorViewS_S_S_S_S_ii)
        /*0044*/ 	.word	0x00000000


	//----- nvinfo : EIATTR_REGCOUNT
	.align		4
.L_11:
        /*0048*/ 	.byte	0x04, 0x2f
        /*004a*/ 	.short	(.L_13 - .L_12)
	.align		4
.L_12:
        /*004c*/ 	.word	index@(_Z46__kernel__exec_kernel_bilateral_filter_wrapper10TensorViewS_S_S_ii)
        /*0050*/ 	.word	0x00000020


	//----- nvinfo : EIATTR_FRAME_SIZE
	.align		4
.L_13:
        /*0054*/ 	.byte	0x04, 0x11
        /*0056*/ 	.short	(.L_15 - .L_14)
	.align		4
.L_14:
        /*0058*/ 	.word	index@($__internal_3_$__cuda_sm3x_div_rn_noftz_f32_slowpath)
        /*005c*/ 	.word	0x00000000


	//----- nvinfo : EIATTR_FRAME_SIZE
	.align		4
.L_15:
        /*0060*/ 	.byte	0x04, 0x11
        /*0062*/ 	.short	(.L_17 - .L_16)
	.align		4
.L_16:
        /*0064*/ 	.word	index@(_Z46__kernel__exec_kernel_bilateral_filter_wrapper10TensorViewS_S_S_ii)
        /*0068*/ 	.word	0x00000000


	//----- nvinfo : EIATTR_REGCOUNT
	.align		4
.L_17:
        /*006c*/ 	.byte	0x04, 0x2f
        /*006e*/ 	.short	(.L_19 - .L_18)
	.align		4
.L_18:
        /*0070*/ 	.word	index@(_Z45__kernel__bwd_kernel_bilateral_filter_wrapper10TensorViewS_S_S_S_S_S_S_ii)
        /*0074*/ 	.word	0x00000030


	//----- nvinfo : EIATTR_FRAME_SIZE
	.align		4
.L_19:
        /*0078*/ 	.byte	0x04, 0x11
        /*007a*/ 	.short	(.L_21 - .L_20)
	.align		4
.L_20:
        /*007c*/ 	.word	index@($__internal_2_$__cuda_sm3x_div_rn_noftz_f32_slowpath)
        /*0080*/ 	.word	0x00000000


	//----- nvinfo : EIATTR_FRAME_SIZE
	.align		4
.L_21:
        /*0084*/ 	.byte	0x04, 0x11
        /*0086*/ 	.short	(.L_23 - .L_22)
	.align		4
.L_22:
        /*0088*/ 	.word	index@(_Z45__kernel__bwd_kernel_bilateral_filter_wrapper10TensorViewS_S_S_S_S_S_S_ii)
        /*008c*/ 	.word	0x00000000


	//----- nvinfo : EIATTR_REGCOUNT
	.align		4
.L_23:
        /*0090*/ 	.byte	0x04, 0x2f
        /*0092*/ 	.short	(.L_25 - .L_24)
	.align		4
.L_24:
        /*0094*/ 	.word	index@(_Z45__kernel__exec_pixel_bilateral_filter_wrapper10TensorViewS_S_ii)
        /*0098*/ 	.word	0x00000020


	//----- nvinfo : EIATTR_FRAME_SIZE
	.align		4
.L_25:
        /*009c*/ 	.byte	0x04, 0x11
        /*009e*/ 	.short	(.L_27 - .L_26)
	.align		4
.L_26:
        /*00a0*/ 	.word	index@($__internal_1_$__cuda_sm3x_div_rn_noftz_f32_slowpath)
        /*00a4*/ 	.word	0x00000000


	//----- nvinfo : EIATTR_FRAME_SIZE
	.align		4
.L_27:
        /*00a8*/ 	.byte	0x04, 0x11
        /*00aa*/ 	.short	(.L_29 - .L_28)
	.align		4
.L_28:
        /*00ac*/ 	.word	index@(_Z45__kernel__exec_pixel_bilateral_filter_wrapper10TensorViewS_S_ii)
        /*00b0*/ 	.word	0x00000000


	//----- nvinfo : EIATTR_REGCOUNT
	.align		4
.L_29:
        /*00b4*/ 	.byte	0x04, 0x2f
        /*00b6*/ 	.short	(.L_31 - .L_30)
	.align		4
.L_30:
        /*00b8*/ 	.word	index@(_Z44__kernel__bwd_pixel_bilateral_filter_wrapper10TensorViewS_S_S_S_S_ii)
        /*00bc*/ 	.word	0x00000038


	//----- nvinfo : EIATTR_FRAME_SIZE
	.align		4
.L_31:
        /*00c0*/ 	.byte	0x04, 0x11
        /*00c2*/ 	.short	(.L_33 - .L_32)
	.align		4
.L_32:
        /*00c4*/ 	.word	index@($__internal_0_$__cuda_sm3x_div_rn_noftz_f32_slowpath)
        /*00c8*/ 	.word	0x00000000


	//----- nvinfo : EIATTR_FRAME_SIZE
	.align		4
.L_33:
        /*00cc*/ 	.byte	0x04, 0x11
        /*00ce*/ 	.short	(.L_35 - .L_34)
	.align		4
.L_34:
        /*00d0*/ 	.word	index@(_Z44__kernel__bwd_pixel_bilateral_filter_wrapper10TensorViewS_S_S_S_S_ii)
        /*00d4*/ 	.word	0x00000000


	//----- nvinfo : EIATTR_MIN_STACK_SIZE
	.align		4
.L_35:
        /*00d8*/ 	.byte	0x04, 0x12
        /*00da*/ 	.short	(.L_37 - .L_36)
	.align		4
.L_36:
        /*00dc*/ 	.word	index@(_Z44__kernel__bwd_pixel_bilateral_filter_wrapper10TensorViewS_S_S_S_S_ii)
        /*00e0*/ 	.word	0x00000000


	//----- nvinfo : EIATTR_MIN_STACK_SIZE
	.align		4
.L_37:
        /*00e4*/ 	.byte	0x04, 0x12
        /*00e6*/ 	.short	(.L_39 - .L_38)
	.align		4
.L_38:
        /*00e8*/ 	.word	index@(_Z45__kernel__exec_pixel_bilateral_filter_wrapper10TensorViewS_S_ii)
        /*00ec*/ 	.word	0x00000000


	//----- nvinfo : EIATTR_MIN_STACK_SIZE
	.align		4
.L_39:
        /*00f0*/ 	.byte	0x04, 0x12
        /*00f2*/ 	.short	(.L_41 - .L_40)
	.align		4
.L_40:
        /*00f4*/ 	.word	index@(_Z45__kernel__bwd_kernel_bilateral_filter_wrapper10TensorViewS_S_S_S_S_S_S_ii)
        /*00f8*/ 	.word	0x00000000


	//----- nvinfo : EIATTR_MIN_STACK_SIZE
	.align		4
.L_41:
        /*00fc*/ 	.byte	0x04, 0x12
        /*00fe*/ 	.short	(.L_43 - .L_42)
	.align		4
.L_42:
        /*0100*/ 	.word	index@(_Z46__kernel__exec_kernel_bilateral_filter_wrapper10TensorViewS_S_S_ii)
        /*0104*/ 	.word	0x00000000


	//----- nvinfo : EIATTR_MIN_STACK_SIZE
	.align		4
.L_43:
        /*0108*/ 	.byte	0x04, 0x12
        /*010a*/ 	.short	(.L_45 - .L_44)
	.align		4
.L_44:
        /*010c*/ 	.word	index@(_Z38__kernel__bwd_bilateral_filter_wrapper10TensorViewS_S_S_S_S_ii)
        /*0110*/ 	.word	0x00000000


	//----- nvinfo : EIATTR_MIN_STACK_SIZE
	.align		4
.L_45:
        /*0114*/ 	.byte	0x04, 0x12
        /*0116*/ 	.short	(.L_47 - .L_46)
	.align		4
.L_46:
        /*0118*/ 	.word	index@(_Z39__kernel__exec_bilateral_filter_wrapper10TensorViewS_S_ii)
        /*011c*/ 	.word	0x00000000
.L_47:


//--------------------- .nv.compat                --------------------------
	.section	.nv.compat,"",@"SHT_CUDA_COMPAT_INFO"
	.align	4
        /*0000*/ 	.byte	0x02, 0x09, 0x00, 0x00, 0x02, 0x02, 0x01, 0x00, 0x02, 0x05, 0x05, 0x00, 0x03, 0x07, 0x01, 0x01
        /*0010*/ 	.byte	0x02, 0x03, 0x00, 0x00, 0x02, 0x06, 0x01, 0x00, 0x04, 0x0b, 0x08, 0x00, 0x01, 0x00, 0x00, 0x00
        /*0020*/ 	.byte	0x00, 0x00, 0x00, 0x00


//--------------------- .nv.info._Z44__kernel__bwd_pixel_bilateral_filter_wrapper10TensorViewS_S_S_S_S_ii --------------------------
	.section	.nv.info._Z44__kernel__bwd_pixel_bilateral_filter_wrapper10TensorViewS_S_S_S_S_ii,"",@"SHT_CUDA_INFO"
	.sectionflags	@""
	.align	4


	//----- nvinfo : EIATTR_CUDA_API_VERSION
	.align		4
        /*0000*/ 	.byte	0x04, 0x37
        /*0002*/ 	.short	(.L_49 - .L_48)
.L_48:
        /*0004*/ 	.word	0x00000082


	//----- nvinfo : EIATTR_KPARAM_INFO
	.align		4
.L_49:
        /*0008*/ 	.byte	0x04, 0x17
        /*000a*/ 	.short	(.L_51 - .L_50)
.L_50:
        /*000c*/ 	.word	0x00000000
        /*0010*/ 	.short	0x0007
        /*0012*/ 	.short	0x0154
        /*0014*/ 	.byte	0x00, 0xf0, 0x11, 0x00


	//----- nvinfo : EIATTR_KPARAM_INFO
	.align		4
.L_51:
        /*0018*/ 	.byte	0x04, 0x17
        /*001a*/ 	.short	(.L_53 - .L_52)
.L_52:
        /*001c*/ 	.word	0x00000000
        /*0020*/ 	.short	0x0006
        /*0022*/ 	.short	0x0150
        /*0024*/ 	.byte	0x00, 0xf0, 0x11, 0x00


	//----- nvinfo : EIATTR_KPARAM_INFO
	.align		4
.L_53:
        /*0028*/ 	.byte	0x04, 0x17
        /*002a*/ 	.short	(.L_55 - .L_54)
.L_54:
        /*002c*/ 	.word	0x00000000
        /*0030*/ 	.short	0x0005
        /*0032*/ 	.short	0x0118
        /*0034*/ 	.byte	0x00, 0xf0, 0xe1, 0x00


	//----- nvinfo : EIATTR_KPARAM_INFO
	.align		4
.L_55:
        /*0038*/ 	.byte	0x04, 0x17
        /*003a*/ 	.short	(.L_57 - .L_56)
.L_56:
        /*003c*/ 	.word	0x00000000
        /*0040*/ 	.short	0x0004
        /*0042*/ 	.short	0x00e0
        /*0044*/ 	.byte	0x00, 0xf0, 0xe1, 0x00


	//----- nvinfo : EIATTR_KPARAM_INFO
	.align		4
.L_57:
        /*0048*/ 	.byte	0x04, 0x17
        /*004a*/ 	.short	(.L_59 - .L_58)
.L_58:
        /*004c*/ 	.word	0x00000000
        /*0050*/ 	.short	0x0003
        /*0052*/ 	.short	0x00a8
        /*0054*/ 	.byte	0x00, 0xf0, 0xe1, 0x00


	//----- nvinfo : EIATTR_KPARAM_INFO
	.align		4
.L_59:
        /*0058*/ 	.byte	0x04, 0x17
        /*005a*/ 	.short	(.L_61 - .L_60)
.L_60:
        /*005c*/ 	.word	0x00000000
        /*0060*/ 	.short	0x0002
        /*0062*/ 	.short	0x0070
        /*0064*/ 	.byte	0x00, 0xf0, 0xe1, 0x00


	//----- nvinfo : EIATTR_KPARAM_INFO
	.align		4
.L_61:
        /*0068*/ 	.byte	0x04, 0x17
        /*006a*/ 	.short	(.L_63 - .L_62)
.L_62:
        /*006c*/ 	.word	0x00000000
        /*0070*/ 	.short	0x0001
        /*0072*/ 	.short	0x0038
        /*0074*/ 	.byte	0x00, 0xf0, 0xe1, 0x00


	//----- nvinfo : EIATTR_KPARAM_INFO
	.align		4
.L_63:
        /*0078*/ 	.byte	0x04, 0x17
        /*007a*/ 	.short	(.L_65 - .L_64)
.L_64:
        /*007c*/ 	.word	0x00000000
        /*0080*/ 	.short	0x0000
        /*0082*/ 	.short	0x0000
        /*0084*/ 	.byte	0x00, 0xf0, 0xe1, 0x00


	//----- nvinfo : EIATTR_SPARSE_MMA_MASK
	.align		4
.L_65:
        /*0088*/ 	.byte	0x03, 0x50
        /*008a*/ 	.short	0x0000


	//----- nvinfo : EIATTR_MAXREG_COUNT
	.align		4
        /*008c*/ 	.byte	0x03, 0x1b
        /*008e*/ 	.short	0x00ff


	//----- nvinfo : EIATTR_MERCURY_ISA_VERSION
	.align		4
        /*0090*/ 	.byte	0x03, 0x5f
        /*0092*/ 	.short	0x0101


	//----- nvinfo : EIATTR_VRC_CTA_INIT_COUNT
	.align		4
        /*0094*/ 	.byte	0x02, 0x4a
	.zero		1
	.zero		1


	//----- nvinfo : EIATTR_EXIT_INSTR_OFFSETS
	.align		4
        /*0098*/ 	.byte	0x04, 0x1c
        /*009a*/ 	.short	(.L_67 - .L_66)


	//   ....[0]....
.L_66:
        /*009c*/ 	.word	0x000000b0


	//   ....[1]....
        /*00a0*/ 	.word	0x00004ad0


	//   ....[2]....
        /*00a4*/ 	.word	0x00004cf0


	//   ....[3]....
        /*00a8*/ 	.word	0x00008cc0


	//   ....[4]....
        /*00ac*/ 	.word	0x00009700


	//----- nvinfo : EIATTR_CRS_STACK_SIZE
	.align		4
.L_67:
        /*00b0*/ 	.byte	0x04, 0x1e
        /*00b2*/ 	.short	(.L_69 - .L_68)
.L_68:
        /*00b4*/ 	.word	0x00000000


	//----- nvinfo : EIATTR_CBANK_PARAM_SIZE
	.align		4
.L_69:
        /*00b8*/ 	.byte	0x03, 0x19
        /*00ba*/ 	.short	0x0158


	//----- nvinfo : EIATTR_PARAM_CBANK
	.align		4
        /*00bc*/ 	.byte	0x04, 0x0a
        /*00be*/ 	.short	(.L_71 - .L_70)
	.align		4
.L_70:
        /*00c0*/ 	.word	index@(.nv.constant0._Z44__kernel__bwd_pixel_bilateral_filter_wrapper10TensorViewS_S_S_S_S_ii)
        /*00c4*/ 	.short	0x0380
        /*00c6*/ 	.short	0x0158


	//----- nvinfo : EIATTR_SW_WAR
	.align		4
.L_71:
        /*00c8*/ 	.byte	0x04, 0x36
        /*00ca*/ 	.short	(.L_73 - .L_72)
.L_72:
        /*00cc*/ 	.word	0x00000008
.L_73:


//--------------------- .nv.info._Z45__kernel__exec_pixel_bilateral_filter_wrapper10TensorViewS_S_ii --------------------------
	.section	.nv.info._Z45__kernel__exec_pixel_bilateral_filter_wrapper10TensorViewS_S_ii,"",@"SHT_CUDA_INFO"
	.sectionflags	@""
	.align	4


	//----- nvinfo : EIATTR_CUDA_API_VERSION
	.align		4
        /*0000*/ 	.byte	0x04, 0x37
        /*0002*/ 	.short	(.L_75 - .L_74)
.L_74:
        /*0004*/ 	.word	0x00000082


	//----- nvinfo : EIATTR_KPARAM_INFO
	.align		4
.L_75:
        /*0008*/ 	.byte	0x04, 0x17
        /*000a*/ 	.short	(.L_77 - .L_76)
.L_76:
        /*000c*/ 	.word	0x00000000
        /*0010*/ 	.short	0x0004
        /*0012*/ 	.short	0x00ac
        /*0014*/ 	.byte	0x00, 0xf0, 0x11, 0x00


	//----- nvinfo : EIATTR_KPARAM_INFO
	.align		4
.L_77:
        /*0018*/ 	.byte	0x04, 0x17
        /*001a*/ 	.short	(.L_79 - .L_78)
.L_78:
        /*001c*/ 	.word	0x00000000
        /*0020*/ 	.short	0x0003
        /*0022*/ 	.short	0x00a8
        /*0024*/ 	.byte	0x00, 0xf0, 0x11, 0x00


	//----- nvinfo : EIATTR_KPARAM_INFO
	.align		4
.L_79:
        /*0028*/ 	.byte	0x04, 0x17
        /*002a*/ 	.short	(.L_81 - .L_80)
.L_80:
        /*002c*/ 	.word	0x00000000
        /*0030*/ 	.short	0x0002
        /*0032*/ 	.short	0x0070
        /*0034*/ 	.byte	0x00, 0xf0, 0xe1, 0x00


	//----- nvinfo : EIATTR_KPARAM_INFO
	.align		4
.L_81:
        /*0038*/ 	.byte	0x04, 0x17
        /*003a*/ 	.short	(.L_83 - .L_82)
.L_82:
        /*003c*/ 	.word	0x00000000
        /*0040*/ 	.short	0x0001
        /*0042*/ 	.short	0x0038
        /*0044*/ 	.byte	0x00, 0xf0, 0xe1, 0x00


	//----- nvinfo : EIATTR_KPARAM_INFO
	.align		4
.L_83:
        /*0048*/ 	.byte	0x04, 0x17
        /*004a*/ 	.short	(.L_85 - .L_84)
.L_84:
        /*004c*/ 	.word	0x00000000
        /*0050*/ 	.short	0x0000
        /*0052*/ 	.short	0x0000
        /*0054*/ 	.byte	0x00, 0xf0, 0xe1, 0x00


	//----- nvinfo : EIATTR_SPARSE_MMA_MASK
	.align		4
.L_85:
        /*0058*/ 	.byte	0x03, 0x50
        /*005a*/ 	.short	0x0000


	//----- nvinfo : EIATTR_MAXREG_COUNT
	.align		4
        /*005c*/ 	.byte	0x03, 0x1b
        /*005e*/ 	.short	0x00ff


	//----- nvinfo : EIATTR_MERCURY_ISA_VERSION
	.align		4
        /*0060*/ 	.byte	0x03, 0x5f
        /*0062*/ 	.short	0x0101


	//----- nvinfo : EIATTR_VRC_CTA_INIT_COUNT
	.align		4
        /*0064*/ 	.byte	0x02, 0x4a
	.zero		1
	.zero		1


	//----- nvinfo : EIATTR_EXIT_INSTR_OFFSETS
	.align		4
        /*0068*/ 	.byte	0x04, 0x1c
        /*006a*/ 	.short	(.L_87 - .L_86)


	//   ....[0]....
.L_86:
        /*006c*/ 	.word	0x000000b0


	//   ....[1]....
        /*0070*/ 	.word	0x00003040


	//   ....[2]....
        /*0074*/ 	.word	0x00003c10


	//   ....[3]....
        /*0078*/ 	.word	0x000041f0


	//   ....[4]....
        /*007c*/ 	.word	0x00004510


	//   ....[5]....
        /*0080*/ 	.word	0x00004670


	//----- nvinfo : EIATTR_CRS_STACK_SIZE
	.align		4
.L_87:
        /*0084*/ 	.byte	0x04, 0x1e
        /*0086*/ 	.short	(.L_89 - .L_88)
.L_88:
        /*0088*/ 	.word	0x00000000


	//----- nvinfo : EIATTR_CBANK_PARAM_SIZE
	.align		4
.L_89:
        /*008c*/ 	.byte	0x03, 0x19
        /*008e*/ 	.short	0x00b0


	//----- nvinfo : EIATTR_PARAM_CBANK
	.align		4
        /*0090*/ 	.byte	0x04, 0x0a
        /*0092*/ 	.short	(.L_91 - .L_90)
	.align		4
.L_90:
        /*0094*/ 	.word	index@(.nv.constant0._Z45__kernel__exec_pixel_bilateral_filter_wrapper10TensorViewS_S_ii)
        /*0098*/ 	.short	0x0380
        /*009a*/ 	.short	0x00b0


	//----- nvinfo : EIATTR_SW_WAR
	.align		4
.L_91:
        /*009c*/ 	.byte	0x04, 0x36
        /*009e*/ 	.short	(.L_93 - .L_92)
.L_92:
        /*00a0*/ 	.word	0x00000008
.L_93:


//--------------------- .nv.info._Z45__kernel__bwd_kernel_bilateral_filter_wrapper10TensorViewS_S_S_S_S_S_S_ii --------------------------
	.section	.nv.info._Z45__kernel__bwd_kernel_bilateral_filter_wrapper10TensorViewS_S_S_S_S_S_S_ii,"",@"SHT_CUDA_INFO"
	.sectionflags	@""
	.align	4


	//----- nvinfo : EIATTR_CUDA_API_VERSION
	.align		4
        /*0000*/ 	.byte	0x04, 0x37
        /*0002*/ 	.short	(.L_95 - .L_94)
.L_94:
        /*0004*/ 	.word	0x00000082


	//----- nvinfo : EIATTR_KPARAM_INFO
	.align		4
.L_95:
        /*0008*/ 	.byte	0x04, 0x17
        /*000a*/ 	.short	(.L_97 - .L_96)
.L_96:
        /*000c*/ 	.word	0x00000000
        /*0010*/ 	.short	0x0009
        /*0012*/ 	.short	0x01c4
        /*0014*/ 	.byte	0x00, 0xf0, 0x11, 0x00


	//----- nvinfo : EIATTR_KPARAM_INFO
	.align		4
.L_97:
        /*0018*/ 	.byte	0x04, 0x17
        /*001a*/ 	.short	(.L_99 - .L_98)
.L_98:
        /*001c*/ 	.word	0x00000000
        /*0020*/ 	.short	0x0008
        /*0022*/ 	.short	0x01c0
        /*0024*/ 	.byte	0x00, 0xf0, 0x11, 0x00


	//----- nvinfo : EIATTR_KPARAM_INFO
	.align		4
.L_99:
        /*0028*/ 	.byte	0x04, 0x17
        /*002a*/ 	.short	(.L_101 - .L_100)
.L_100:
        /*002c*/ 	.word	0x00000000
        /*0030*/ 	.short	0x0007
        /*0032*/ 	.short	0x0188
        /*0034*/ 	.byte	0x00, 0xf0, 0xe1, 0x00


	//----- nvinfo : EIATTR_KPARAM_INFO
	.align		4
.L_101:
        /*0038*/ 	.byte	0x04, 0x17
        /*003a*/ 	.short	(.L_103 - .L_102)
.L_102:
        /*003c*/ 	.word	0x00000000
        /*0040*/ 	.short	0x0006
        /*0042*/ 	.short	0x0150
        /*0044*/ 	.byte	0x00, 0xf0, 0xe1, 0x00


	//----- nvinfo : EIATTR_KPARAM_INFO
	.align		4
.L_103:
        /*0048*/ 	.byte	0x04, 0x17
        /*004a*/ 	.short	(.L_105 - .L_104)
.L_104:
        /*004c*/ 	.word	0x00000000
        /*0050*/ 	.short	0x0005
        /*0052*/ 	.short	0x0118
        /*0054*/ 	.byte	0x00, 0xf0, 0xe1, 0x00


	//----- nvinfo : EIATTR_KPARAM_INFO
	.align		4
.L_105:
        /*0058*/ 	.byte	0x04, 0x17
        /*005a*/ 	.short	(.L_107 - .L_106)
.L_106:
        /*005c*/ 	.word	0x00000000
        /*0060*/ 	.short	0x0004
        /*0062*/ 	.short	0x00e0
        /*0064*/ 	.byte	0x00, 0xf0, 0xe1, 0x00


	//----- nvinfo : EIATTR_KPARAM_INFO
	.align		4
.L_107:
        /*0068*/ 	.byte	0x04, 0x17
        /*006a*/ 	.short	(.L_109 - .L_108)
.L_108:
        /*006c*/ 	.word	0x00000000
        /*0070*/ 	.short	0x0003
        /*0072*/ 	.short	0x00a8
        /*0074*/ 	.byte	0x00, 0xf0, 0xe1, 0x00


	//----- nvinfo : EIATTR_KPARAM_INFO
	.align		4
.L_109:
        /*0078*/ 	.byte	0x04, 0x17
        /*007a*/ 	.short	(.L_111 - .L_110)
.L_110:
        /*007c*/ 	.word	0x00000000
        /*0080*/ 	.short	0x0002
        /*0082*/ 	.short	0x0070
        /*0084*/ 	.byte	0x00, 0xf0, 0xe1, 0x00


	//----- nvinfo : EIATTR_KPARAM_INFO
	.align		4
.L_111:
        /*0088*/ 	.byte	0x04, 0x17
        /*008a*/ 	.short	(.L_113 - .L_112)
.L_112:
        /*008c*/ 	.word	0x00000000
        /*0090*/ 	.short	0x0001
        /*0092*/ 	.short	0x0038
        /*0094*/ 	.byte	0x00, 0xf0, 0xe1, 0x00


	//----- nvinfo : EIATTR_KPARAM_INFO
	.align		4
.L_113:
        /*0098*/ 	.byte	0x04, 0x17
        /*009a*/ 	.short	(.L_115 - .L_114)
.L_114:
        /*009c*/ 	.word	0x00000000
        /*00a0*/ 	.short	0x0000
        /*00a2*/ 	.short	0x0000
        /*00a4*/ 	.byte	0x00, 0xf0, 0xe1, 0x00


	//----- nvinfo : EIATTR_SPARSE_MMA_MASK
	.align		4
.L_115:
        /*00a8*/ 	.byte	0x03, 0x50
        /*00aa*/ 	.short	0x0000


	//----- nvinfo : EIATTR_MAXREG_COUNT
	.align		4
        /*00ac*/ 	.byte	0x03, 0x1b
        /*00ae*/ 	.short	0x00ff


	//----- nvinfo : EIATTR_NUM_BARRIERS
	.align		4
        /*00b0*/ 	.byte	0x02, 0x4c
        /*00b2*/ 	.byte	0x01
	.zero		1


	//----- nvinfo : EIATTR_MERCURY_ISA_VERSION
	.align		4
        /*00b4*/ 	.byte	0x03, 0x5f
        /*00b6*/ 	.short	0x0101


	//----- nvinfo : EIATTR_VRC_CTA_INIT_COUNT
	.align		4
        /*00b8*/ 	.byte	0x02, 0x4a
	.zero		1
	.zero		1


	//----- nvinfo : EIATTR_EXIT_INSTR_OFFSETS
	.align		4
        /*00bc*/ 	.byte	0x04, 0x1c
        /*00be*/ 	.short	(.L_117 - .L_116)


	//   ....[0]....
.L_116:
        /*00c0*/ 	.word	0x000000b0


	//   ....[1]....
        /*00c4*/ 	.word	0x0000ae60


	//   ....[2]....
        /*00c8*/ 	.word	0x0000b270


	//----- nvinfo : EIATTR_CRS_STACK_SIZE
	.align		4
.L_117:
        /*00cc*/ 	.byte	0x04, 0x1e
        /*00ce*/ 	.short	(.L_119 - .L_118)
.L_118:
        /*00d0*/ 	.word	0x00000000


	//----- nvinfo : EIATTR_CBANK_PARAM_SIZE
	.align		4
.L_119:
        /*00d4*/ 	.byte	0x03, 0x19
        /*00d6*/ 	.short	0x01c8


	//----- nvinfo : EIATTR_PARAM_CBANK
	.align		4
        /*00d8*/ 	.byte	0x04, 0x0a
        /*00da*/ 	.short	(.L_121 - .L_120)
	.align		4
.L_120:
        /*00dc*/ 	.word	index@(.nv.constant0._Z45__kernel__bwd_kernel_bilateral_filter_wrapper10TensorViewS_S_S_S_S_S_S_ii)
        /*00e0*/ 	.short	0x0380
        /*00e2*/ 	.short	0x01c8


	//----- nvinfo : EIATTR_SW_WAR
	.align		4
.L_121:
        /*00e4*/ 	.byte	0x04, 0x36
        /*00e6*/ 	.short	(.L_123 - .L_122)
.L_122:
        /*00e8*/ 	.word	0x00000008
.L_123:


//--------------------- .nv.info._Z46__kernel__exec_kernel_bilateral_filter_wrapper10TensorViewS_S_S_ii --------------------------
	.section	.nv.info._Z46__kernel__exec_kernel_bilateral_filter_wrapper10TensorViewS_S_S_ii,"",@"SHT_CUDA_INFO"
	.sectionflags	@""
	.align	4


	//----- nvinfo : EIATTR_CUDA_API_VERSION
	.align		4
        /*0000*/ 	.byte	0x04, 0x37
        /*0002*/ 	.short	(.L_125 - .L_124)
.L_124:
        /*0004*/ 	.word	0x00000082


	//----- nvinfo : EIATTR_KPARAM_INFO
	.align		4
.L_125:
        /*0008*/ 	.byte	0x04, 0x17
        /*000a*/ 	.short	(.L_127 - .L_126)
.L_126:
        /*000c*/ 	.word	0x00000000
        /*0010*/ 	.short	0x0005
        /*0012*/ 	.short	0x00e4
        /*0014*/ 	.byte	0x00, 0xf0, 0x11, 0x00


	//----- nvinfo : EIATTR_KPARAM_INFO
	.align		4
.L_127:
        /*0018*/ 	.byte	0x04, 0x17
        /*001a*/ 	.short	(.L_129 - .L_128)
.L_128:
        /*001c*/ 	.word	0x00000000
        /*0020*/ 	.short	0x0004
        /*0022*/ 	.short	0x00e0
        /*0024*/ 	.byte	0x00, 0xf0, 0x11, 0x00


	//----- nvinfo : EIATTR_KPARAM_INFO
	.align		4
.L_129:
        /*0028*/ 	.byte	0x04, 0x17
        /*002a*/ 	.short	(.L_131 - .L_130)
.L_130:
        /*002c*/ 	.word	0x00000000
        /*0030*/ 	.short	0x0003
        /*0032*/ 	.short	0x00a8
        /*0034*/ 	.byte	0x00, 0xf0, 0xe1, 0x00


	//----- nvinfo : EIATTR_KPARAM_INFO
	.align		4
.L_131:
        /*0038*/ 	.byte	0x04, 0x17
        /*003a*/ 	.short	(.L_133 - .L_132)
.L_132:
        /*003c*/ 	.word	0x00000000
        /*0040*/ 	.short	0x0002
        /*0042*/ 	.short	0x0070
        /*0044*/ 	.byte	0x00, 0xf0, 0xe1, 0x00


	//----- nvinfo : EIATTR_KPARAM_INFO
	.align		4
.L_133:
        /*0048*/ 	.byte	0x04, 0x17
        /*004a*/ 	.short	(.L_135 - .L_134)
.L_134:
        /*004c*/ 	.word	0x00000000
        /*0050*/ 	.short	0x0001
        /*0052*/ 	.short	0x0038
        /*0054*/ 	.byte	0x00, 0xf0, 0xe1, 0x00


	//----- nvinfo : EIATTR_KPARAM_INFO
	.align		4
.L_135:
        /*0058*/ 	.byte	0x04, 0x17
        /*005a*/ 	.short	(.L_137 - .L_136)
.L_136:
        /*005c*/ 	.word	0x00000000
        /*0060*/ 	.short	0x0000
        /*0062*/ 	.short	0x0000
        /*0064*/ 	.byte	0x00, 0xf0, 0xe1, 0x00


	//----- nvinfo : EIATTR_SPARSE_MMA_MASK
	.align		4
.L_137:
        /*0068*/ 	.byte	0x03, 0x50
        /*006a*/ 	.short	0x0000


	//----- nvinfo : EIATTR_MAXREG_COUNT
	.align		4
        /*006c*/ 	.byte	0x03, 0x1b
        /*006e*/ 	.short	0x00ff


	//----- nvinfo : EIATTR_MERCURY_ISA_VERSION
	.align		4
        /*0070*/ 	.byte	0x03, 0x5f
        /*0072*/ 	.short	0x0101


	//----- nvinfo : EIATTR_VRC_CTA_INIT_COUNT
	.align		4
        /*0074*/ 	.byte	0x02, 0x4a
	.zero		1
	.zero		1


	//----- nvinfo : EIATTR_EXIT_INSTR_OFFSETS
	.align		4
        /*0078*/ 	.byte	0x04, 0x1c
        /*007a*/ 	.short	(.L_139 - .L_138)


	//   ....[0]....
.L_138:
        /*007c*/ 	.word	0x000000b0


	//   ....[1]....
        /*0080*/ 	.word	0x000034c0


	//   ....[2]....
        /*0084*/ 	.word	0x00004090


	//   ....[3]....
        /*0088*/ 	.word	0x00004670


	//   ....[4]....
        /*008c*/ 	.word	0x00004990


	//   ....[5]....
        /*0090*/ 	.word	0x00004af0


	//----- nvinfo : EIATTR_CRS_STACK_SIZE
	.align		4
.L_139:
        /*0094*/ 	.byte	0x04, 0x1e
        /*0096*/ 	.short	(.L_141 - .L_140)
.L_140:
        /*0098*/ 	.word	0x00000000


	//----- nvinfo : EIATTR_CBANK_PARAM_SIZE
	.align		4
.L_141:
        /*009c*/ 	.byte	0x03, 0x19
        /*009e*/ 	.short	0x00e8


	//----- nvinfo : EIATTR_PARAM_CBANK
	.align		4
        /*00a0*/ 	.byte	0x04, 0x0a
        /*00a2*/ 	.short	(.L_143 - .L_142)
	.align		4
.L_142:
        /*00a4*/ 	.word	index@(.nv.constant0._Z46__kernel__exec_kernel_bilateral_filter_wrapper10TensorViewS_S_S_ii)
        /*00a8*/ 	.short	0x0380
        /*00aa*/ 	.short	0x00e8


	//----- nvinfo : EIATTR_SW_WAR
	.align		4
.L_143:
        /*00ac*/ 	.byte	0x04, 0x36
        /*00ae*/ 	.short	(.L_145 - .L_144)
.L_144:
        /*00b0*/ 	.word	0x00000008
.L_145:


//--------------------- .nv.info._Z38__kernel__bwd_bilateral_filter_wrapper10TensorViewS_S_S_S_S_ii --------------------------
	.section	.nv.info._Z38__kernel__bwd_bilateral_filter_wrapper10TensorViewS_S_S_S_S_ii,"",@"SHT_CUDA_INFO"
	.sectionflags	@""
	.align	4


	//----- nvinfo : EIATTR_CUDA_API_VERSION
	.align		4
        /*0000*/ 	.byte	0x04, 0x37
        /*0002*/ 	.short	(.L_147 - .L_146)
.L_146:
        /*0004*/ 	.word	0x00000082


	//----- nvinfo : EIATTR_KPARAM_INFO
	.align		4
.L_147:
        /*0008*/ 	.byte	0x04, 0x17
        /*000a*/ 	.short	(.L_149 - .L_148)
.L_148:
        /*000c*/ 	.word	0x00000000
        /*0010*/ 	.short	0x0007
        /*0012*/ 	.short	0x0154
        /*0014*/ 	.byte	0x00, 0xf0, 0x11, 0x00


	//----- nvinfo : EIATTR_KPARAM_INFO
	.align		4
.L_149:
        /*0018*/ 	.byte	0x04, 0x17
        /*001a*/ 	.short	(.L_151 - .L_150)
.L_150:
        /*001c*/ 	.word	0x00000000
        /*0020*/ 	.short	0x0006
        /*0022*/ 	.short	0x0150
        /*0024*/ 	.byte	0x00, 0xf0, 0x11, 0x00


	//----- nvinfo : EIATTR_KPARAM_INFO
	.align		4
.L_151:
        /*0028*/ 	.byte	0x04, 0x17
        /*002a*/ 	.short	(.L_153 - .L_152)
.L_152:
        /*002c*/ 	.word	0x00000000
        /*0030*/ 	.short	0x0005
        /*0032*/ 	.short	0x0118
        /*0034*/ 	.byte	0x00, 0xf0, 0xe1, 0x00


	//----- nvinfo : EIATTR_KPARAM_INFO
	.align		4
.L_153:
        /*0038*/ 	.byte	0x04, 0x17
        /*003a*/ 	.short	(.L_155 - .L_154)
.L_154:
        /*003c*/ 	.word	0x00000000
        /*0040*/ 	.short	0x0004
        /*0042*/ 	.short	0x00e0
        /*0044*/ 	.byte	0x00, 0xf0, 0xe1, 0x00


	//----- nvinfo : EIATTR_KPARAM_INFO
	.align		4
.L_155:
        /*0048*/ 	.byte	0x04, 0x17
        /*004a*/ 	.short	(.L_157 - .L_156)
.L_156:
        /*004c*/ 	.word	0x00000000
        /*0050*/ 	.short	0x0003
        /*0052*/ 	.short	0x00a8
        /*0054*/ 	.byte	0x00, 0xf0, 0xe1, 0x00


	//----- nvinfo : EIATTR_KPARAM_INFO
	.align		4
.L_157:
        /*0058*/ 	.byte	0x04, 0x17
        /*005a*/ 	.short	(.L_159 - .L_158)
.L_158:
        /*005c*/ 	.word	0x00000000
        /*0060*/ 	.short	0x0002
        /*0062*/ 	.short	0x0070
        /*0064*/ 	.byte	0x00, 0xf0, 0xe1, 0x00


	//----- nvinfo : EIATTR_KPARAM_INFO
	.align		4
.L_159:
        /*0068*/ 	.byte	0x04, 0x17
        /*006a*/ 	.short	(.L_161 - .L_160)
.L_160:
        /*006c*/ 	.word	0x00000000
        /*0070*/ 	.short	0x0001
        /*0072*/ 	.short	0x0038
        /*0074*/ 	.byte	0x00, 0xf0, 0xe1, 0x00


	//----- nvinfo : EIATTR_KPARAM_INFO
	.align		4
.L_161:
        /*0078*/ 	.byte	0x04, 0x17
        /*007a*/ 	.short	(.L_163 - .L_162)
.L_162:
        /*007c*/ 	.word	0x00000000
        /*0080*/ 	.short	0x0000
        /*0082*/ 	.short	0x0000
        /*0084*/ 	.byte	0x00, 0xf0, 0xe1, 0x00


	//----- nvinfo : EIATTR_SPARSE_MMA_MASK
	.align		4
.L_163:
        /*0088*/ 	.byte	0x03, 0x50
        /*008a*/ 	.short	0x0000


	//----- nvinfo : EIATTR_MAXREG_COUNT
	.align		4
        /*008c*/ 	.byte	0x03, 0x1b
        /*008e*/ 	.short	0x00ff


	//----- nvinfo : EIATTR_NUM_BARRIERS
	.align		4
        /*0090*/ 	.byte	0x02, 0x4c
        /*0092*/ 	.byte	0x01
	.zero		1


	//----- nvinfo : EIATTR_MERCURY_ISA_VERSION
	.align		4
        /*0094*/ 	.byte	0x03, 0x5f
        /*0096*/ 	.short	0x0101


	//----- nvinfo : EIATTR_VRC_CTA_INIT_COUNT
	.align		4
        /*0098*/ 	.byte	0x02, 0x4a
	.zero		1
	.zero		1


	//----- nvinfo : EIATTR_EXIT_INSTR_OFFSETS
	.align		4
        /*009c*/ 	.byte	0x04, 0x1c
        /*009e*/ 	.short	(.L_165 - .L_164)


	//   ....[0]....
.L_164:
        /*00a0*/ 	.word	0x000000b0


	//   ....[1]....
        /*00a4*/ 	.word	0x000093f0


	//   ....[2]....
        /*00a8*/ 	.word	0x00009870


	//----- nvinfo : EIATTR_CRS_STACK_SIZE
	.align		4
.L_165:
        /*00ac*/ 	.byte	0x04, 0x1e
        /*00ae*/ 	.short	(.L_167 - .L_166)
.L_166:
        /*00b0*/ 	.word	0x00000000


	//----- nvinfo : EIATTR_CBANK_PARAM_SIZE
	.align		4
.L_167:
        /*00b4*/ 	.byte	0x03, 0x19
        /*00b6*/ 	.short	0x0158


	//----- nvinfo : EIATTR_PARAM_CBANK
	.align		4
        /*00b8*/ 	.byte	0x04, 0x0a
        /*00ba*/ 	.short	(.L_169 - .L_168)
	.align		4
.L_168:
        /*00bc*/ 	.word	index@(.nv.constant0._Z38__kernel__bwd_bilateral_filter_wrapper10TensorViewS_S_S_S_S_ii)
        /*00c0*/ 	.short	0x0380
        /*00c2*/ 	.short	0x0158


	//----- nvinfo : EIATTR_SW_WAR
	.align		4
.L_169:
        /*00c4*/ 	.byte	0x04, 0x36
        /*00c6*/ 	.short	(.L_171 - .L_170)
.L_170:
        /*00c8*/ 	.word	0x00000008
.L_171:


//--------------------- .nv.info._Z39__kernel__exec_bilateral_filter_wrapper10TensorViewS_S_ii --------------------------
	.section	.nv.info._Z39__kernel__exec_bilateral_filter_wrapper10TensorViewS_S_ii,"",@"SHT_CUDA_INFO"
	.sectionflags	@""
	.align	4


	//----- nvinfo : EIATTR_CUDA_API_VERSION
	.align		4
        /*0000*/ 	.byte	0x04, 0x37
        /*0002*/ 	.short	(.L_173 - .L_172)
.L_172:
        /*0004*/ 	.word	0x00000082


	//----- nvinfo : EIATTR_KPARAM_INFO
	.align		4
.L_173:
        /*0008*/ 	.byte	0x04, 0x17
        /*000a*/ 	.short	(.L_175 - .L_174)
.L_174:
        /*000c*/ 	.word	0x00000000
        /*0010*/ 	.short	0x0004
        /*0012*/ 	.short	0x00ac
        /*0014*/ 	.byte	0x00, 0xf0, 0x11, 0x00


	//----- nvinfo : EIATTR_KPARAM_INFO
	.align		4
.L_175:
        /*0018*/ 	.byte	0x04, 0x17
        /*001a*/ 	.short	(.L_177 - .L_176)
.L_176:
        /*001c*/ 	.word	0x00000000
        /*0020*/ 	.short	0x0003
        /*0022*/ 	.short	0x00a8
        /*0024*/ 	.byte	0x00, 0xf0, 0x11, 0x00


	//----- nvinfo : EIATTR_KPARAM_INFO
	.align		4
.L_177:
        /*0028*/ 	.byte	0x04, 0x17
        /*002a*/ 	.short	(.L_179 - .L_178)
.L_178:
        /*002c*/ 	.word	0x00000000
        /*0030*/ 	.short	0x0002
        /*0032*/ 	.short	0x0070
        /*0034*/ 	.byte	0x00, 0xf0, 0xe1, 0x00


	//----- nvinfo : EIATTR_KPARAM_INFO
	.align		4
.L_179:
        /*0038*/ 	.byte	0x04, 0x17
        /*003a*/ 	.short	(.L_181 - .L_180)
.L_180:
        /*003c*/ 	.word	0x00000000
        /*0040*/ 	.short	0x0001
        /*0042*/ 	.short	0x0038
        /*0044*/ 	.byte	0x00, 0xf0, 0xe1, 0x00


	//----- nvinfo : EIATTR_KPARAM_INFO
	.align		4
.L_181:
        /*0048*/ 	.byte	0x04, 0x17
        /*004a*/ 	.short	(.L_183 - .L_182)
.L_182:
        /*004c*/ 	.word	0x00000000
        /*0050*/ 	.short	0x0000
        /*0052*/ 	.short	0x0000
        /*0054*/ 	.byte	0x00, 0xf0, 0xe1, 0x00


	//----- nvinfo : EIATTR_SPARSE_MMA_MASK
	.align		4
.L_183:
        /*0058*/ 	.byte	0x03, 0x50
        /*005a*/ 	.short	0x0000


	//----- nvinfo : EIATTR_MAXREG_COUNT
	.align		4
        /*005c*/ 	.byte	0x03, 0x1b
        /*005e*/ 	.short	0x00ff


	//----- nvinfo : EIATTR_MERCURY_ISA_VERSION
	.align		4
        /*0060*/ 	.byte	0x03, 0x5f
        /*0062*/ 	.short	0x0101


	//----- nvinfo : EIATTR_VRC_CTA_INIT_COUNT
	.align		4
        /*0064*/ 	.byte	0x02, 0x4a
	.zero		1
	.zero		1


	//----- nvinfo : EIATTR_EXIT_INSTR_OFFSETS
	.align		4
        /*0068*/ 	.byte	0x04, 0x1c
        /*006a*/ 	.short	(.L_185 - .L_184)


	//   ....[0]....
.L_184:
        /*006c*/ 	.word	0x000000b0


	//   ....[1]....
        /*0070*/ 	.word	0x000030b0


	//   ....[2]....
        /*0074*/ 	.word	0x00003c80


	//   ....[3]....
        /*0078*/ 	.word	0x00004260


	//   ....[4]....
        /*007c*/ 	.word	0x00004580


	//   ....[5]....
        /*0080*/ 	.word	0x000046e0


	//----- nvinfo : EIATTR_CRS_STACK_SIZE
	.align		4
.L_185:
        /*0084*/ 	.byte	0x04, 0x1e
        /*0086*/ 	.short	(.L_187 - .L_186)
.L_186:
        /*0088*/ 	.word	0x00000000


	//----- nvinfo : EIATTR_CBANK_PARAM_SIZE
	.align		4
.L_187:
        /*008c*/ 	.byte	0x03, 0x19
        /*008e*/ 	.short	0x00b0


	//----- nvinfo : EIATTR_PARAM_CBANK
	.align		4
        /*0090*/ 	.byte	0x04, 0x0a
        /*0092*/ 	.short	(.L_189 - .L_188)
	.align		4
.L_188:
        /*0094*/ 	.word	index@(.nv.constant0._Z39__kernel__exec_bilateral_filter_wrapper10TensorViewS_S_ii)
        /*0098*/ 	.short	0x0380
        /*009a*/ 	.short	0x00b0


	//----- nvinfo : EIATTR_SW_WAR
	.align		4
.L_189:
        /*009c*/ 	.byte	0x04, 0x36
        /*009e*/ 	.short	(.L_191 - .L_190)
.L_190:
        /*00a0*/ 	.word	0x00000008
.L_191:


//--------------------- .nv.callgraph             --------------------------
	.section	.nv.callgraph,"",@"SHT_CUDA_CALLGRAPH"
	.align	4
	.sectionentsize	8
	.align		4
        /*0000*/ 	.word	0x00000000
	.align		4
        /*0004*/ 	.word	0xffffffff
	.align		4
        /*0008*/ 	.word	0x00000000
	.align		4
        /*000c*/ 	.word	0xfffffffe
	.align		4
        /*0010*/ 	.word	0x00000000
	.align		4
        /*0014*/ 	.word	0xfffffffd
	.align		4
        /*0018*/ 	.word	0x00000000
	.align		4
        /*001c*/ 	.word	0xfffffffc


//--------------------- .text._Z44__kernel__bwd_pixel_bilateral_filter_wrapper10TensorViewS_S_S_S_S_ii --------------------------
	.section	.text._Z44__kernel__bwd_pixel_bilateral_filter_wrapper10TensorViewS_S_S_S_S_ii,"ax",@progbits
	.align	128
        .global         _Z44__kernel__bwd_pixel_bilateral_filter_wrapper10TensorViewS_S_S_S_S_ii
        .type           _Z44__kernel__bwd_pixel_bilateral_filter_wrapper10TensorViewS_S_S_S_S_ii,@function
        .size           _Z44__kernel__bwd_pixel_bilateral_filter_wrapper10TensorViewS_S_S_S_S_ii,(.L_x_698 - _Z44__kernel__bwd_pixel_bilateral_filter_wrapper10TensorViewS_S_S_S_S_ii)
        .other          _Z44__kernel__bwd_pixel_bilateral_filter_wrapper10TensorViewS_S_S_S_S_ii,@"STO_CUDA_ENTRY STV_DEFAULT"
_Z44__kernel__bwd_pixel_bilateral_filter_wrapper10TensorViewS_S_S_S_S_ii:
.text._Z44__kernel__bwd_pixel_bilateral_filter_wrapper10TensorViewS_S_S_S_S_ii:
[----:B------:R-:W-:Y:S01]  /*0000*/  LDC R1, c[0x0][0x37c] ;  /* 0x0000df00ff017b82 */ /* 0x000fe20000000800 */
[----:B------:R-:W0:Y:S07]  /*0010*/  S2R R4, SR_TID.X ;  /* 0x0000000000047919 */ /* 0x000e2e0000002100 */
[----:B------:R-:W1:Y:S01]  /*0020*/  LDC R3, c[0x0][0x3a8] ;  /* 0x0000ea00ff037b82 */ /* 0x000e620000000800 */
[----:B------:R-:W1:Y:S07]  /*0030*/  LDCU UR5, c[0x0][0x39c] ;  /* 0x00007380ff0577ac */ /* 0x000e6e0008000800 */
[----:B------:R-:W0:Y:S08]  /*0040*/  S2UR UR4, SR_CTAID.X ;  /* 0x00000000000479c3 */ /* 0x000e300000002500 */
[----:B------:R-:W0:Y:S08]  /*0050*/  LDC R7, c[0x0][0x360] ;  /* 0x0000d800ff077b82 */ /* 0x000e300000000800 */
[----:B------:R-:W2:Y:S01]  /*0060*/  LDC R0, c[0x0][0x3a4] ;  /* 0x0000e900ff007b82 */ /* 0x000ea20000000800 */
[----:B-1----:R-:W-:-:S02]  /*0070*/  IMAD R5, R3, UR5, RZ ;  /* 0x0000000503057c24 */ /* 0x002fc4000f8e02ff */
[----:B0-----:R-:W-:Y:S02]  /*0080*/  IMAD R4, R7, UR4, R4 ;  /* 0x0000000407047c24 */ /* 0x001fe4000f8e0204 */
[----:B--2---:R-:W-:-:S05]  /*0090*/  IMAD R5, R5, R0, RZ ;  /* 0x0000000005057224 */ /* 0x004fca00078e02ff */
[----:B------:R-:W-:-:S13]  /*00a0*/  ISETP.GE.AND P0, PT, R4, R5, PT ;  /* 0x000000050400720c */ /* 0x000fda0003f06270 */
[----:B------:R-:W-:Y:S05]  /*00b0*/  @P0 EXIT ;  /* 0x000000000000094d */ /* 0x000fea0003800000 */
[----:B------:R-:W-:Y:S01]  /*00c0*/  IABS R12, R3 ;  /* 0x00000003000c7213 */ /* 0x000fe20000000000 */
[-C--:B------:R-:W-:Y:S01]  /*00d0*/  IMAD R11, R3, R0.reuse, RZ ;  /* 0x00000000030b7224 */ /* 0x080fe200078e02ff */
[----:B------:R-:W-:Y:S01]  /*00e0*/  IABS R15, R0 ;  /* 0x00000000000f7213 */ /* 0x000fe20000000000 */
[----:B------:R-:W0:Y:S01]  /*00f0*/  LDCU UR4, c[0x0][0x4d0] ;  /* 0x00009a00ff0477ac */ /* 0x000e220008000800 */
[----:B------:R-:W1:Y:S01]  /*0100*/  I2F.RP R2, R12 ;  /* 0x0000000c00027306 */ /* 0x000e620000209400 */
[----:B------:R-:W-:Y:S02]  /*0110*/  IABS R13, R4 ;  /* 0x00000004000d7213 */ /* 0x000fe40000000000 */
[----:B------:R-:W-:Y:S01]  /*0120*/  IABS R19, R11 ;  /* 0x0000000b00137213 */ /* 0x000fe20000000000 */
[----:B------:R-:W2:Y:S04]  /*0130*/  LDCU UR5, c[0x0][0x3a0] ;  /* 0x00007400ff0577ac */ /* 0x000ea80008000800 */
[----:B------:R-:W3:Y:S01]  /*0140*/  I2F.RP R8, R15 ;  /* 0x0000000f00087306 */ /* 0x000ee20000209400 */
[----:B------:R-:W4:Y:S07]  /*0150*/  LDCU.64 UR10, c[0x0][0x358] ;  /* 0x00006b00ff0a77ac */ /* 0x000f2e0008000a00 */
[----:B-1----:R-:W1:Y:S01]  /*0160*/  MUFU.RCP R2, R2 ;  /* 0x0000000200027308 */ /* 0x002e620000001000 */
[----:B0-----:R-:W-:-:S02]  /*0170*/  UISETP.GE.AND UP0, UPT, UR4, URZ, UPT ;  /* 0x000000ff0400728c */ /* 0x001fc4000bf06270 */
[----:B------:R-:W-:Y:S02]  /*0180*/  UIADD3 UR6, UPT, UPT, -UR4, URZ, URZ ;  /* 0x000000ff04067290 */ /* 0x000fe4000fffe1ff */
[----:B--2---:R-:W-:-:S03]  /*0190*/  UIADD3 UR9, UPT, UPT, UR5, 0x2, URZ ;  /* 0x0000000205097890 */ /* 0x004fc6000fffe0ff */
[----:B------:R-:W0:Y:S08]  /*01a0*/  I2F.RP R10, R19 ;  /* 0x00000013000a7306 */ /* 0x000e300000209400 */
[----:B---3--:R-:W-:Y:S01]  /*01b0*/  MUFU.RCP R8, R8 ;  /* 0x0000000800087308 */ /* 0x008fe20000001000 */
[----:B-1----:R-:W-:-:S07]  /*01c0*/  VIADD R6, R2, 0xffffffe ;  /* 0x0ffffffe02067836 */ /* 0x002fce0000000000 */
[----:B------:R1:W2:Y:S08]  /*01d0*/  F2I.FTZ.U32.TRUNC.NTZ R7, R6 ;  /* 0x0000000600077305 */ /* 0x0002b0000021f000 */
[----:B0-----:R-:W0:Y:S01]  /*01e0*/  MUFU.RCP R10, R10 ;  /* 0x0000000a000a7308 */ /* 0x001e220000001000 */
[----:B-1----:R-:W-:Y:S02]  /*01f0*/  HFMA2 R6, -RZ, RZ, 0, 0 ;  /* 0x00000000ff067431 */ /* 0x002fe400000001ff */
[----:B--2---:R-:W-:-:S04]  /*0200*/  IMAD.MOV R5, RZ, RZ, -R7 ;  /* 0x000000ffff057224 */ /* 0x004fc800078e0a07 */
[----:B------:R-:W-:-:S04]  /*0210*/  IMAD R5, R5, R12, RZ ;  /* 0x0000000c05057224 */ /* 0x000fc800078e02ff */
[----:B------:R-:W-:-:S04]  /*0220*/  IMAD.HI.U32 R7, R7, R5, R6 ;  /* 0x0000000507077227 */ /* 0x000fc800078e0006 */
[----:B------:R-:W-:Y:S02]  /*0230*/  VIADD R6, R8, 0xffffffe ;  /* 0x0ffffffe08067836 */ /* 0x000fe40000000000 */
[----:B------:R-:W-:Y:S02]  /*0240*/  IMAD.HI.U32 R2, R7, R13, RZ ;  /* 0x0000000d07027227 */ /* 0x000fe400078e00ff */
[----:B------:R1:W2:Y:S02]  /*0250*/  F2I.FTZ.U32.TRUNC.NTZ R7, R6 ;  /* 0x0000000600077305 */ /* 0x0002a4000021f000 */
[----:B------:R-:W-:Y:S02]  /*0260*/  IMAD.MOV R5, RZ, RZ, -R2 ;  /* 0x000000ffff057224 */ /* 0x000fe400078e0a02 */
[----:B0-----:R-:W-:Y:S01]  /*0270*/  VIADD R9, R10, 0xffffffe ;  /* 0x0ffffffe0a097836 */ /* 0x001fe20000000000 */
[----:B------:R-:W-:Y:S01]  /*0280*/  IABS R10, R11 ;  /* 0x0000000b000a7213 */ /* 0x000fe20000000000 */
[----:B------:R-:W-:-:S02]  /*0290*/  IMAD R5, R12, R5, R13 ;  /* 0x000000050c057224 */ /* 0x000fc400078e020d */
[----:B-1----:R-:W-:Y:S02]  /*02a0*/  HFMA2 R6, -RZ, RZ, 0, 0 ;  /* 0x00000000ff067431 */ /* 0x002fe400000001ff */
[----:B------:R-:W0:Y:S01]  /*02b0*/  F2I.FTZ.U32.TRUNC.NTZ R9, R9 ;  /* 0x0000000900097305 */ /* 0x000e22000021f000 */
[----:B------:R-:W-:Y:S01]  /*02c0*/  ISETP.GT.U32.AND P1, PT, R12, R5, PT ;  /* 0x000000050c00720c */ /* 0x000fe20003f24070 */
[----:B--2---:R-:W-:-:S12]  /*02d0*/  IMAD.MOV R8, RZ, RZ, -R7 ;  /* 0x000000ffff087224 */ /* 0x004fd800078e0a07 */
[-C--:B------:R-:W-:Y:S01]  /*02e0*/  @!P1 IADD3 R5, PT, PT, R5, -R12.reuse, RZ ;  /* 0x8000000c05059210 */ /* 0x080fe20007ffe0ff */
[----:B------:R-:W-:Y:S01]  /*02f0*/  @!P1 VIADD R2, R2, 0x1 ;  /* 0x0000000102029836 */ /* 0x000fe20000000000 */
[----:B------:R-:W-:Y:S02]  /*0300*/  ISETP.NE.AND P1, PT, R3, RZ, PT ;  /* 0x000000ff0300720c */ /* 0x000fe40003f25270 */
[----:B------:R-:W-:Y:S02]  /*0310*/  ISETP.GE.U32.AND P0, PT, R5, R12, PT ;  /* 0x0000000c0500720c */ /* 0x000fe40003f06070 */
[----:B------:R-:W-:-:S04]  /*0320*/  LOP3.LUT R5, R4, R3, RZ, 0x3c, !PT ;  /* 0x0000000304057212 */ /* 0x000fc800078e3cff */
[----:B------:R-:W-:-:S07]  /*0330*/  ISETP.GE.AND P2, PT, R5, RZ, PT ;  /* 0x000000ff0500720c */ /* 0x000fce0003f46270 */
[----:B------:R-:W-:-:S05]  /*0340*/  @P0 IADD3 R2, PT, PT, R2, 0x1, RZ ;  /* 0x0000000102020810 */ /* 0x000fca0007ffe0ff */
[----:B------:R-:W-:Y:S01]  /*0350*/  IMAD.MOV.U32 R5, RZ, RZ, R2 ;  /* 0x000000ffff057224 */ /* 0x000fe200078e0002 */
[----:B------:R-:W-:Y:S01]  /*0360*/  MOV R2, R8 ;  /* 0x0000000800027202 */ /* 0x000fe20000000f00 */
[----:B0-----:R-:W-:Y:S02]  /*0370*/  IMAD.MOV R8, RZ, RZ, -R9 ;  /* 0x000000ffff087224 */ /* 0x001fe400078e0a09 */
[----:B------:R-:W-:Y:S01]  /*0380*/  @!P2 IMAD.MOV R5, RZ, RZ, -R5 ;  /* 0x000000ffff05a224 */ /* 0x000fe200078e0a05 */
[----:B------:R-:W-:Y:S01]  /*0390*/  @!P1 LOP3.LUT R5, RZ, R3, RZ, 0x33, !PT ;  /* 0x00000003ff059212 */ /* 0x000fe200078e33ff */
[----:B------:R-:W-:-:S03]  /*03a0*/  IMAD R17, R2, R15, RZ ;  /* 0x0000000f02117224 */ /* 0x000fc600078e02ff */
[----:B------:R-:W-:Y:S01]  /*03b0*/  IABS R2, R5 ;  /* 0x0000000500027213 */ /* 0x000fe20000000000 */
[----:B------:R-:W-:Y:S01]  /*03c0*/  IMAD.HI.U32 R6, R7, R17, R6 ;  /* 0x0000001107067227 */ /* 0x000fe200078e0006 */
[----:B------:R-:W-:-:S03]  /*03d0*/  ISETP.GE.AND P3, PT, R5, RZ, PT ;  /* 0x000000ff0500720c */ /* 0x000fc60003f66270 */
[----:B------:R-:W-:Y:S02]  /*03e0*/  IMAD R7, R8, R19, RZ ;  /* 0x0000001308077224 */ /* 0x000fe400078e02ff */
[----:B------:R-:W-:Y:S02]  /*03f0*/  IMAD.MOV.U32 R8, RZ, RZ, RZ ;  /* 0x000000ffff087224 */ /* 0x000fe400078e00ff */
[----:B------:R-:W-:-:S04]  /*0400*/  IMAD.HI.U32 R6, R6, R2, RZ ;  /* 0x0000000206067227 */ /* 0x000fc800078e00ff */
[----:B------:R-:W-:Y:S01]  /*0410*/  IMAD.HI.U32 R8, R9, R7, R8 ;  /* 0x0000000709087227 */ /* 0x000fe200078e0008 */
[----:B------:R-:W-:-:S03]  /*0420*/  IADD3 R7, PT, PT, -R6, RZ, RZ ;  /* 0x000000ff06077210 */ /* 0x000fc60007ffe1ff */
[----:B------:R-:W-:Y:S02]  /*0430*/  IMAD.MOV R9, RZ, RZ, -R10 ;  /* 0x000000ffff097224 */ /* 0x000fe400078e0a0a */
[----:B------:R-:W-:-:S04]  /*0440*/  IMAD.HI.U32 R12, R8, R13, RZ ;  /* 0x0000000d080c7227 */ /* 0x000fc800078e00ff */
[----:B------:R-:W-:Y:S02]  /*0450*/  IMAD R6, R12, R9, R13 ;  /* 0x000000090c067224 */ /* 0x000fe400078e020d */
[----:B------:R-:W-:Y:S02]  /*0460*/  IMAD R2, R15, R7, R2 ;  /* 0x000000070f027224 */ /* 0x000fe400078e0202 */
[----:B------:R-:W-:Y:S01]  /*0470*/  IMAD.MOV R5, RZ, RZ, -R5 ;  /* 0x000000ffff057224 */ /* 0x000fe200078e0a05 */
[----:B------:R-:W-:Y:S02]  /*0480*/  ISETP.GT.U32.AND P1, PT, R19, R6, PT ;  /* 0x000000061300720c */ /* 0x000fe40003f24070 */
[----:B------:R-:W-:-:S11]  /*0490*/  ISETP.GT.U32.AND P0, PT, R15, R2, PT ;  /* 0x000000020f00720c */ /* 0x000fd60003f04070 */
[----:B------:R-:W-:Y:S01]  /*04a0*/  @!P1 IMAD.IADD R6, R6, 0x1, -R19 ;  /* 0x0000000106069824 */ /* 0x000fe200078e0a13 */
[----:B------:R-:W-:Y:S01]  /*04b0*/  @!P1 IADD3 R12, PT, PT, R12, 0x1, RZ ;  /* 0x000000010c0c9810 */ /* 0x000fe20007ffe0ff */
[----:B------:R-:W-:Y:S01]  /*04c0*/  @!P0 IMAD.IADD R2, R2, 0x1, -R15 ;  /* 0x0000000102028824 */ /* 0x000fe200078e0a0f */
[----:B------:R-:W-:Y:S02]  /*04d0*/  ISETP.NE.AND P1, PT, R11, RZ, PT ;  /* 0x000000ff0b00720c */ /* 0x000fe40003f25270 */
[----:B------:R-:W-:Y:S02]  /*04e0*/  ISETP.GE.U32.AND P0, PT, R6, R19, PT ;  /* 0x000000130600720c */ /* 0x000fe40003f06070 */
[----:B------:R-:W-:Y:S02]  /*04f0*/  ISETP.GT.U32.AND P2, PT, R15, R2, PT ;  /* 0x000000020f00720c */ /* 0x000fe40003f44070 */
[----:B------:R-:W-:Y:S01]  /*0500*/  LOP3.LUT R6, R4, R11, RZ, 0x3c, !PT ;  /* 0x0000000b04067212 */ /* 0x000fe200078e3cff */
[----:B------:R-:W-:Y:S01]  /*0510*/  IMAD R4, R3, R5, R4 ;  /* 0x0000000503047224 */ /* 0x000fe200078e0204 */
[----:B------:R-:W-:-:S02]  /*0520*/  MOV R5, RZ ;  /* 0x000000ff00057202 */ /* 0x000fc40000000f00 */
[----:B------:R-:W-:-:S05]  /*0530*/  ISETP.GE.AND P4, PT, R6, RZ, PT ;  /* 0x000000ff0600720c */ /* 0x000fca0003f86270 */
[----:B------:R-:W-:Y:S01]  /*0540*/  @P0 VIADD R12, R12, 0x1 ;  /* 0x000000010c0c0836 */ /* 0x000fe20000000000 */
[----:B------:R-:W-:Y:S01]  /*0550*/  ISETP.NE.AND P0, PT, R0, RZ, PT ;  /* 0x000000ff0000720c */ /* 0x000fe20003f05270 */
[----:B------:R-:W-:-:S04]  /*0560*/  @!P2 IMAD.IADD R2, R2, 0x1, -R15 ;  /* 0x000000010202a824 */ /* 0x000fc800078e0a0f */
[----:B------:R-:W-:Y:S02]  /*0570*/  @!P3 IMAD.MOV R2, RZ, RZ, -R2 ;  /* 0x000000ffff02b224 */ /* 0x000fe400078e0a02 */
[----:B------:R-:W-:Y:S02]  /*0580*/  @!P4 IADD3 R12, PT, PT, -R12, RZ, RZ ;  /* 0x000000ff0c0cc210 */ /* 0x000fe40007ffe1ff */
[----:B------:R-:W-:-:S04]  /*0590*/  @!P1 LOP3.LUT R12, RZ, R11, RZ, 0x33, !PT ;  /* 0x0000000bff0c9212 */ /* 0x000fc800078e33ff */
[----:B------:R-:W-:Y:S01]  /*05a0*/  @!P0 LOP3.LUT R2, RZ, R0, RZ, 0x33, !PT ;  /* 0x00000000ff028212 */ /* 0x000fe200078e33ff */
[----:B----4-:R-:W-:Y:S06]  /*05b0*/  BRA.U !UP0, `(.L_x_0) ;  /* 0x0000002908347547 */ /* 0x010fec000b800000 */
[----:B------:R-:W0:Y:S01]  /*05c0*/  LDCU UR7, c[0x0][0x3f8] ;  /* 0x00007f00ff0777ac */ /* 0x000e220008000800 */
[----:B------:R-:W1:Y:S01]  /*05d0*/  LDCU.64 UR14, c[0x0][0x400] ;  /* 0x00008000ff0e77ac */ /* 0x000e620008000a00 */
[----:B------:R-:W2:Y:S01]  /*05e0*/  LDCU.64 UR12, c[0x0][0x390] ;  /* 0x00007200ff0c77ac */ /* 0x000ea20008000a00 */
[----:B------:R-:W3:Y:S01]  /*05f0*/  LDCU UR8, c[0x0][0x468] ;  /* 0x00008d00ff0877ac */ /* 0x000ee20008000800 */
[----:B------:R-:W4:Y:S01]  /*0600*/  LDCU.64 UR16, c[0x0][0x470] ;  /* 0x00008e00ff1077ac */ /* 0x000f220008000a00 */
[----:B0-----:R-:W-:Y:S01]  /*0610*/  IMAD R0, R12, UR7, RZ ;  /* 0x000000070c007c24 */ /* 0x001fe2000f8e02ff */
[----:B------:R-:W0:Y:S01]  /*0620*/  LDCU UR4, c[0x0][0x388] ;  /* 0x00007100ff0477ac */ /* 0x000e220008000800 */
[----:B-1----:R-:W-:Y:S01]  /*0630*/  IMAD R3, R2, UR14, RZ ;  /* 0x0000000e02037c24 */ /* 0x002fe2000f8e02ff */
[----:B------:R-:W-:Y:S01]  /*0640*/  UISETP.GT.AND UP0, UPT, UR5, -0x2, UPT ;  /* 0xfffffffe0500788c */ /* 0x000fe2000bf04270 */
[C---:B------:R-:W-:Y:S02]  /*0650*/  IMAD R5, R4.reuse, UR15, RZ ;  /* 0x0000000f04057c24 */ /* 0x040fe4000f8e02ff */
[----:B--2---:R-:W-:-:S02]  /*0660*/  IMAD R13, R4, UR13, RZ ;  /* 0x0000000d040d7c24 */ /* 0x004fc4000f8e02ff */
[----:B------:R-:W-:Y:S01]  /*0670*/  IMAD R10, R2, UR12, RZ ;  /* 0x0000000c020a7c24 */ /* 0x000fe2000f8e02ff */
[----:B------:R-:W-:Y:S01]  /*0680*/  IADD3 R0, P1, P2, R0, R3, R5 ;  /* 0x0000000300007210 */ /* 0x000fe20007a3e005 */
[----:B---3--:R-:W-:Y:S02]  /*0690*/  IMAD R6, R12, UR8, RZ ;  /* 0x000000080c067c24 */ /* 0x008fe4000f8e02ff */
[----:B----4-:R-:W-:Y:S01]  /*06a0*/  IMAD R7, R2, UR16, RZ ;  /* 0x0000001002077c24 */ /* 0x010fe2000f8e02ff */
[----:B------:R-:W-:Y:S01]  /*06b0*/  IADD3 R13, P0, PT, R10, R13, RZ ;  /* 0x0000000d0a0d7210 */ /* 0x000fe20007f1e0ff */
[----:B------:R-:W-:Y:S01]  /*06c0*/  IMAD R8, R4, UR17, RZ ;  /* 0x0000001104087c24 */ /* 0x000fe2000f8e02ff */
[----:B------:R-:W-:Y:S01]  /*06d0*/  IADD3.X R34, PT, PT, RZ, RZ, RZ, P1, P2 ;  /* 0x000000ffff227210 */ /* 0x000fe20000fe44ff */
[----:B0-----:R-:W-:Y:S02]  /*06e0*/  IMAD R18, R12, UR4, RZ ;  /* 0x000000040c127c24 */ /* 0x001fe4000f8e02ff */
[----:B------:R-:W-:Y:S01]  /*06f0*/  IMAD.X R20, RZ, RZ, RZ, P0 ;  /* 0x000000ffff147224 */ /* 0x000fe200000e06ff */
[----:B------:R-:W-:-:S04]  /*0700*/  IADD3 R3, P3, P4, R6, R7, R8 ;  /* 0x0000000706037210 */ /* 0x000fc80007c7e008 */
[----:B------:R-:W-:Y:S01]  /*0710*/  IADD3.X R22, PT, PT, RZ, RZ, RZ, P3, P4 ;  /* 0x000000ffff167210 */ /* 0x000fe20001fe84ff */
[----:B------:R-:W-:Y:S08]  /*0720*/  BRA.U UP0, `(.L_x_1) ;  /* 0x0000000500287547 */ /* 0x000ff0000b800000 */
[----:B------:R-:W0:Y:S01]  /*0730*/  LDC R3, c[0x0][0x4d4] ;  /* 0x00013500ff037b82 */ /* 0x000e220000000800 */
[----:B------:R-:W-:Y:S01]  /*0740*/  HFMA2 R5, -RZ, RZ, 0, 0 ;  /* 0x00000000ff057431 */ /* 0x000fe200000001ff */
[----:B------:R-:W-:Y:S01]  /*0750*/  UMOV UR4, UR6 ;  /* 0x0000000600047c82 */ /* 0x000fe20008000000 */
[----:B0-----:R-:W-:-:S04]  /*0760*/  IMAD R10, R3, UR6, R4 ;  /* 0x00000006030a7c24 */ /* 0x001fc8000f8e0204 */
[----:B------:R-:W-:-:S04]  /*0770*/  IMAD.IADD R14, R10, 0x1, R3 ;  /* 0x000000010a0e7824 */ /* 0x000fc800078e0203 */
[----:B------:R-:W-:-:S07]  /*0780*/  IMAD.IADD R9, R14, 0x1, R3 ;  /* 0x000000010e097824 */ /* 0x000fce00078e0203 */
.L_x_5:
[----:B------:R-:W0:Y:S01]  /*0790*/  LDC.64 R6, c[0x0][0x4d0] ;  /* 0x00013400ff067b82 */ /* 0x000e220000000a00 */
[----:B------:R-:W1:Y:S01]  /*07a0*/  LDCU UR7, c[0x0][0x3a8] ;  /* 0x00007500ff0777ac */ /* 0x000e620008000800 */
[----:B------:R-:W2:Y:S01]  /*07b0*/  LDCU UR5, c[0x0][0x3a4] ;  /* 0x00007480ff0577ac */ /* 0x000ea20008000800 */
[----:B-1----:R-:W-:Y:S01]  /*07c0*/  ISETP.GE.AND P3, PT, R10, UR7, PT ;  /* 0x000000070a007c0c */ /* 0x002fe2000bf66270 */
[----:B0-----:R-:W-:Y:S01]  /*07d0*/  IMAD R11, R7, UR4, R2 ;  /* 0x00000004070b7c24 */ /* 0x001fe2000f8e0202 */
[C---:B------:R-:W-:Y:S02]  /*07e0*/  LOP3.LUT P4, RZ, R6.reuse, 0x1, RZ, 0xc0, !PT ;  /* 0x0000000106ff7812 */ /* 0x040fe4000788c0ff */
[----:B------:R-:W-:Y:S01]  /*07f0*/  ISETP.NE.AND P1, PT, R6, UR4, PT ;  /* 0x0000000406007c0c */ /* 0x000fe2000bf25270 */
[----:B------:R-:W-:Y:S01]  /*0800*/  UIADD3 UR4, UPT, UPT, UR4, 0x1, URZ ;  /* 0x0000000104047890 */ /* 0x000fe2000fffe0ff */
[----:B------:R-:W-:Y:S02]  /*0810*/  LOP3.LUT R0, R10, R11, RZ, 0xfc, !PT ;  /* 0x0000000b0a007212 */ /* 0x000fe400078efcff */
[----:B--2---:R-:W-:Y:S01]  /*0820*/  ISETP.GE.AND P0, PT, R11, UR5, PT ;  /* 0x000000050b007c0c */ /* 0x004fe2000bf06270 */
[----:B------:R-:W-:Y:S01]  /*0830*/  UMOV UR5, 0x1 ;  /* 0x0000000100057882 */ /* 0x000fe20000000000 */
[----:B------:R-:W-:Y:S01]  /*0840*/  ISETP.GE.AND P5, PT, R0, RZ, PT ;  /* 0x000000ff0000720c */ /* 0x000fe20003fa6270 */
[----:B------:R-:W-:Y:S01]  /*0850*/  FADD R0, R5, 1 ;  /* 0x3f80000005007421 */ /* 0x000fe20000000000 */
[----:B------:R-:W-:-:S04]  /*0860*/  ISETP.GE.U32.AND P2, PT, R6, 0x2, PT ;  /* 0x000000020600780c */ /* 0x000fc80003f46070 */
[----:B------:R-:W-:-:S04]  /*0870*/  FSEL R0, R5, R0, P0 ;  /* 0x0000000005007208 */ /* 0x000fc80000000000 */
[----:B------:R-:W-:Y:S01]  /*0880*/  @!P3 FSEL R5, R5, R0, !P5 ;  /* 0x000000000505b208 */ /* 0x000fe20006800000 */
[----:B------:R-:W-:Y:S06]  /*0890*/  @!P4 BRA `(.L_x_2) ;  /* 0x000000000034c947 */ /* 0x000fec0003800000 */
[C---:B------:R-:W-:Y:S01]  /*08a0*/  ISETP.GE.AND P3, PT, R14.reuse, UR7, PT ;  /* 0x000000070e007c0c */ /* 0x040fe2000bf66270 */
[----:B------:R-:W-:Y:S01]  /*08b0*/  FADD R0, R5, 1 ;  /* 0x3f80000005007421 */ /* 0x000fe20000000000 */
[----:B------:R-:W-:Y:S01]  /*08c0*/  LOP3.LUT R3, R14, R11, RZ, 0xfc, !PT ;  /* 0x0000000b0e037212 */ /* 0x000fe200078efcff */
[----:B------:R-:W-:-:S03]  /*08d0*/  UMOV UR5, 0x3 ;  /* 0x0000000300057882 */ /* 0x000fc60000000000 */
[----:B------:R-:W-:Y:S02]  /*08e0*/  ISETP.GE.AND P4, PT, R3, RZ, PT ;  /* 0x000000ff0300720c */ /* 0x000fe40003f86270 */
[----:B------:R-:W-:Y:S02]  /*08f0*/  FSEL R0, R5, R0, P0 ;  /* 0x0000000005007208 */ /* 0x000fe40000000000 */
[----:B------:R-:W-:-:S03]  /*0900*/  LOP3.LUT R3, R9, R11, RZ, 0xfc, !PT ;  /* 0x0000000b09037212 */ /* 0x000fc600078efcff */
[----:B------:R-:W-:Y:S02]  /*0910*/  @!P3 FSEL R5, R5, R0, !P4 ;  /* 0x000000000505b208 */ /* 0x000fe40006000000 */
[----:B------:R-:W-:Y:S02]  /*0920*/  ISETP.GE.AND P3, PT, R9, UR7, PT ;  /* 0x0000000709007c0c */ /* 0x000fe4000bf66270 */
[----:B------:R-:W-:Y:S01]  /*0930*/  ISETP.GE.AND P4, PT, R3, RZ, PT ;  /* 0x000000ff0300720c */ /* 0x000fe20003f86270 */
[----:B------:R-:W-:-:S05]  /*0940*/  FADD R0, R5, 1 ;  /* 0x3f80000005007421 */ /* 0x000fca0000000000 */
[----:B------:R-:W-:-:S05]  /*0950*/  FSEL R0, R5, R0, P0 ;  /* 0x0000000005007208 */ /* 0x000fca0000000000 */
[----:B------:R-:W-:-:S07]  /*0960*/  @!P3 FSEL R5, R5, R0, !P4 ;  /* 0x000000000505b208 */ /* 0x000fce0006000000 */
.L_x_2:
[----:B------:R-:W-:Y:S05]  /*0970*/  @!P2 BRA `(.L_x_3) ;  /* 0x00000000008ca947 */ /* 0x000fea0003800000 */
[----:B------:R-:W-:-:S07]  /*0980*/  IADD3 R0, PT, PT, -R6, UR5, RZ ;  /* 0x0000000506007c10 */ /* 0x000fce000fffe1ff */
.L_x_4:
[----:B------:R-:W-:Y:S02]  /*0990*/  IMAD R8, R0, R7, R4 ;  /* 0x0000000700087224 */ /* 0x000fe400078e0204 */
[----:B------:R-:W-:-:S03]  /*09a0*/  IMAD.MOV.U32 R16, RZ, RZ, R5 ;  /* 0x000000ffff107224 */ /* 0x000fc600078e0005 */
[----:B------:R-:W-:Y:S01]  /*09b0*/  ISETP.GE.AND P2, PT, R8, UR7, PT ;  /* 0x0000000708007c0c */ /* 0x000fe2000bf46270 */
[----:B------:R-:W-:Y:S01]  /*09c0*/  FADD R3, R16, 1 ;  /* 0x3f80000010037421 */ /* 0x000fe20000000000 */
[C---:B------:R-:W-:Y:S02]  /*09d0*/  LOP3.LUT R5, R8.reuse, R11, RZ, 0xfc, !PT ;  /* 0x0000000b08057212 */ /* 0x040fe400078efcff */
[----:B------:R-:W-:Y:S02]  /*09e0*/  IADD3 R8, PT, PT, R8, R7, RZ ;  /* 0x0000000708087210 */ /* 0x000fe40007ffe0ff */
[----:B------:R-:W-:Y:S02]  /*09f0*/  ISETP.GE.AND P3, PT, R5, RZ, PT ;  /* 0x000000ff0500720c */ /* 0x000fe40003f66270 */
[----:B------:R-:W-:Y:S02]  /*0a00*/  FSEL R3, R16, R3, P0 ;  /* 0x0000000310037208 */ /* 0x000fe40000000000 */
[----:B------:R-:W-:-:S03]  /*0a10*/  LOP3.LUT R5, R8, R11, RZ, 0xfc, !PT ;  /* 0x0000000b08057212 */ /* 0x000fc600078efcff */
[----:B------:R-:W-:Y:S02]  /*0a20*/  @!P2 FSEL R16, R16, R3, !P3 ;  /* 0x000000031010a208 */ /* 0x000fe40005800000 */
[C---:B------:R-:W-:Y:S01]  /*0a30*/  ISETP.GE.AND P2, PT, R8.reuse, UR7, PT ;  /* 0x0000000708007c0c */ /* 0x040fe2000bf46270 */
[----:B------:R-:W-:Y:S01]  /*0a40*/  IMAD.IADD R8, R8, 0x1, R7 ;  /* 0x0000000108087824 */ /* 0x000fe200078e0207 */
[----:B------:R-:W-:Y:S01]  /*0a50*/  ISETP.GE.AND P3, PT, R5, RZ, PT ;  /* 0x000000ff0500720c */ /* 0x000fe20003f66270 */
[----:B------:R-:W-:-:S03]  /*0a60*/  FADD R3, R16, 1 ;  /* 0x3f80000010037421 */ /* 0x000fc60000000000 */
[----:B------:R-:W-:Y:S02]  /*0a70*/  LOP3.LUT R5, R8, R11, RZ, 0xfc, !PT ;  /* 0x0000000b08057212 */ /* 0x000fe400078efcff */
[----:B------:R-:W-:-:S05]  /*0a80*/  FSEL R3, R16, R3, P0 ;  /* 0x0000000310037208 */ /* 0x000fca0000000000 */
[----:B------:R-:W-:Y:S02]  /*0a90*/  @!P2 FSEL R16, R16, R3, !P3 ;  /* 0x000000031010a208 */ /* 0x000fe40005800000 */
[C---:B------:R-:W-:Y:S01]  /*0aa0*/  ISETP.GE.AND P2, PT, R8.reuse, UR7, PT ;  /* 0x0000000708007c0c */ /* 0x040fe2000bf46270 */
[----:B------:R-:W-:Y:S01]  /*0ab0*/  IMAD.IADD R8, R8, 0x1, R7 ;  /* 0x0000000108087824 */ /* 0x000fe200078e0207 */
[----:B------:R-:W-:Y:S01]  /*0ac0*/  ISETP.GE.AND P3, PT, R5, RZ, PT ;  /* 0x000000ff0500720c */ /* 0x000fe20003f66270 */
[----:B------:R-:W-:-:S05]  /*0ad0*/  FADD R3, R16, 1 ;  /* 0x3f80000010037421 */ /* 0x000fca0000000000 */
[----:B------:R-:W-:-:S05]  /*0ae0*/  FSEL R3, R16, R3, P0 ;  /* 0x0000000310037208 */ /* 0x000fca0000000000 */
[----:B------:R-:W-:Y:S02]  /*0af0*/  @!P2 FSEL R16, R16, R3, !P3 ;  /* 0x000000031010a208 */ /* 0x000fe40005800000 */
[C---:B------:R-:W-:Y:S01]  /*0b00*/  IADD3 R3, PT, PT, R0.reuse, 0x3, RZ ;  /* 0x0000000300037810 */ /* 0x040fe20007ffe0ff */
[----:B------:R-:W-:Y:S01]  /*0b10*/  VIADD R0, R0, 0x4 ;  /* 0x0000000400007836 */ /* 0x000fe20000000000 */
[----:B------:R-:W-:Y:S01]  /*0b20*/  ISETP.GE.AND P2, PT, R8, UR7, PT ;  /* 0x0000000708007c0c */ /* 0x000fe2000bf46270 */
[----:B------:R-:W-:Y:S01]  /*0b30*/  FADD R5, R16, 1 ;  /* 0x3f80000010057421 */ /* 0x000fe20000000000 */
[----:B------:R-:W-:Y:S02]  /*0b40*/  ISETP.NE.AND P4, PT, R3, R6, PT ;  /* 0x000000060300720c */ /* 0x000fe40003f85270 */
[----:B------:R-:W-:Y:S02]  /*0b50*/  LOP3.LUT R8, R8, R11, RZ, 0xfc, !PT ;  /* 0x0000000b08087212 */ /* 0x000fe400078efcff */
[----:B------:R-:W-:-:S02]  /*0b60*/  FSEL R5, R16, R5, P0 ;  /* 0x0000000510057208 */ /* 0x000fc40000000000 */
[----:B------:R-:W-:-:S05]  /*0b70*/  ISETP.GE.AND P3, PT, R8, RZ, PT ;  /* 0x000000ff0800720c */ /* 0x000fca0003f66270 */
[----:B------:R-:W-:-:S05]  /*0b80*/  @!P2 FSEL R16, R16, R5, !P3 ;  /* 0x000000051010a208 */ /* 0x000fca0005800000 */
[----:B------:R-:W-:Y:S01]  /*0b90*/  IMAD.MOV.U32 R5, RZ, RZ, R16 ;  /* 0x000000ffff057224 */ /* 0x000fe200078e0010 */
[----:B------:R-:W-:Y:S06]  /*0ba0*/  @P4 BRA `(.L_x_4) ;  /* 0xfffffffc00784947 */ /* 0x000fec000383ffff */
.L_x_3:
[----:B------:R-:W-:Y:S05]  /*0bb0*/  @P1 BRA `(.L_x_5) ;  /* 0xfffffff800f41947 */ /* 0x000fea000383ffff */
[----:B------:R-:W-:Y:S05]  /*0bc0*/  BRA `(.L_x_0) ;  /* 0x0000002000b07947 */ /* 0x000fea0003800000 */
.L_x_1:
[----:B------:R-:W-:-:S09]  /*0bd0*/  UISETP.GE.AND UP0, UPT, UR5, 0x1, UPT ;  /* 0x000000010500788c */ /* 0x000fd2000bf06270 */
[----:B------:R-:W-:Y:S05]  /*0be0*/  BRA.U !UP0, `(.L_x_6) ;  /* 0x0000001d08a87547 */ /* 0x000fea000b800000 */
[----:B------:R-:W-:Y:S01]  /*0bf0*/  UISETP.LT.AND UP0, UPT, UR9, 0x1, UPT ;  /* 0x000000010900788c */ /* 0x000fe2000bf01270 */
[----:B------:R-:W-:Y:S01]  /*0c00*/  HFMA2 R5, -RZ, RZ, 0, 0 ;  /* 0x00000000ff057431 */ /* 0x000fe200000001ff */
[----:B------:R-:W-:Y:S01]  /*0c10*/  ULOP3.LUT UR14, UR5, 0x7, URZ, 0xc0, !UPT ;  /* 0x00000007050e7892 */ /* 0x000fe2000f8ec0ff */
[----:B------:R-:W-:Y:S01]  /*0c20*/  IMAD.U32 R19, RZ, RZ, UR6 ;  /* 0x00000006ff137e24 */ /* 0x000fe2000f8e00ff */
[----:B------:R-:W-:Y:S02]  /*0c30*/  UIADD3 UR4, UPT, UPT, UR5, -0x1, URZ ;  /* 0xffffffff05047890 */ /* 0x000fe4000fffe0ff */
[----:B------:R-:W-:Y:S02]  /*0c40*/  USEL UR12, UR9, 0x1, !UP0 ;  /* 0x00000001090c7887 */ /* 0x000fe4000c000000 */
[----:B------:R-:W-:Y:S02]  /*0c50*/  UIADD3 UR7, UPT, UPT, UR14, -0x1, URZ ;  /* 0xffffffff0e077890 */ /* 0x000fe4000fffe0ff */
[----:B------:R-:W-:-:S02]  /*0c60*/  ULOP3.LUT UR15, UR5, 0x3, URZ, 0xc0, !UPT ;  /* 0x00000003050f7892 */ /* 0x000fc4000f8ec0ff */
[----:B------:R-:W-:Y:S02]  /*0c70*/  ULOP3.LUT UR5, UR5, 0x7ffffff8, URZ, 0xc0, !UPT ;  /* 0x7ffffff805057892 */ /* 0x000fe4000f8ec0ff */
[----:B------:R-:W-:Y:S02]  /*0c80*/  UISETP.GE.U32.AND UP0, UPT, UR4, 0x7, UPT ;  /* 0x000000070400788c */ /* 0x000fe4000bf06070 */
[----:B------:R-:W-:Y:S02]  /*0c90*/  ULOP3.LUT UR13, UR12, 0x3, URZ, 0xc0, !UPT ;  /* 0x000000030c0d7892 */ /* 0x000fe4000f8ec0ff */
[----:B------:R-:W-:Y:S02]  /*0ca0*/  ULOP3.LUT UR16, UR12, 0x7ffffffc, URZ, 0xc0, !UPT ;  /* 0x7ffffffc0c107892 */ /* 0x000fe4000f8ec0ff */
[----:B------:R-:W-:-:S11]  /*0cb0*/  UISETP.GE.U32.AND UP1, UPT, UR7, 0x3, UPT ;  /* 0x000000030700788c */ /* 0x000fd6000bf26070 */
.L_x_19:
[----:B0-----:R-:W0:Y:S01]  /*0cc0*/  LDCU UR4, c[0x0][0x4d4] ;  /* 0x00009a80ff0477ac */ /* 0x001e220008000800 */
[----:B------:R-:W-:Y:S01]  /*0cd0*/  IMAD.U32 R24, RZ, RZ, UR6 ;  /* 0x00000006ff187e24 */ /* 0x000fe2000f8e00ff */
[----:B-1----:R-:W1:Y:S01]  /*0ce0*/  LDCU UR7, c[0x0][0x390] ;  /* 0x00007200ff0777ac */ /* 0x002e620008000800 */
[----:B0-----:R-:W-:-:S04]  /*0cf0*/  IMAD R21, R19, UR4, R2 ;  /* 0x0000000413157c24 */ /* 0x001fc8000f8e0202 */
[----:B-12---:R-:W-:-:S07]  /*0d00*/  IMAD R23, R21, UR7, RZ ;  /* 0x0000000715177c24 */ /* 0x006fce000f8e02ff */
.L_x_18:
[----:B0-----:R-:W0:Y:S01]  /*0d10*/  LDCU UR7, c[0x0][0x4d4] ;  /* 0x00009a80ff0777ac */ /* 0x001e220008000800 */
[----:B------:R-:W-:Y:S01]  /*0d20*/  BSSY.RECONVERGENT B0, `(.L_x_7) ;  /* 0x00001ce000007945 */ /* 0x000fe20003800200 */
[----:B-1----:R-:W1:Y:S01]  /*0d30*/  LDCU UR4, c[0x0][0x3a4] ;  /* 0x00007480ff0477ac */ /* 0x002e620008000800 */
[----:B--2---:R-:W2:Y:S01]  /*0d40*/  LDCU UR8, c[0x0][0x3a8] ;  /* 0x00007500ff0877ac */ /* 0x004ea20008000800 */
[----:B0-----:R-:W-:Y:S01]  /*0d50*/  IMAD R6, R24, UR7, R4 ;  /* 0x0000000718067c24 */ /* 0x001fe2000f8e0204 */
[----:B-1----:R-:W-:-:S04]  /*0d60*/  ISETP.GE.AND P0, PT, R21, UR4, PT ;  /* 0x0000000415007c0c */ /* 0x002fc8000bf06270 */
[C---:B------:R-:W-:Y:S02]  /*0d70*/  LOP3.LUT R7, R6.reuse, R21, RZ, 0xfc, !PT ;  /* 0x0000001506077212 */ /* 0x040fe400078efcff */
[----:B--2---:R-:W-:-:S04]  /*0d80*/  ISETP.GE.OR P0, PT, R6, UR8, P0 ;  /* 0x0000000806007c0c */ /* 0x004fc80008706670 */
[----:B------:R-:W-:-:S13]  /*0d90*/  ISETP.LT.OR P0, PT, R7, RZ, P0 ;  /* 0x000000ff0700720c */ /* 0x000fda0000701670 */
[----:B------:R-:W-:Y:S05]  /*0da0*/  @P0 BRA `(.L_x_8) ;  /* 0x0000001c00140947 */ /* 0x000fea0003800000 */
[----:B------:R-:W0:Y:S01]  /*0db0*/  LDCU UR4, c[0x0][0x394] ;  /* 0x00007280ff0477ac */ /* 0x000e220008000800 */
[----:B------:R-:W-:Y:S01]  /*0dc0*/  MOV R14, RZ ;  /* 0x000000ff000e7202 */ /* 0x000fe20000000f00 */
[----:B------:R-:W-:Y:S01]  /*0dd0*/  IMAD.MOV.U32 R26, RZ, RZ, 0x3f800000 ;  /* 0x3f800000ff1a7424 */ /* 0x000fe200078e00ff */
[----:B------:R-:W-:Y:S01]  /*0de0*/  UISETP.GE.AND UP2, UPT, UR9, 0x4, UPT ;  /* 0x000000040900788c */ /* 0x000fe2000bf46270 */
[----:B0-----:R-:W-:-:S05]  /*0df0*/  IMAD R6, R6, UR4, RZ ;  /* 0x0000000406067c24 */ /* 0x001fca000f8e02ff */
[----:B------:R-:W-:-:S05]  /*0e00*/  IADD3 R25, P0, PT, R6, R23, RZ ;  /* 0x0000001706197210 */ /* 0x000fca0007f1e0ff */
[----:B------:R-:W-:Y:S01]  /*0e10*/  IMAD.X R28, RZ, RZ, RZ, P0 ;  /* 0x000000ffff1c7224 */ /* 0x000fe200000e06ff */
[----:B------:R-:W-:Y:S07]  /*0e20*/  BRA.U !UP2, `(.L_x_9) ;  /* 0x000000090a3c7547 */ /* 0x000fee000b800000 */
[----:B------:R-:W-:Y:S02]  /*0e30*/  HFMA2 R29, -RZ, RZ, 0, 0 ;  /* 0x00000000ff1d7431 */ /* 0x000fe400000001ff */
[----:B------:R-:W-:Y:S01]  /*0e40*/  IMAD.MOV.U32 R26, RZ, RZ, 0x3f800000 ;  /* 0x3f800000ff1a7424 */ /* 0x000fe200078e00ff */
[----:B------:R-:W0:Y:S01]  /*0e50*/  LDCU UR4, c[0x0][0x3fc] ;  /* 0x00007f80ff0477ac */ /* 0x000e220008000800 */
[----:B------:R-:W1:Y:S01]  /*0e60*/  LDCU.64 UR18, c[0x0][0x3f0] ;  /* 0x00007e00ff1277ac */ /* 0x000e620008000a00 */
[----:B------:R-:W-:-:S04]  /*0e70*/  NOP ;  /* 0x0000000000007918 */ /* 0x000fc80000000000 */
.L_x_10:
[----:B------:R-:W2:Y:S01]  /*0e80*/  LDC R38, c[0x0][0x3a0] ;  /* 0x0000e800ff267b82 */ /* 0x000ea20000000800 */
[C---:B------:R-:W-:Y:S02]  /*0e90*/  VIADD R9, R29.reuse, 0x1 ;  /* 0x000000011d097836 */ /* 0x040fe40000000000 */
[C---:B0-----:R-:W-:Y:S02]  /*0ea0*/  IMAD R7, R29.reuse, UR4, RZ ;  /* 0x000000041d077c24 */ /* 0x041fe4000f8e02ff */
[----:B------:R-:W-:-:S03]  /*0eb0*/  VIADD R37, R29, 0x2 ;  /* 0x000000021d257836 */ /* 0x000fc60000000000 */
[----:B-1----:R-:W-:Y:S02]  /*0ec0*/  IADD3 R32, P1, P2, R0, UR18, R7 ;  /* 0x0000001200207c10 */ /* 0x002fe4000fa3e007 */
[----:B------:R-:W-:Y:S02]  /*0ed0*/  IADD3 R7, PT, PT, R7, UR4, RZ ;  /* 0x0000000407077c10 */ /* 0x000fe4000fffe0ff */
[----:B------:R-:W-:Y:S02]  /*0ee0*/  IADD3.X R33, PT, PT, R34, UR19, RZ, P1, P2 ;  /* 0x0000001322217c10 */ /* 0x000fe40008fe44ff */
[----:B------:R-:W-:Y:S02]  /*0ef0*/  IADD3 R10, P1, P2, R0, UR18, R7 ;  /* 0x00000012000a7c10 */ /* 0x000fe4000fa3e007 */
[-C--:B--2---:R-:W-:Y:S02]  /*0f00*/  ISETP.GE.AND P3, PT, R9, R38.reuse, PT ;  /* 0x000000260900720c */ /* 0x084fe40003f66270 */
[-C--:B------:R-:W-:Y:S01]  /*0f10*/  ISETP.GE.AND P0, PT, R29, R38.reuse, PT ;  /* 0x000000261d00720c */ /* 0x080fe20003f06270 */
[----:B------:R-:W-:Y:S01]  /*0f20*/  VIADD R31, R7, UR4 ;  /* 0x00000004071f7c36 */ /* 0x000fe20008000000 */
[----:B------:R-:W-:Y:S01]  /*0f30*/  IADD3.X R11, PT, PT, R34, UR19, RZ, P1, P2 ;  /* 0x00000013220b7c10 */ /* 0x000fe20008fe44ff */
[----:B------:R-:W-:Y:S01]  /*0f40*/  VIADD R35, R29, 0x3 ;  /* 0x000000031d237836 */ /* 0x000fe20000000000 */
[----:B------:R0:W2:Y:S07]  /*0f50*/  LDG.E R30, desc[UR10][R32.64] ;  /* 0x0000000a201e7981 */ /* 0x0000ae000c1e1900 */
[----:B------:R-:W1:Y:S08]  /*0f60*/  @!P3 LDC R6, c[0x0][0x38c] ;  /* 0x0000e300ff06bb82 */ /* 0x000e700000000800 */
[----:B------:R-:W3:Y:S01]  /*0f70*/  @!P3 LDC.64 R14, c[0x0][0x380] ;  /* 0x0000e000ff0ebb82 */ /* 0x000ee20000000a00 */
[----:B------:R-:W-:Y:S01]  /*0f80*/  ISETP.GE.AND P1, PT, R37, R38, PT ;  /* 0x000000262500720c */ /* 0x000fe20003f26270 */
[----:B------:R4:W5:Y:S06]  /*0f90*/  LDG.E R27, desc[UR10][R10.64] ;  /* 0x0000000a0a1b7981 */ /* 0x00096c000c1e1900 */
[----:B------:R-:W0:Y:S01]  /*0fa0*/  @!P0 LDC R40, c[0x0][0x38c] ;  /* 0x0000e300ff288b82 */ /* 0x000e220000000800 */
[----:B-1----:R-:W-:Y:S01]  /*0fb0*/  @!P3 IMAD R17, R9, R6, RZ ;  /* 0x000000060911b224 */ /* 0x002fe200078e02ff */
[----:B------:R-:W-:-:S06]  /*0fc0*/  IADD3 R16, P5, P6, R0, UR18, R31 ;  /* 0x0000001200107c10 */ /* 0x000fcc000febe01f */
[----:B------:R-:W1:Y:S01]  /*0fd0*/  @!P0 LDC.64 R6, c[0x0][0x380] ;  /* 0x0000e000ff068b82 */ /* 0x000e620000000a00 */
[----:B------:R-:W-:-:S04]  /*0fe0*/  @!P3 IADD3 R36, P2, PT, R17, R18, RZ ;  /* 0x000000121124b210 */ /* 0x000fc80007f5e0ff */
[----:B------:R-:W-:-:S03]  /*0ff0*/  @!P3 IADD3.X R39, PT, PT, RZ, RZ, RZ, P2, !PT ;  /* 0x000000ffff27b210 */ /* 0x000fc600017fe4ff */
[----:B------:R-:W1:Y:S01]  /*1000*/  @!P1 LDC R42, c[0x0][0x38c] ;  /* 0x0000e300ff2a9b82 */ /* 0x000e620000000800 */
[--C-:B---3--:R-:W-:Y:S02]  /*1010*/  @!P3 IADD3 R8, P2, P4, R13, R14, R36.reuse ;  /* 0x0000000e0d08b210 */ /* 0x108fe40007c5e024 */
[----:B------:R-:W-:Y:S02]  /*1020*/  IADD3.X R17, PT, PT, R34, UR19, RZ, P5, P6 ;  /* 0x0000001322117c10 */ /* 0x000fe4000afec4ff */
[----:B------:R-:W-:Y:S02]  /*1030*/  @P3 ISETP.NE.AND P5, PT, R9, R38, PT ;  /* 0x000000260900320c */ /* 0x000fe40003fa5270 */
[-CC-:B------:R-:W-:Y:S01]  /*1040*/  @!P3 IADD3.X R9, PT, PT, R20, R15.reuse, R39.reuse, P2, P4 ;  /* 0x0000000f1409b210 */ /* 0x180fe200017e8427 */
[----:B0-----:R-:W-:Y:S01]  /*1050*/  @!P0 IMAD R41, R29, R40, RZ ;  /* 0x000000281d298224 */ /* 0x001fe200078e02ff */
[----:B------:R-:W-:Y:S01]  /*1060*/  ISETP.GE.AND P2, PT, R35, R38, PT ;  /* 0x000000262300720c */ /* 0x000fe20003f46270 */
[----:B------:R-:W-:Y:S01]  /*1070*/  @P3 IMAD.MOV.U32 R33, RZ, RZ, RZ ;  /* 0x000000ffff213224 */ /* 0x000fe200078e00ff */
[----:B------:R-:W-:Y:S01]  /*1080*/  @!P3 IADD3 R14, P4, P6, R25, R14, R36 ;  /* 0x0000000e190eb210 */ /* 0x000fe20007e9e024 */
[----:B----4-:R-:W0:Y:S01]  /*1090*/  @!P1 LDC.64 R10, c[0x0][0x380] ;  /* 0x0000e000ff0a9b82 */ /* 0x010e220000000a00 */
[----:B------:R-:W-:Y:S01]  /*10a0*/  @P3 SEL R36, R19, R24, !P5 ;  /* 0x0000001813243207 */ /* 0x000fe20006800000 */
[----:B------:R1:W3:Y:S01]  /*10b0*/  LDG.E R32, desc[UR10][R16.64] ;  /* 0x0000000a10207981 */ /* 0x0002e2000c1e1900 */
[----:B------:R-:W-:-:S02]  /*10c0*/  @!P3 IADD3.X R15, PT, PT, R28, R15, R39, P4, P6 ;  /* 0x0000000f1c0fb210 */ /* 0x000fc400027ec427 */
[----:B------:R-:W-:Y:S01]  /*10d0*/  @P3 I2FP.F32.S32 R36, R36 ;  /* 0x0000002400243245 */ /* 0x000fe20000201400 */
[----:B------:R4:W2:Y:S01]  /*10e0*/  @!P3 LDG.E R33, desc[UR10][R8.64] ;  /* 0x0000000a0821b981 */ /* 0x0008a2000c1e1900 */
[----:B------:R-:W-:-:S03]  /*10f0*/  @!P0 IADD3 R41, P4, PT, R41, R18, RZ ;  /* 0x0000001229298210 */ /* 0x000fc60007f9e0ff */
[----:B------:R-:W0:Y:S01]  /*1100*/  @!P2 LDC R40, c[0x0][0x38c] ;  /* 0x0000e300ff28ab82 */ /* 0x000e220000000800 */
[----:B------:R4:W2:Y:S01]  /*1110*/  @!P3 LDG.E R36, desc[UR10][R14.64] ;  /* 0x0000000a0e24b981 */ /* 0x0008a2000c1e1900 */
[----:B------:R-:W-:Y:S02]  /*1120*/  @!P0 IADD3.X R43, PT, PT, RZ, RZ, RZ, P4, !PT ;  /* 0x000000ffff2b8210 */ /* 0x000fe400027fe4ff */
[----:B-1----:R-:W-:Y:S02]  /*1130*/  @!P0 IADD3 R16, P3, P4, R13, R6, R41 ;  /* 0x000000060d108210 */ /* 0x002fe40007c7e029 */
[----:B------:R-:W-:Y:S02]  /*1140*/  @P0 ISETP.NE.AND P6, PT, R29, R38, PT ;  /* 0x000000261d00020c */ /* 0x000fe40003fc5270 */
[----:B------:R-:W-:Y:S01]  /*1150*/  @!P0 IADD3.X R17, PT, PT, R20, R7, R43, P3, P4 ;  /* 0x0000000714118210 */ /* 0x000fe20001fe842b */
[----:B----4-:R-:W1:Y:S01]  /*1160*/  @!P2 LDC.64 R8, c[0x0][0x380] ;  /* 0x0000e000ff08ab82 */ /* 0x010e620000000a00 */
[----:B------:R-:W-:Y:S01]  /*1170*/  @!P0 IADD3 R6, P3, P4, R25, R6, R41 ;  /* 0x0000000619068210 */ /* 0x000fe20007c7e029 */
[----:B------:R-:W-:Y:S01]  /*1180*/  @!P1 IMAD R41, R37, R42, RZ ;  /* 0x0000002a25299224 */ /* 0x000fe200078e02ff */
[----:B------:R-:W-:-:S02]  /*1190*/  @P0 SEL R39, R19, R24, !P6 ;  /* 0x0000001813270207 */ /* 0x000fc40007000000 */
[-C--:B------:R-:W-:Y:S01]  /*11a0*/  @P1 ISETP.NE.AND P5, PT, R37, R38.reuse, PT ;  /* 0x000000262500120c */ /* 0x080fe20003fa5270 */
[----:B------:R-:W-:Y:S01]  /*11b0*/  @P0 IMAD.MOV.U32 R37, RZ, RZ, RZ ;  /* 0x000000ffff250224 */ /* 0x000fe200078e00ff */
[----:B------:R-:W-:Y:S02]  /*11c0*/  @P2 ISETP.NE.AND P6, PT, R35, R38, PT ;  /* 0x000000262300220c */ /* 0x000fe40003fc5270 */
[----:B------:R-:W-:Y:S02]  /*11d0*/  @!P0 IADD3.X R7, PT, PT, R28, R7, R43, P3, P4 ;  /* 0x000000071c078210 */ /* 0x000fe40001fe842b */
[----:B------:R-:W-:Y:S01]  /*11e0*/  @P0 I2FP.F32.S32 R38, R39 ;  /* 0x0000002700260245 */ /* 0x000fe20000201400 */
[----:B------:R4:W3:Y:S01]  /*11f0*/  @!P0 LDG.E R37, desc[UR10][R16.64] ;  /* 0x0000000a10258981 */ /* 0x0008e2000c1e1900 */
[----:B------:R-:W-:Y:S02]  /*1200*/  @!P1 IADD3 R15, P3, PT, R41, R18, RZ ;  /* 0x00000012290f9210 */ /* 0x000fe40007f7e0ff */
[----:B------:R-:W-:Y:S01]  /*1210*/  @P1 SEL R39, R19, R24, !P5 ;  /* 0x0000001813271207 */ /* 0x000fe20006800000 */
[----:B0-----:R-:W-:Y:S01]  /*1220*/  @!P2 IMAD R43, R35, R40, RZ ;  /* 0x00000028232ba224 */ /* 0x001fe200078e02ff */
[----:B------:R1:W3:Y:S01]  /*1230*/  @!P0 LDG.E R38, desc[UR10][R6.64] ;  /* 0x0000000a06268981 */ /* 0x0002e2000c1e1900 */
[----:B------:R-:W-:Y:S01]  /*1240*/  @!P1 IMAD.X R41, RZ, RZ, RZ, P3 ;  /* 0x000000ffff299224 */ /* 0x000fe200018e06ff */
[----:B------:R-:W-:-:S02]  /*1250*/  @!P1 IADD3 R14, P3, P0, R13, R10, R15 ;  /* 0x0000000a0d0e9210 */ /* 0x000fc4000787e00f */
[----:B------:R-:W-:Y:S02]  /*1260*/  @!P1 IADD3 R10, P4, P5, R25, R10, R15 ;  /* 0x0000000a190a9210 */ /* 0x000fe40007d9e00f */
[--C-:B------:R-:W-:Y:S02]  /*1270*/  @!P1 IADD3.X R15, PT, PT, R20, R11, R41.reuse, P3, P0 ;  /* 0x0000000b140f9210 */ /* 0x100fe40001fe0429 */
[----:B------:R-:W-:Y:S02]  /*1280*/  @P1 MOV R35, RZ ;  /* 0x000000ff00231202 */ /* 0x000fe40000000f00 */
[----:B------:R-:W-:Y:S02]  /*1290*/  @P1 I2FP.F32.S32 R40, R39 ;  /* 0x0000002700281245 */ /* 0x000fe40000201400 */
[----:B------:R-:W-:Y:S02]  /*12a0*/  @!P1 IADD3.X R11, PT, PT, R28, R11, R41, P4, P5 ;  /* 0x0000000b1c0b9210 */ /* 0x000fe400027ea429 */
[----:B----4-:R-:W-:Y:S01]  /*12b0*/  @!P2 IADD3 R16, P0, PT, R43, R18, RZ ;  /* 0x000000122b10a210 */ /* 0x010fe20007f1e0ff */
[----:B------:R0:W4:Y:S01]  /*12c0*/  @!P1 LDG.E R35, desc[UR10][R14.64] ;  /* 0x0000000a0e239981 */ /* 0x000122000c1e1900 */
[----:B------:R-:W-:Y:S01]  /*12d0*/  VIADD R39, R31, UR4 ;  /* 0x000000041f277c36 */ /* 0x000fe20008000000 */
[----:B------:R-:W-:-:S02]  /*12e0*/  @P2 SEL R17, R19, R24, !P6 ;  /* 0x0000001813112207 */ /* 0x000fc40007000000 */
[----:B------:R-:W4:Y:S01]  /*12f0*/  @!P1 LDG.E R40, desc[UR10][R10.64] ;  /* 0x0000000a0a289981 */ /* 0x000f22000c1e1900 */
[----:B------:R-:W-:Y:S01]  /*1300*/  @!P2 IMAD.X R41, RZ, RZ, RZ, P0 ;  /* 0x000000ffff29a224 */ /* 0x000fe200000e06ff */
[-CC-:B-1----:R-:W-:Y:S02]  /*1310*/  @!P2 IADD3 R6, P0, P1, R13, R8.reuse, R16.reuse ;  /* 0x000000080d06a210 */ /* 0x182fe4000791e010 */
[----:B------:R-:W-:Y:S02]  /*1320*/  @!P2 IADD3 R8, P3, P4, R25, R8, R16 ;  /* 0x000000081908a210 */ /* 0x000fe40007c7e010 */
[----:B------:R-:W-:Y:S02]  /*1330*/  @!P2 IADD3.X R7, PT, PT, R20, R9, R41, P0, P1 ;  /* 0x000000091407a210 */ /* 0x000fe400007e2429 */
[----:B------:R-:W-:Y:S02]  /*1340*/  @P2 MOV R31, RZ ;  /* 0x000000ff001f2202 */ /* 0x000fe40000000f00 */
[----:B------:R-:W-:-:S02]  /*1350*/  IADD3 R16, P0, P1, R0, UR18, R39 ;  /* 0x0000001200107c10 */ /* 0x000fc4000f91e027 */
[----:B0-----:R-:W-:Y:S02]  /*1360*/  @P2 I2FP.F32.S32 R14, R17 ;  /* 0x00000011000e2245 */ /* 0x001fe40000201400 */
[----:B------:R-:W-:Y:S01]  /*1370*/  @!P2 IADD3.X R9, PT, PT, R28, R9, R41, P3, P4 ;  /* 0x000000091c09a210 */ /* 0x000fe20001fe8429 */
[----:B------:R0:W4:Y:S01]  /*1380*/  @!P2 LDG.E R31, desc[UR10][R6.64] ;  /* 0x0000000a061fa981 */ /* 0x000122000c1e1900 */
[----:B------:R-:W-:-:S03]  /*1390*/  IADD3.X R17, PT, PT, R34, UR19, RZ, P0, P1 ;  /* 0x0000001322117c10 */ /* 0x000fc600087e24ff */
[----:B------:R1:W4:Y:S04]  /*13a0*/  @!P2 LDG.E R14, desc[UR10][R8.64] ;  /* 0x0000000a080ea981 */ /* 0x000328000c1e1900 */
[----:B------:R-:W4:Y:S01]  /*13b0*/  LDG.E R17, desc[UR10][R16.64] ;  /* 0x0000000a10117981 */ /* 0x000f22000c1e1900 */
[----:B------:R-:W-:Y:S01]  /*13c0*/  IMAD.MOV.U32 R15, RZ, RZ, 0x3bbb989d ;  /* 0x3bbb989dff0f7424 */ /* 0x000fe200078e00ff */
[----:B------:R-:W-:-:S04]  /*13d0*/  IADD3 R29, PT, PT, R29, 0x4, RZ ;  /* 0x000000041d1d7810 */ /* 0x000fc80007ffe0ff */
[----:B------:R-:W-:Y:S01]  /*13e0*/  ISETP.NE.AND P0, PT, R29, UR16, PT ;  /* 0x000000101d007c0c */ /* 0x000fe2000bf05270 */
[----:B--2---:R-:W-:Y:S01]  /*13f0*/  FADD R36, -R33, R36 ;  /* 0x0000002421247221 */ /* 0x004fe20000000100 */
[----:B------:R-:W-:-:S03]  /*1400*/  IMAD.MOV.U32 R33, RZ, RZ, 0x437c0000 ;  /* 0x437c0000ff217424 */ /* 0x000fc600078e00ff */
[----:B-----5:R-:W-:-:S04]  /*1410*/  FMUL R27, R36, R27 ;  /* 0x0000001b241b7220 */ /* 0x020fc80000400000 */
[----:B------:R-:W-:Y:S01]  /*1420*/  FMUL R27, R36, R27 ;  /* 0x0000001b241b7220 */ /* 0x000fe20000400000 */
[----:B---3--:R-:W-:-:S04]  /*1430*/  FADD R37, -R37, R38 ;  /* 0x0000002625257221 */ /* 0x008fc80000000100 */
[----:B------:R-:W-:-:S04]  /*1440*/  FMUL R30, R37, R30 ;  /* 0x0000001e251e7220 */ /* 0x000fc80000400000 */
[----:B------:R-:W-:-:S04]  /*1450*/  FMUL R30, R37, R30 ;  /* 0x0000001e251e7220 */ /* 0x000fc80000400000 */
[----:B0-----:R-:W-:Y:S01]  /*1460*/  FFMA.SAT R6, R30, R15, 0.5 ;  /* 0x3f0000001e067423 */ /* 0x001fe2000000200f */
[----:B----4-:R-:W-:-:S03]  /*1470*/  FADD R35, -R35, R40 ;  /* 0x0000002823237221 */ /* 0x010fc60000000100 */
[----:B------:R-:W-:Y:S01]  /*1480*/  FFMA.RM R6, R6, R33, 12582913 ;  /* 0x4b40000106067423 */ /* 0x000fe20000004021 */
[----:B------:R-:W-:Y:S01]  /*1490*/  FMUL R32, R35, R32 ;  /* 0x0000002023207220 */ /* 0x000fe20000400000 */
[----:B-1----:R-:W-:Y:S02]  /*14a0*/  FFMA.SAT R8, R27, R15, 0.5 ;  /* 0x3f0000001b087423 */ /* 0x002fe4000000200f */
[----:B------:R-:W-:Y:S01]  /*14b0*/  FADD R7, R6, -12583039 ;  /* 0xcb40007f06077421 */ /* 0x000fe20000000000 */
[----:B------:R-:W-:Y:S01]  /*14c0*/  FMUL R32, R35, R32 ;  /* 0x0000002023207220 */ /* 0x000fe20000400000 */
[----:B------:R-:W-:Y:S01]  /*14d0*/  FFMA.RM R8, R8, R33, 12582913 ;  /* 0x4b40000108087423 */ /* 0x000fe20000004021 */
[----:B------:R-:W-:-:S04]  /*14e0*/  FADD R14, -R31, R14 ;  /* 0x0000000e1f0e7221 */ /* 0x000fc80000000100 */
[----:B------:R-:W-:Y:S01]  /*14f0*/  FMUL R17, R14, R17 ;  /* 0x000000110e117220 */ /* 0x000fe20000400000 */
[----:B------:R-:W-:Y:S01]  /*1500*/  FFMA.SAT R9, R32, R15, 0.5 ;  /* 0x3f00000020097423 */ /* 0x000fe2000000200f */
[----:B------:R-:W-:Y:S02]  /*1510*/  FFMA R7, R30, 1.4426950216293334961, -R7 ;  /* 0x3fb8aa3b1e077823 */ /* 0x000fe40000000807 */
[----:B------:R-:W-:Y:S01]  /*1520*/  FMUL R17, R14, R17 ;  /* 0x000000110e117220 */ /* 0x000fe20000400000 */
[----:B------:R-:W-:Y:S01]  /*1530*/  FADD R10, R8, -12583039 ;  /* 0xcb40007f080a7421 */ /* 0x000fe20000000000 */
[----:B------:R-:W-:Y:S02]  /*1540*/  FFMA.RM R11, R9, R33, 12582913 ;  /* 0x4b400001090b7423 */ /* 0x000fe40000004021 */
[----:B------:R-:W-:Y:S01]  /*1550*/  FFMA.SAT R14, R17, R15, 0.5 ;  /* 0x3f000000110e7423 */ /* 0x000fe2000000200f */
[----:B------:R-:W-:Y:S01]  /*1560*/  FFMA R7, R30, 1.925963033500011079e-08, R7 ;  /* 0x32a570601e077823 */ /* 0x000fe20000000007 */
[----:B------:R-:W-:Y:S01]  /*1570*/  FFMA R10, R27, 1.4426950216293334961, -R10 ;  /* 0x3fb8aa3b1b0a7823 */ /* 0x000fe2000000080a */
[----:B------:R-:W-:Y:S01]  /*1580*/  FADD R9, R11, -12583039 ;  /* 0xcb40007f0b097421 */ /* 0x000fe20000000000 */
[----:B------:R-:W-:-:S02]  /*1590*/  FFMA.RM R16, R14, R33, 12582913 ;  /* 0x4b4000010e107423 */ /* 0x000fc40000004021 */
[----:B------:R-:W-:Y:S01]  /*15a0*/  FFMA R10, R27, 1.925963033500011079e-08, R10 ;  /* 0x32a570601b0a7823 */ /* 0x000fe2000000000a */
[----:B------:R-:W0:Y:S01]  /*15b0*/  MUFU.EX2 R7, R7 ;  /* 0x0000000700077308 */ /* 0x000e220000000800 */
[----:B------:R-:W-:Y:S01]  /*15c0*/  FFMA R15, R32, 1.4426950216293334961, -R9 ;  /* 0x3fb8aa3b200f7823 */ /* 0x000fe20000000809 */
[----:B------:R-:W-:-:S03]  /*15d0*/  FADD R14, R16, -12583039 ;  /* 0xcb40007f100e7421 */ /* 0x000fc60000000000 */
[----:B------:R-:W-:Y:S01]  /*15e0*/  FFMA R15, R32, 1.925963033500011079e-08, R15 ;  /* 0x32a57060200f7823 */ /* 0x000fe2000000000f */
[C---:B------:R-:W-:Y:S02]  /*15f0*/  FFMA R30, R17.reuse, 1.4426950216293334961, -R14 ;  /* 0x3fb8aa3b111e7823 */ /* 0x040fe4000000080e */
[----:B------:R-:W1:Y:S02]  /*1600*/  MUFU.EX2 R9, R10 ;  /* 0x0000000a00097308 */ /* 0x000e640000000800 */
[----:B------:R-:W-:Y:S01]  /*1610*/  FFMA R30, R17, 1.925963033500011079e-08, R30 ;  /* 0x32a57060111e7823 */ /* 0x000fe2000000001e */
[----:B------:R-:W-:-:S05]  /*1620*/  SHF.L.U32 R6, R6, 0x17, RZ ;  /* 0x0000001706067819 */ /* 0x000fca00000006ff */
[----:B------:R-:W2:Y:S01]  /*1630*/  MUFU.EX2 R14, R15 ;  /* 0x0000000f000e7308 */ /* 0x000ea20000000800 */
[----:B0-----:R-:W-:Y:S01]  /*1640*/  FMUL R7, R6, R7 ;  /* 0x0000000706077220 */ /* 0x001fe20000400000 */
[----:B------:R-:W-:-:S06]  /*1650*/  IMAD.SHL.U32 R8, R8, 0x800000, RZ ;  /* 0x0080000008087824 */ /* 0x000fcc00078e00ff */
[----:B------:R-:W0:Y:S01]  /*1660*/  MUFU.EX2 R17, R30 ;  /* 0x0000001e00117308 */ /* 0x000e220000000800 */
[----:B------:R-:W-:Y:S01]  /*1670*/  FMUL R7, R7, R26 ;  /* 0x0000001a07077220 */ /* 0x000fe20000400000 */
[----:B-1----:R-:W-:Y:S01]  /*1680*/  FMUL R8, R8, R9 ;  /* 0x0000000908087220 */ /* 0x002fe20000400000 */
[----:B------:R-:W-:Y:S02]  /*1690*/  IMAD.SHL.U32 R11, R11, 0x800000, RZ ;  /* 0x008000000b0b7824 */ /* 0x000fe400078e00ff */
[----:B------:R-:W-:Y:S02]  /*16a0*/  IMAD.SHL.U32 R16, R16, 0x800000, RZ ;  /* 0x0080000010107824 */ /* 0x000fe400078e00ff */
[----:B------:R-:W-:Y:S01]  /*16b0*/  FMUL R8, R7, R8 ;  /* 0x0000000807087220 */ /* 0x000fe20000400000 */
[----:B--2---:R-:W-:-:S04]  /*16c0*/  FMUL R11, R11, R14 ;  /* 0x0000000e0b0b7220 */ /* 0x004fc80000400000 */
[----:B------:R-:W-:Y:S01]  /*16d0*/  FMUL R11, R8, R11 ;  /* 0x0000000b080b7220 */ /* 0x000fe20000400000 */
[----:B0-----:R-:W-:-:S04]  /*16e0*/  FMUL R16, R16, R17 ;  /* 0x0000001110107220 */ /* 0x001fc80000400000 */
[----:B------:R-:W-:Y:S01]  /*16f0*/  FMUL R26, R11, R16 ;  /* 0x000000100b1a7220 */ /* 0x000fe20000400000 */
[----:B------:R-:W-:Y:S06]  /*1700*/  @P0 BRA `(.L_x_10) ;  /* 0xfffffff400dc0947 */ /* 0x000fec000383ffff */
[----:B------:R-:W-:-:S07]  /*1710*/  IMAD.U32 R14, RZ, RZ, UR16 ;  /* 0x00000010ff0e7e24 */ /* 0x000fce000f8e00ff */
.L_x_9:
[----:B------:R-:W-:-:S09]  /*1720*/  UISETP.NE.AND UP2, UPT, UR13, URZ, UPT ;  /* 0x000000ff0d00728c */ /* 0x000fd2000bf45270 */
[----:B------:R-:W-:Y:S05]  /*1730*/  BRA.U !UP2, `(.L_x_11) ;  /* 0x000000050ac07547 */ /* 0x000fea000b800000 */
[----:B------:R-:W-:Y:S02]  /*1740*/  UISETP.NE.AND UP2, UPT, UR13, 0x1, UPT ;  /* 0x000000010d00788c */ /* 0x000fe4000bf45270 */
[----:B------:R-:W-:-:S07]  /*1750*/  ULOP3.LUT UP3, URZ, UR12, 0x1, URZ, 0xc0, !UPT ;  /* 0x000000010cff7892 */ /* 0x000fce000f86c0ff */
[----:B------:R-:W-:Y:S05]  /*1760*/  BRA.U !UP2, `(.L_x_12) ;  /* 0x000000050a1c7547 */ /* 0x000fea000b800000 */
[----:B------:R-:W0:Y:S01]  /*1770*/  LDC R10, c[0x0][0x3a0] ;  /* 0x0000e800ff0a7b82 */ /* 0x000e220000000800 */
[C---:B------:R-:W-:Y:S01]  /*1780*/  IADD3 R29, PT, PT, R14.reuse, 0x1, RZ ;  /* 0x000000010e1d7810 */ /* 0x040fe20007ffe0ff */
[----:B------:R-:W1:Y:S01]  /*1790*/  LDCU UR4, c[0x0][0x3fc] ;  /* 0x00007f80ff0477ac */ /* 0x000e620008000800 */
[----:B------:R-:W2:Y:S01]  /*17a0*/  LDCU.64 UR18, c[0x0][0x3f0] ;  /* 0x00007e00ff1277ac */ /* 0x000ea20008000a00 */
[C---:B-1----:R-:W-:Y:S01]  /*17b0*/  IMAD R31, R14.reuse, UR4, RZ ;  /* 0x000000040e1f7c24 */ /* 0x042fe2000f8e02ff */
[-C--:B0-----:R-:W-:Y:S02]  /*17c0*/  ISETP.GE.AND P2, PT, R14, R10.reuse, PT ;  /* 0x0000000a0e00720c */ /* 0x081fe40003f46270 */
[----:B------:R-:W-:Y:S02]  /*17d0*/  ISETP.GE.AND P0, PT, R29, R10, PT ;  /* 0x0000000a1d00720c */ /* 0x000fe40003f06270 */
[----:B--2---:R-:W-:-:S04]  /*17e0*/  IADD3 R16, P1, P3, R0, UR18, R31 ;  /* 0x0000001200107c10 */ /* 0x004fc8000fb3e01f */
[----:B------:R-:W-:-:S05]  /*17f0*/  IADD3.X R17, PT, PT, R34, UR19, RZ, P1, P3 ;  /* 0x0000001322117c10 */ /* 0x000fca0008fe64ff */
[----:B------:R-:W0:Y:S01]  /*1800*/  @!P2 LDC R11, c[0x0][0x38c] ;  /* 0x0000e300ff0bab82 */ /* 0x000e220000000800 */
[----:B------:R-:W-:Y:S01]  /*1810*/  @P2 ISETP.NE.AND P5, PT, R14, R10, PT ;  /* 0x0000000a0e00220c */ /* 0x000fe20003fa5270 */
[----:B------:R-:W-:-:S06]  /*1820*/  @P2 IMAD.MOV.U32 R32, RZ, RZ, RZ ;  /* 0x000000ffff202224 */ /* 0x000fcc00078e00ff */
[----:B------:R-:W1:Y:S08]  /*1830*/  @!P2 LDC.64 R8, c[0x0][0x380] ;  /* 0x0000e000ff08ab82 */ /* 0x000e700000000a00 */
[----:B------:R-:W2:Y:S08]  /*1840*/  @!P0 LDC R30, c[0x0][0x38c] ;  /* 0x0000e300ff1e8b82 */ /* 0x000eb00000000800 */
[----:B------:R-:W3:Y:S01]  /*1850*/  @!P0 LDC.64 R6, c[0x0][0x380] ;  /* 0x0000e000ff068b82 */ /* 0x000ee20000000a00 */
[----:B0-----:R-:W-:Y:S01]  /*1860*/  @!P2 IMAD R11, R14, R11, RZ ;  /* 0x0000000b0e0ba224 */ /* 0x001fe200078e02ff */
[----:B------:R-:W-:Y:S01]  /*1870*/  @P0 ISETP.NE.AND P1, PT, R29, R10, PT ;  /* 0x0000000a1d00020c */ /* 0x000fe20003f25270 */
[----:B------:R0:W4:Y:S03]  /*1880*/  LDG.E R36, desc[UR10][R16.64] ;  /* 0x0000000a10247981 */ /* 0x000126000c1e1900 */
[----:B------:R-:W-:-:S02]  /*1890*/  @!P2 IADD3 R11, P3, PT, R11, R18, RZ ;  /* 0x000000120b0ba210 */ /* 0x000fc40007f7e0ff */
[----:B------:R-:W-:-:S03]  /*18a0*/  @P2 SEL R15, R19, R24, !P5 ;  /* 0x00000018130f2207 */ /* 0x000fc60006800000 */
[----:B------:R-:W-:Y:S01]  /*18b0*/  @!P2 IMAD.X R27, RZ, RZ, RZ, P3 ;  /* 0x000000ffff1ba224 */ /* 0x000fe200018e06ff */
[-CC-:B-1----:R-:W-:Y:S02]  /*18c0*/  @!P2 IADD3 R10, P4, P3, R13, R8.reuse, R11.reuse ;  /* 0x000000080d0aa210 */ /* 0x182fe40007b9e00b */
[----:B------:R-:W-:Y:S01]  /*18d0*/  @!P2 IADD3 R8, P5, P6, R25, R8, R11 ;  /* 0x000000081908a210 */ /* 0x000fe20007ebe00b */
[----:B--2---:R-:W-:Y:S01]  /*18e0*/  @!P0 IMAD R29, R29, R30, RZ ;  /* 0x0000001e1d1d8224 */ /* 0x004fe200078e02ff */
[--C-:B------:R-:W-:Y:S02]  /*18f0*/  @!P2 IADD3.X R11, PT, PT, R20, R9, R27.reuse, P4, P3 ;  /* 0x00000009140ba210 */ /* 0x100fe400027e641b */
[----:B------:R-:W-:Y:S02]  /*1900*/  @P2 I2FP.F32.S32 R15, R15 ;  /* 0x0000000f000f2245 */ /* 0x000fe40000201400 */
[----:B------:R-:W-:Y:S01]  /*1910*/  @!P2 IADD3.X R9, PT, PT, R28, R9, R27, P5, P6 ;  /* 0x000000091c09a210 */ /* 0x000fe20002fec41b */
[----:B------:R-:W2:Y:S01]  /*1920*/  @!P2 LDG.E R32, desc[UR10][R10.64] ;  /* 0x0000000a0a20a981 */ /* 0x000ea2000c1e1900 */
[----:B0-----:R-:W-:Y:S01]  /*1930*/  @!P0 IADD3 R17, P3, PT, R29, R18, RZ ;  /* 0x000000121d118210 */ /* 0x001fe20007f7e0ff */
[----:B------:R-:W-:Y:S01]  /*1940*/  VIADD R31, R31, UR4 ;  /* 0x000000041f1f7c36 */ /* 0x000fe20008000000 */
[----:B------:R-:W-:Y:S01]  /*1950*/  @P0 SEL R27, R19, R24, !P1 ;  /* 0x00000018131b0207 */ /* 0x000fe20004800000 */
[----:B------:R0:W2:Y:S01]  /*1960*/  @!P2 LDG.E R15, desc[UR10][R8.64] ;  /* 0x0000000a080fa981 */ /* 0x0000a2000c1e1900 */
[----:B------:R-:W-:-:S02]  /*1970*/  @!P0 IADD3.X R29, PT, PT, RZ, RZ, RZ, P3, !PT ;  /* 0x000000ffff1d8210 */ /* 0x000fc40001ffe4ff */
[-CC-:B---3--:R-:W-:Y:S02]  /*1980*/  @!P0 IADD3 R16, P2, P3, R13, R6.reuse, R17.reuse ;  /* 0x000000060d108210 */ /* 0x188fe40007b5e011 */
[----:B------:R-:W-:Y:S01]  /*1990*/  @!P0 IADD3 R6, P4, P5, R25, R6, R17 ;  /* 0x0000000619068210 */ /* 0x000fe20007d9e011 */
[----:B------:R-:W-:Y:S01]  /*19a0*/  @P0 IMAD.MOV.U32 R38, RZ, RZ, RZ ;  /* 0x000000ffff260224 */ /* 0x000fe200078e00ff */
[--C-:B------:R-:W-:Y:S02]  /*19b0*/  @!P0 IADD3.X R17, PT, PT, R20, R7, R29.reuse, P2, P3 ;  /* 0x0000000714118210 */ /* 0x100fe400017e641d */
[----:B------:R-:W-:Y:S02]  /*19c0*/  @P0 I2FP.F32.S32 R27, R27 ;  /* 0x0000001b001b0245 */ /* 0x000fe40000201400 */
[----:B------:R-:W-:Y:S01]  /*19d0*/  @!P0 IADD3.X R7, PT, PT, R28, R7, R29, P4, P5 ;  /* 0x000000071c078210 */ /* 0x000fe200027ea41d */
[----:B------:R-:W3:Y:S01]  /*19e0*/  @!P0 LDG.E R38, desc[UR10][R16.64] ;  /* 0x0000000a10268981 */ /* 0x000ee2000c1e1900 */
[----:B------:R-:W-:-:S03]  /*19f0*/  IADD3 R30, P1, P2, R0, UR18, R31 ;  /* 0x00000012001e7c10 */ /* 0x000fc6000fa3e01f */
[----:B------:R-:W3:Y:S01]  /*1a00*/  @!P0 LDG.E R27, desc[UR10][R6.64] ;  /* 0x0000000a061b8981 */ /* 0x000ee2000c1e1900 */
[----:B------:R-:W-:-:S05]  /*1a10*/  IADD3.X R31, PT, PT, R34, UR19, RZ, P1, P2 ;  /* 0x00000013221f7c10 */ /* 0x000fca0008fe44ff */
[----:B------:R-:W5:Y:S01]  /*1a20*/  LDG.E R30, desc[UR10][R30.64] ;  /* 0x0000000a1e1e7981 */ /* 0x000f62000c1e1900 */
[----:B0-----:R-:W-:Y:S01]  /*1a30*/  MOV R9, 0x3bbb989d ;  /* 0x3bbb989d00097802 */ /* 0x001fe20000000f00 */
[----:B------:R-:W-:Y:S02]  /*1a40*/  IMAD.MOV.U32 R11, RZ, RZ, 0x437c0000 ;  /* 0x437c0000ff0b7424 */ /* 0x000fe400078e00ff */
[----:B------:R-:W-:Y:S02]  /*1a50*/  VIADD R14, R14, 0x2 ;  /* 0x000000020e0e7836 */ /* 0x000fe40000000000 */
[----:B--2---:R-:W-:-:S04]  /*1a60*/  FADD R15, -R32, R15 ;  /* 0x0000000f200f7221 */ /* 0x004fc80000000100 */
[----:B----4-:R-:W-:-:S04]  /*1a70*/  FMUL R36, R15, R36 ;  /* 0x000000240f247220 */ /* 0x010fc80000400000 */
[----:B------:R-:W-:Y:S01]  /*1a80*/  FMUL R36, R15, R36 ;  /* 0x000000240f247220 */ /* 0x000fe20000400000 */
[----:B---3--:R-:W-:-:S03]  /*1a90*/  FADD R27, -R38, R27 ;  /* 0x0000001b261b7221 */ /* 0x008fc60000000100 */
[----:B------:R-:W-:Y:S01]  /*1aa0*/  FFMA.SAT R8, R36, R9, 0.5 ;  /* 0x3f00000024087423 */ /* 0x000fe20000002009 */
[----:B-----5:R-:W-:-:S03]  /*1ab0*/  FMUL R10, R27, R30 ;  /* 0x0000001e1b0a7220 */ /* 0x020fc60000400000 */
[----:B------:R-:W-:Y:S01]  /*1ac0*/  FFMA.RM R8, R8, R11, 12582913 ;  /* 0x4b40000108087423 */ /* 0x000fe2000000400b */
[----:B------:R-:W-:-:S03]  /*1ad0*/  FMUL R10, R27, R10 ;  /* 0x0000000a1b0a7220 */ /* 0x000fc60000400000 */
[----:B------:R-:W-:Y:S01]  /*1ae0*/  FADD R7, R8, -12583039 ;  /* 0xcb40007f08077421 */ /* 0x000fe20000000000 */
[----:B------:R-:W-:-:S03]  /*1af0*/  FFMA.SAT R6, R10, R9, 0.5 ;  /* 0x3f0000000a067423 */ /* 0x000fc60000002009 */
[----:B------:R-:W-:Y:S01]  /*1b00*/  FFMA R7, R36, 1.4426950216293334961, -R7 ;  /* 0x3fb8aa3b24077823 */ /* 0x000fe20000000807 */
[----:B------:R-:W-:-:S03]  /*1b10*/  FFMA.RM R6, R6, R11, 12582913 ;  /* 0x4b40000106067423 */ /* 0x000fc6000000400b */
[----:B------:R-:W-:Y:S01]  /*1b20*/  FFMA R7, R36, 1.925963033500011079e-08, R7 ;  /* 0x32a5706024077823 */ /* 0x000fe20000000007 */
[----:B------:R-:W-:-:S04]  /*1b30*/  FADD R9, R6, -12583039 ;  /* 0xcb40007f06097421 */ /* 0x000fc80000000000 */
[C---:B------:R-:W-:Y:S01]  /*1b40*/  FFMA R9, R10.reuse, 1.4426950216293334961, -R9 ;  /* 0x3fb8aa3b0a097823 */ /* 0x040fe20000000809 */
[----:B------:R-:W0:Y:S03]  /*1b50*/  MUFU.EX2 R7, R7 ;  /* 0x0000000700077308 */ /* 0x000e260000000800 */
[----:B------:R-:W-:-:S05]  /*1b60*/  FFMA R10, R10, 1.925963033500011079e-08, R9 ;  /* 0x32a570600a0a7823 */ /* 0x000fca0000000009 */
[----:B------:R-:W1:Y:S01]  /*1b70*/  MUFU.EX2 R11, R10 ;  /* 0x0000000a000b7308 */ /* 0x000e620000000800 */
[----:B------:R-:W-:Y:S01]  /*1b80*/  IMAD.SHL.U32 R8, R8, 0x800000, RZ ;  /* 0x0080000008087824 */ /* 0x000fe200078e00ff */
[----:B------:R-:W-:-:S03]  /*1b90*/  SHF.L.U32 R6, R6, 0x17, RZ ;  /* 0x0000001706067819 */ /* 0x000fc600000006ff */
[----:B0-----:R-:W-:-:S04]  /*1ba0*/  FMUL R9, R8, R7 ;  /* 0x0000000708097220 */ /* 0x001fc80000400000 */
[----:B------:R-:W-:Y:S01]  /*1bb0*/  FMUL R9, R26, R9 ;  /* 0x000000091a097220 */ /* 0x000fe20000400000 */
[----:B-1----:R-:W-:-:S04]  /*1bc0*/  FMUL R6, R6, R11 ;  /* 0x0000000b06067220 */ /* 0x002fc80000400000 */
[----:B------:R-:W-:-:S07]  /*1bd0*/  FMUL R26, R9, R6 ;  /* 0x00000006091a7220 */ /* 0x000fce0000400000 */
.L_x_12:
[----:B------:R-:W-:Y:S05]  /*1be0*/  BRA.U !UP3, `(.L_x_11) ;  /* 0x000000010b947547 */ /* 0x000fea000b800000 */
[----:B------:R-:W0:Y:S01]  /*1bf0*/  LDC R11, c[0x0][0x3a0] ;  /* 0x0000e800ff0b7b82 */ /* 0x000e220000000800 */
[----:B------:R-:W1:Y:S01]  /*1c00*/  LDCU UR4, c[0x0][0x3fc] ;  /* 0x00007f80ff0477ac */ /* 0x000e620008000800 */
[----:B------:R-:W2:Y:S01]  /*1c10*/  LDCU.64 UR18, c[0x0][0x3f0] ;  /* 0x00007e00ff1277ac */ /* 0x000ea20008000a00 */
[C---:B-1----:R-:W-:Y:S01]  /*1c20*/  IMAD R17, R14.reuse, UR4, RZ ;  /* 0x000000040e117c24 */ /* 0x042fe2000f8e02ff */
[----:B0-----:R-:W-:-:S13]  /*1c30*/  ISETP.GE.AND P0, PT, R14, R11, PT ;  /* 0x0000000b0e00720c */ /* 0x001fda0003f06270 */
[----:B------:R-:W0:Y:S01]  /*1c40*/  @!P0 LDC R9, c[0x0][0x38c] ;  /* 0x0000e300ff098b82 */ /* 0x000e220000000800 */
[----:B------:R-:W-:Y:S01]  /*1c50*/  @P0 ISETP.NE.AND P1, PT, R14, R11, PT ;  /* 0x0000000b0e00020c */ /* 0x000fe20003f25270 */
[----:B------:R-:W-:-:S03]  /*1c60*/  @P0 IMAD.MOV.U32 R15, RZ, RZ, RZ ;  /* 0x000000ffff0f0224 */ /* 0x000fc600078e00ff */
[----:B------:R-:W-:-:S03]  /*1c70*/  @P0 SEL R11, R19, R24, !P1 ;  /* 0x00000018130b0207 */ /* 0x000fc60004800000 */
[----:B------:R-:W1:Y:S01]  /*1c80*/  @!P0 LDC.64 R6, c[0x0][0x380] ;  /* 0x0000e000ff068b82 */ /* 0x000e620000000a00 */
[----:B0-----:R-:W-:Y:S01]  /*1c90*/  @!P0 IMAD R9, R14, R9, RZ ;  /* 0x000000090e098224 */ /* 0x001fe200078e02ff */
[----:B------:R-:W-:-:S04]  /*1ca0*/  @P0 I2FP.F32.S32 R14, R11 ;  /* 0x0000000b000e0245 */ /* 0x000fc80000201400 */
[----:B------:R-:W-:-:S04]  /*1cb0*/  @!P0 IADD3 R9, P2, PT, R9, R18, RZ ;  /* 0x0000001209098210 */ /* 0x000fc80007f5e0ff */
[----:B------:R-:W-:Y:S02]  /*1cc0*/  @!P0 IADD3.X R10, PT, PT, RZ, RZ, RZ, P2, !PT ;  /* 0x000000ffff0a8210 */ /* 0x000fe400017fe4ff */
[-CC-:B-1----:R-:W-:Y:S02]  /*1cd0*/  @!P0 IADD3 R8, P2, P3, R13, R6.reuse, R9.reuse ;  /* 0x000000060d088210 */ /* 0x182fe40007b5e009 */
[----:B------:R-:W-:Y:S02]  /*1ce0*/  @!P0 IADD3 R6, P4, P5, R25, R6, R9 ;  /* 0x0000000619068210 */ /* 0x000fe40007d9e009 */
[-CC-:B------:R-:W-:Y:S02]  /*1cf0*/  @!P0 IADD3.X R9, PT, PT, R20, R7.reuse, R10.reuse, P2, P3 ;  /* 0x0000000714098210 */ /* 0x180fe400017e640a */
[----:B------:R-:W-:Y:S02]  /*1d00*/  @!P0 IADD3.X R7, PT, PT, R28, R7, R10, P4, P5 ;  /* 0x000000071c078210 */ /* 0x000fe400027ea40a */
[----:B--2---:R-:W-:Y:S01]  /*1d10*/  IADD3 R10, P1, P2, R0, UR18, R17 ;  /* 0x00000012000a7c10 */ /* 0x004fe2000fa3e011 */
[----:B------:R-:W2:Y:S03]  /*1d20*/  @!P0 LDG.E R15, desc[UR10][R8.64] ;  /* 0x0000000a080f8981 */ /* 0x000ea6000c1e1900 */
[----:B------:R-:W-:Y:S01]  /*1d30*/  IADD3.X R11, PT, PT, R34, UR19, RZ, P1, P2 ;  /* 0x00000013220b7c10 */ /* 0x000fe20008fe44ff */
[----:B------:R-:W2:Y:S05]  /*1d40*/  @!P0 LDG.E R14, desc[UR10][R6.64] ;  /* 0x0000000a060e8981 */ /* 0x000eaa000c1e1900 */
[----:B------:R-:W3:Y:S01]  /*1d50*/  LDG.E R11, desc[UR10][R10.64] ;  /* 0x0000000a0a0b7981 */ /* 0x000ee2000c1e1900 */
[----:B------:R-:W-:-:S02]  /*1d60*/  HFMA2 R16, -RZ, RZ, 0.96630859375, -0.0022525787353515625 ;  /* 0x3bbb989dff107431 */ /* 0x000fc400000001ff */
[----:B------:R-:W-:Y:S02]  /*1d70*/  IMAD.MOV.U32 R17, RZ, RZ, 0x437c0000 ;  /* 0x437c0000ff117424 */ /* 0x000fe400078e00ff */
[----:B--2---:R-:W-:-:S04]  /*1d80*/  FADD R14, -R15, R14 ;  /* 0x0000000e0f0e7221 */ /* 0x004fc80000000100 */
[----:B---3--:R-:W-:-:S04]  /*1d90*/  FMUL R15, R14, R11 ;  /* 0x0000000b0e0f7220 */ /* 0x008fc80000400000 */
[----:B------:R-:W-:-:S04]  /*1da0*/  FMUL R15, R14, R15 ;  /* 0x0000000f0e0f7220 */ /* 0x000fc80000400000 */
[----:B------:R-:W-:-:S04]  /*1db0*/  FFMA.SAT R14, R15, R16, 0.5 ;  /* 0x3f0000000f0e7423 */ /* 0x000fc80000002010 */
[----:B------:R-:W-:-:S04]  /*1dc0*/  FFMA.RM R14, R14, R17, 12582913 ;  /* 0x4b4000010e0e7423 */ /* 0x000fc80000004011 */
[C---:B------:R-:W-:Y:S01]  /*1dd0*/  FADD R8, R14.reuse, -12583039 ;  /* 0xcb40007f0e087421 */ /* 0x040fe20000000000 */
[----:B------:R-:W-:-:S03]  /*1de0*/  SHF.L.U32 R14, R14, 0x17, RZ ;  /* 0x000000170e0e7819 */ /* 0x000fc600000006ff */
[----:B------:R-:W-:-:S04]  /*1df0*/  FFMA R8, R15, 1.4426950216293334961, -R8 ;  /* 0x3fb8aa3b0f087823 */ /* 0x000fc80000000808 */
[----:B------:R-:W-:-:S04]  /*1e00*/  FFMA R8, R15, 1.925963033500011079e-08, R8 ;  /* 0x32a570600f087823 */ /* 0x000fc80000000008 */
[----:B------:R-:W0:Y:S02]  /*1e10*/  MUFU.EX2 R7, R8 ;  /* 0x0000000800077308 */ /* 0x000e240000000800 */
[----:B0-----:R-:W-:-:S04]  /*1e20*/  FMUL R7, R14, R7 ;  /* 0x000000070e077220 */ /* 0x001fc80000400000 */
[----:B------:R-:W-:-:S07]  /*1e30*/  FMUL R26, R26, R7 ;  /* 0x000000071a1a7220 */ /* 0x000fce0000400000 */
.L_x_11:
[----:B------:R-:W-:Y:S01]  /*1e40*/  IADD3 R25, P0, PT, R18, R25, RZ ;  /* 0x0000001912197210 */ /* 0x000fe20007f1e0ff */
[----:B------:R-:W-:-:S03]  /*1e50*/  IMAD.MOV.U32 R14, RZ, RZ, RZ ;  /* 0x000000ffff0e7224 */ /* 0x000fc600078e00ff */
[----:B------:R-:W-:Y:S01]  /*1e60*/  IADD3.X R28, PT, PT, RZ, R28, RZ, P0, !PT ;  /* 0x0000001cff1c7210 */ /* 0x000fe200007fe4ff */
[----:B------:R-:W-:Y:S08]  /*1e70*/  BRA.U !UP0, `(.L_x_13) ;  /* 0x0000000508647547 */ /* 0x000ff0000b800000 */
[----:B------:R-:W0:Y:S01]  /*1e80*/  LDCU UR18, c[0x0][0x38c] ;  /* 0x00007180ff1277ac */ /* 0x000e220008000800 */
[----:B------:R-:W1:Y:S01]  /*1e90*/  LDCU UR17, c[0x0][0x46c] ;  /* 0x00008d80ff1177ac */ /* 0x000e620008000800 */
[----:B------:R-:W-:-:S05]  /*1ea0*/  UMOV UR4, URZ ;  /* 0x000000ff00047c82 */ /* 0x000fca0008000000 */
.L_x_14:
[----:B--2---:R-:W2:Y:S01]  /*1eb0*/  LDC.64 R8, c[0x0][0x380] ;  /* 0x0000e000ff087b82 */ /* 0x004ea20000000a00 */
[----:B0-----:R-:W-:Y:S02]  /*1ec0*/  UIMAD UR7, UR4, UR18, URZ ;  /* 0x00000012040772a4 */ /* 0x001fe4000f8e02ff */
[----:B-1----:R-:W-:-:S05]  /*1ed0*/  UIMAD UR8, UR4, UR17, URZ ;  /* 0x00000011040872a4 */ /* 0x002fca000f8e02ff */
[----:B------:R-:W0:Y:S01]  /*1ee0*/  LDC.64 R6, c[0x0][0x460] ;  /* 0x00011800ff067b82 */ /* 0x000e220000000a00 */
[----:B--2---:R-:W-:-:S04]  /*1ef0*/  IADD3 R16, P0, P1, R25, UR7, R8 ;  /* 0x0000000719107c10 */ /* 0x004fc8000f91e008 */
[----:B------:R-:W-:Y:S02]  /*1f00*/  IADD3.X R17, PT, PT, R28, R9, RZ, P0, P1 ;  /* 0x000000091c117210 */ /* 0x000fe400007e24ff */
[----:B0-----:R-:W-:-:S04]  /*1f10*/  IADD3 R14, P2, P3, R3, UR8, R6 ;  /* 0x00000008030e7c10 */ /* 0x001fc8000fb5e006 */
[----:B------:R-:W2:Y:S01]  /*1f20*/  LDG.E R17, desc[UR10][R16.64] ;  /* 0x0000000a10117981 */ /* 0x000ea2000c1e1900 */
[----:B------:R-:W-:-:S05]  /*1f30*/  IADD3.X R15, PT, PT, R22, R7, RZ, P2, P3 ;  /* 0x00000007160f7210 */ /* 0x000fca00017e64ff */
[----:B------:R-:W2:Y:S01]  /*1f40*/  LDG.E R32, desc[UR10][R14.64] ;  /* 0x0000000a0e207981 */ /* 0x000ea2000c1e1900 */
[----:B------:R-:W-:Y:S02]  /*1f50*/  UIADD3 UR7, UPT, UPT, UR7, UR18, URZ ;  /* 0x0000001207077290 */ /* 0x000fe4000fffe0ff */
[----:B------:R-:W-:-:S04]  /*1f60*/  UIADD3 UR8, UPT, UPT, UR8, UR17, URZ ;  /* 0x0000001108087290 */ /* 0x000fc8000fffe0ff */
[----:B------:R-:W-:Y:S02]  /*1f70*/  IADD3 R30, P0, P1, R25, UR7, R8 ;  /* 0x00000007191e7c10 */ /* 0x000fe4000f91e008 */
[----:B------:R-:W-:Y:S02]  /*1f80*/  IADD3 R10, P2, P3, R3, UR8, R6 ;  /* 0x00000008030a7c10 */ /* 0x000fe4000fb5e006 */
[----:B------:R-:W-:Y:S02]  /*1f90*/  IADD3.X R31, PT, PT, R28, R9, RZ, P0, P1 ;  /* 0x000000091c1f7210 */ /* 0x000fe400007e24ff */
[----:B------:R-:W-:Y:S01]  /*1fa0*/  IADD3.X R11, PT, PT, R22, R7, RZ, P2, P3 ;  /* 0x00000007160b7210 */ /* 0x000fe200017e64ff */
[----:B--2---:R-:W-:-:S05]  /*1fb0*/  FFMA R27, R17, R26, R32 ;  /* 0x0000001a111b7223 */ /* 0x004fca0000000020 */
[----:B------:R0:W-:Y:S04]  /*1fc0*/  STG.E desc[UR10][R14.64], R27 ;  /* 0x0000001b0e007986 */ /* 0x0001e8000c10190a */
[----:B------:R-:W2:Y:S04]  /*1fd0*/  LDG.E R31, desc[UR10][R30.64] ;  /* 0x0000000a1e1f7981 */ /* 0x000ea8000c1e1900 */
        /* <DEDUP_REMOVED lines=14> */
[----:B0-----:R-:W-:Y:S02]  /*20c0*/  IADD3 R14, P2, P3, R3, UR8, R6 ;  /* 0x00000008030e7c10 */ /* 0x001fe4000fb5e006 */
        /* <DEDUP_REMOVED lines=9> */
[----:B-1----:R-:W-:Y:S02]  /*2160*/  IADD3 R10, P2, P3, R3, UR8, R6 ;  /* 0x00000008030a7c10 */ /* 0x002fe4000fb5e006 */
        /* <DEDUP_REMOVED lines=25> */
[----:B0-----:R-:W2:Y:S01]  /*2300*/  LDG.E R10, desc[UR10][R14.64] ;  /* 0x0000000a0e0a7981 */ /* 0x001ea2000c1e1900 */
        /* <DEDUP_REMOVED lines=8> */
[----:B------:R-:W1:Y:S04]  /*2390*/  LDG.E R9, desc[UR10][R8.64] ;  /* 0x0000000a08097981 */ /* 0x000e68000c1e1900 */
[----:B------:R-:W1:Y:S01]  /*23a0*/  LDG.E R10, desc[UR10][R6.64] ;  /* 0x0000000a060a7981 */ /* 0x000e62000c1e1900 */
[----:B------:R-:W-:-:S04]  /*23b0*/  UIADD3 UR4, UPT, UPT, UR4, 0x8, URZ ;  /* 0x0000000804047890 */ /* 0x000fc8000fffe0ff */
[----:B------:R-:W-:Y:S01]  /*23c0*/  UISETP.NE.AND UP2, UPT, UR4, UR5, UPT ;  /* 0x000000050400728c */ /* 0x000fe2000bf45270 */
[----:B-1----:R-:W-:-:S05]  /*23d0*/  FFMA R17, R9, R26, R10 ;  /* 0x0000001a09117223 */ /* 0x002fca000000000a */
[----:B------:R2:W-:Y:S03]  /*23e0*/  STG.E desc[UR10][R6.64], R17 ;  /* 0x0000001106007986 */ /* 0x0005e6000c10190a */
[----:B------:R-:W-:Y:S05]  /*23f0*/  BRA.U UP2, `(.L_x_14) ;  /* 0xfffffff902ac7547 */ /* 0x000fea000b83ffff */
[----:B--2---:R-:W-:-:S07]  /*2400*/  IMAD.U32 R14, RZ, RZ, UR5 ;  /* 0x00000005ff0e7e24 */ /* 0x004fce000f8e00ff */
.L_x_13:
[----:B------:R-:W-:-:S09]  /*2410*/  UISETP.NE.AND UP2, UPT, UR14, URZ, UPT ;  /* 0x000000ff0e00728c */ /* 0x000fd2000bf45270 */
[----:B------:R-:W-:Y:S05]  /*2420*/  BRA.U !UP2, `(.L_x_15) ;  /* 0x000000050a707547 */ /* 0x000fea000b800000 */
[----:B------:R-:W-:Y:S01]  /*2430*/  UISETP.NE.AND UP2, UPT, UR15, URZ, UPT ;  /* 0x000000ff0f00728c */ /* 0x000fe2000bf45270 */
[----:B------:R-:W-:Y:S10]  /*2440*/  BRA.U !UP1, `(.L_x_16) ;  /* 0x0000000109b47547 */ /* 0x000ff4000b800000 */
[----:B------:R-:W0:Y:S01]  /*2450*/  LDCU UR4, c[0x0][0x38c] ;  /* 0x00007180ff0477ac */ /* 0x000e220008000800 */
[----:B------:R-:W1:Y:S01]  /*2460*/  LDCU UR7, c[0x0][0x46c] ;  /* 0x00008d80ff0777ac */ /* 0x000e620008000800 */
[----:B------:R-:W2:Y:S01]  /*2470*/  LDCU.64 UR18, c[0x0][0x380] ;  /* 0x00007000ff1277ac */ /* 0x000ea20008000a00 */
[----:B------:R-:W3:Y:S01]  /*2480*/  LDCU.64 UR20, c[0x0][0x460] ;  /* 0x00008c00ff1477ac */ /* 0x000ee20008000a00 */
[C---:B0-----:R-:W-:Y:S02]  /*2490*/  IMAD R8, R14.reuse, UR4, RZ ;  /* 0x000000040e087c24 */ /* 0x041fe4000f8e02ff */
[----:B-1----:R-:W-:-:S03]  /*24a0*/  IMAD R10, R14, UR7, RZ ;  /* 0x000000070e0a7c24 */ /* 0x002fc6000f8e02ff */
[----:B--2---:R-:W-:Y:S02]  /*24b0*/  IADD3 R16, P0, P1, R25, UR18, R8 ;  /* 0x0000001219107c10 */ /* 0x004fe4000f91e008 */
[----:B---3--:R-:W-:Y:S02]  /*24c0*/  IADD3 R6, P2, P3, R3, UR20, R10 ;  /* 0x0000001403067c10 */ /* 0x008fe4000fb5e00a */
[----:B------:R-:W-:Y:S02]  /*24d0*/  IADD3.X R17, PT, PT, R28, UR19, RZ, P0, P1 ;  /* 0x000000131c117c10 */ /* 0x000fe400087e24ff */
[----:B------:R-:W-:-:S04]  /*24e0*/  IADD3.X R7, PT, PT, R22, UR21, RZ, P2, P3 ;  /* 0x0000001516077c10 */ /* 0x000fc800097e64ff */
[----:B------:R-:W2:Y:S04]  /*24f0*/  LDG.E R17, desc[UR10][R16.64] ;  /* 0x0000000a10117981 */ /* 0x000ea8000c1e1900 */
[----:B------:R-:W2:Y:S01]  /*2500*/  LDG.E R30, desc[UR10][R6.64] ;  /* 0x0000000a061e7981 */ /* 0x000ea2000c1e1900 */
[----:B------:R-:W-:Y:S01]  /*2510*/  IADD3 R32, PT, PT, R8, UR4, RZ ;  /* 0x0000000408207c10 */ /* 0x000fe2000fffe0ff */
[----:B------:R-:W-:-:S03]  /*2520*/  VIADD R36, R10, UR7 ;  /* 0x000000070a247c36 */ /* 0x000fc60008000000 */
[----:B------:R-:W-:Y:S02]  /*2530*/  IADD3 R10, P0, P1, R25, UR18, R32 ;  /* 0x00000012190a7c10 */ /* 0x000fe4000f91e020 */
[----:B------:R-:W-:Y:S02]  /*2540*/  IADD3 R8, P2, P3, R3, UR20, R36 ;  /* 0x0000001403087c10 */ /* 0x000fe4000fb5e024 */
[----:B------:R-:W-:Y:S02]  /*2550*/  IADD3.X R11, PT, PT, R28, UR19, RZ, P0, P1 ;  /* 0x000000131c0b7c10 */ /* 0x000fe400087e24ff */
[----:B------:R-:W-:Y:S01]  /*2560*/  IADD3.X R9, PT, PT, R22, UR21, RZ, P2, P3 ;  /* 0x0000001516097c10 */ /* 0x000fe200097e64ff */
[----:B--2---:R-:W-:-:S05]  /*2570*/  FFMA R15, R17, R26, R30 ;  /* 0x0000001a110f7223 */ /* 0x004fca000000001e */
[----:B------:R0:W-:Y:S04]  /*2580*/  STG.E desc[UR10][R6.64], R15 ;  /* 0x0000000f06007986 */ /* 0x0001e8000c10190a */
        /* <DEDUP_REMOVED lines=13> */
[----:B0-----:R-:W-:-:S03]  /*2660*/  VIADD R6, R36, UR7 ;  /* 0x0000000724067c36 */ /* 0x001fc60008000000 */
[----:B------:R-:W-:Y:S02]  /*2670*/  IADD3 R10, P0, P1, R25, UR18, R10 ;  /* 0x00000012190a7c10 */ /* 0x000fe4000f91e00a */
[----:B------:R-:W-:Y:S02]  /*2680*/  IADD3 R6, P2, P3, R3, UR20, R6 ;  /* 0x0000001403067c10 */ /* 0x000fe4000fb5e006 */
[----:B------:R-:W-:Y:S02]  /*2690*/  IADD3.X R11, PT, PT, R28, UR19, RZ, P0, P1 ;  /* 0x000000131c0b7c10 */ /* 0x000fe400087e24ff */
[----:B------:R-:W-:Y:S01]  /*26a0*/  IADD3.X R7, PT, PT, R22, UR21, RZ, P2, P3 ;  /* 0x0000001516077c10 */ /* 0x000fe200097e64ff */
[----:B--2---:R-:W-:-:S05]  /*26b0*/  FFMA R15, R31, R26, R38 ;  /* 0x0000001a1f0f7223 */ /* 0x004fca0000000026 */
[----:B------:R0:W-:Y:S04]  /*26c0*/  STG.E desc[UR10][R16.64], R15 ;  /* 0x0000000f10007986 */ /* 0x0001e8000c10190a */
[----:B------:R-:W2:Y:S04]  /*26d0*/  LDG.E R11, desc[UR10][R10.64] ;  /* 0x0000000a0a0b7981 */ /* 0x000ea8000c1e1900 */
[----:B-1----:R-:W2:Y:S01]  /*26e0*/  LDG.E R8, desc[UR10][R6.64] ;  /* 0x0000000a06087981 */ /* 0x002ea2000c1e1900 */
[----:B------:R-:W-:Y:S01]  /*26f0*/  IADD3 R14, PT, PT, R14, 0x4, RZ ;  /* 0x000000040e0e7810 */ /* 0x000fe20007ffe0ff */
[----:B--2---:R-:W-:-:S05]  /*2700*/  FFMA R9, R11, R26, R8 ;  /* 0x0000001a0b097223 */ /* 0x004fca0000000008 */
[----:B------:R0:W-:Y:S02]  /*2710*/  STG.E desc[UR10][R6.64], R9 ;  /* 0x0000000906007986 */ /* 0x0001e4000c10190a */
.L_x_16:
[----:B------:R-:W-:Y:S05]  /*2720*/  BRA.U !UP2, `(.L_x_15) ;  /* 0x000000010ab07547 */ /* 0x000fea000b800000 */
[----:B------:R-:W1:Y:S01]  /*2730*/  LDCU UR4, c[0x0][0x3a0] ;  /* 0x00007400ff0477ac */ /* 0x000e620008000800 */
[----:B------:R-:W-:Y:S02]  /*2740*/  UISETP.NE.AND UP2, UPT, UR15, 0x1, UPT ;  /* 0x000000010f00788c */ /* 0x000fe4000bf45270 */
[----:B-1----:R-:W-:-:S07]  /*2750*/  ULOP3.LUT UP3, URZ, UR4, 0x1, URZ, 0xc0, !UPT ;  /* 0x0000000104ff7892 */ /* 0x002fce000f86c0ff */
[----:B------:R-:W-:Y:S05]  /*2760*/  BRA.U !UP2, `(.L_x_17) ;  /* 0x000000010a647547 */ /* 0x000fea000b800000 */
        /* <DEDUP_REMOVED lines=12> */
[----:B------:R-:W-:Y:S01]  /*2830*/  VIADD R6, R6, UR4 ;  /* 0x0000000406067c36 */ /* 0x000fe20008000000 */
[----:B------:R-:W-:-:S04]  /*2840*/  IADD3 R32, PT, PT, R16, UR7, RZ ;  /* 0x0000000710207c10 */ /* 0x000fc8000fffe0ff */
        /* <DEDUP_REMOVED lines=8> */
[----:B------:R-:W-:Y:S02]  /*28d0*/  VIADD R14, R14, 0x2 ;  /* 0x000000020e0e7836 */ /* 0x000fe40000000000 */
[----:B--2---:R-:W-:-:S05]  /*28e0*/  FFMA R11, R17, R26, R10 ;  /* 0x0000001a110b7223 */ /* 0x004fca000000000a */
[----:B------:R1:W-:Y:S02]  /*28f0*/  STG.E desc[UR10][R6.64], R11 ;  /* 0x0000000b06007986 */ /* 0x0003e4000c10190a */
.L_x_17:
[----:B------:R-:W-:Y:S05]  /*2900*/  BRA.U !UP3, `(.L_x_15) ;  /* 0x000000010b387547 */ /* 0x000fea000b800000 */
[----:B------:R-:W1:Y:S01]  /*2910*/  LDCU UR4, c[0x0][0x38c] ;  /* 0x00007180ff0477ac */ /* 0x000e620008000800 */
[----:B------:R-:W0:Y:S01]  /*2920*/  LDCU UR7, c[0x0][0x46c] ;  /* 0x00008d80ff0777ac */ /* 0x000e220008000800 */
[----:B------:R-:W2:Y:S01]  /*2930*/  LDCU.64 UR18, c[0x0][0x380] ;  /* 0x00007000ff1277ac */ /* 0x000ea20008000a00 */
[----:B------:R-:W3:Y:S01]  /*2940*/  LDCU.64 UR20, c[0x0][0x460] ;  /* 0x00008c00ff1477ac */ /* 0x000ee20008000a00 */
[C---:B-1----:R-:W-:Y:S02]  /*2950*/  IMAD R8, R14.reuse, UR4, RZ ;  /* 0x000000040e087c24 */ /* 0x042fe4000f8e02ff */
[----:B0-----:R-:W-:-:S03]  /*2960*/  IMAD R6, R14, UR7, RZ ;  /* 0x000000070e067c24 */ /* 0x001fc6000f8e02ff */
[----:B--2---:R-:W-:Y:S02]  /*2970*/  IADD3 R8, P0, P1, R25, UR18, R8 ;  /* 0x0000001219087c10 */ /* 0x004fe4000f91e008 */
[----:B---3--:R-:W-:Y:S02]  /*2980*/  IADD3 R6, P2, P3, R3, UR20, R6 ;  /* 0x0000001403067c10 */ /* 0x008fe4000fb5e006 */
[----:B------:R-:W-:Y:S02]  /*2990*/  IADD3.X R9, PT, PT, R28, UR19, RZ, P0, P1 ;  /* 0x000000131c097c10 */ /* 0x000fe400087e24ff */
[----:B------:R-:W-:-:S04]  /*29a0*/  IADD3.X R7, PT, PT, R22, UR21, RZ, P2, P3 ;  /* 0x0000001516077c10 */ /* 0x000fc800097e64ff */
[----:B------:R-:W2:Y:S04]  /*29b0*/  LDG.E R9, desc[UR10][R8.64] ;  /* 0x0000000a08097981 */ /* 0x000ea8000c1e1900 */
[----:B------:R-:W2:Y:S02]  /*29c0*/  LDG.E R10, desc[UR10][R6.64] ;  /* 0x0000000a060a7981 */ /* 0x000ea4000c1e1900 */
[----:B--2---:R-:W-:-:S05]  /*29d0*/  FFMA R11, R9, R26, R10 ;  /* 0x0000001a090b7223 */ /* 0x004fca000000000a */
[----:B------:R2:W-:Y:S02]  /*29e0*/  STG.E desc[UR10][R6.64], R11 ;  /* 0x0000000b06007986 */ /* 0x0005e4000c10190a */
.L_x_15:
[----:B------:R-:W-:-:S07]  /*29f0*/  FADD R5, R5, R26 ;  /* 0x0000001a05057221 */ /* 0x000fce0000000000 */
.L_x_8:
[----:B------:R-:W-:Y:S05]  /*2a00*/  BSYNC.RECONVERGENT B0 ;  /* 0x0000000000007941 */ /* 0x000fea0003800200 */
.L_x_7:
[----:B------:R-:W3:Y:S02]  /*2a10*/  LDCU UR4, c[0x0][0x4d0] ;  /* 0x00009a00ff0477ac */ /* 0x000ee40008000800 */
[C---:B---3--:R-:W-:Y:S02]  /*2a20*/  ISETP.NE.AND P0, PT, R24.reuse, UR4, PT ;  /* 0x0000000418007c0c */ /* 0x048fe4000bf05270 */
[----:B------:R-:W-:-:S11]  /*2a30*/  IADD3 R24, PT, PT, R24, 0x1, RZ ;  /* 0x0000000118187810 */ /* 0x000fd60007ffe0ff */
[----:B------:R-:W-:Y:S05]  /*2a40*/  @P0 BRA `(.L_x_18) ;  /* 0xffffffe000b00947 */ /* 0x000fea000383ffff */
[----:B------:R-:W-:-:S13]  /*2a50*/  ISETP.NE.AND P0, PT, R19, UR4, PT ;  /* 0x0000000413007c0c */ /* 0x000fda000bf05270 */
[----:B------:R-:W-:Y:S05]  /*2a60*/  @!P0 BRA `(.L_x_0) ;  /* 0x0000000400088947 */ /* 0x000fea0003800000 */
[----:B------:R-:W-:Y:S01]  /*2a70*/  VIADD R19, R19, 0x1 ;  /* 0x0000000113137836 */ /* 0x000fe20000000000 */
[----:B------:R-:W-:Y:S06]  /*2a80*/  BRA `(.L_x_19) ;  /* 0xffffffe0008c7947 */ /* 0x000fec000383ffff */
.L_x_6:
[----:B------:R-:W0:Y:S01]  /*2a90*/  LDCU.64 UR4, c[0x0][0x3f0] ;  /* 0x00007e00ff0477ac */ /* 0x000e220008000a00 */
[----:B------:R-:W-:Y:S01]  /*2aa0*/  HFMA2 R5, -RZ, RZ, 0, 0 ;  /* 0x00000000ff057431 */ /* 0x000fe200000001ff */
[----:B------:R-:W1:Y:S01]  /*2ab0*/  LDCU UR7, c[0x0][0x3fc] ;  /* 0x00007f80ff0777ac */ /* 0x000e620008000800 */
[----:B0-----:R-:W-:Y:S01]  /*2ac0*/  IADD3 R6, P0, PT, R0, UR4, RZ ;  /* 0x0000000400067c10 */ /* 0x001fe2000ff1e0ff */
[----:B------:R-:W-:-:S03]  /*2ad0*/  UMOV UR4, UR6 ;  /* 0x0000000600047c82 */ /* 0x000fc60008000000 */
[----:B-1----:R-:W-:Y:S02]  /*2ae0*/  IADD3 R8, P1, PT, R6, UR7, RZ ;  /* 0x0000000706087c10 */ /* 0x002fe4000ff3e0ff */
[----:B------:R-:W-:-:S05]  /*2af0*/  IADD3.X R7, PT, PT, R34, UR5, RZ, P0, !PT ;  /* 0x0000000522077c10 */ /* 0x000fca00087fe4ff */
[----:B------:R-:W-:-:S07]  /*2b00*/  IMAD.X R9, RZ, RZ, R7, P1 ;  /* 0x000000ffff097224 */ /* 0x000fce00008e0607 */
.L_x_23:
[----:B------:R-:W0:Y:S01]  /*2b10*/  LDC R15, c[0x0][0x4d4] ;  /* 0x00013500ff0f7b82 */ /* 0x000e220000000800 */
[----:B------:R-:W1:Y:S01]  /*2b20*/  LDCU UR5, c[0x0][0x3a4] ;  /* 0x00007480ff0577ac */ /* 0x000e620008000800 */
[----:B------:R-:W2:Y:S06]  /*2b30*/  LDCU UR12, c[0x0][0x3a0] ;  /* 0x00007400ff0c77ac */ /* 0x000eac0008000800 */
[----:B------:R-:W3:Y:S01]  /*2b40*/  LDC R17, c[0x0][0x4d4] ;  /* 0x00013500ff117b82 */ /* 0x000ee20000000800 */
[----:B------:R-:W4:Y:S01]  /*2b50*/  LDCU UR8, c[0x0][0x3a8] ;  /* 0x00007500ff0877ac */ /* 0x000f220008000800 */
[----:B------:R-:W0:Y:S02]  /*2b60*/  LDCU UR13, c[0x0][0x4d0] ;  /* 0x00009a00ff0d77ac */ /* 0x000e240008000800 */
[----:B0-----:R-:W-:-:S05]  /*2b70*/  IMAD R15, R15, UR4, R2 ;  /* 0x000000040f0f7c24 */ /* 0x001fca000f8e0202 */
[----:B-1----:R-:W-:Y:S01]  /*2b80*/  ISETP.GE.AND P1, PT, R15, UR5, PT ;  /* 0x000000050f007c0c */ /* 0x002fe2000bf26270 */
[----:B--2-4-:R-:W-:-:S12]  /*2b90*/  UMOV UR5, UR6 ;  /* 0x0000000600057c82 */ /* 0x014fd80008000000 */
.L_x_22:
[----:B---3--:R-:W-:Y:S01]  /*2ba0*/  IMAD R0, R17, UR5, R4 ;  /* 0x0000000511007c24 */ /* 0x008fe2000f8e0204 */
[----:B------:R-:W-:Y:S04]  /*2bb0*/  BSSY.RECONVERGENT B0, `(.L_x_20) ;  /* 0x0000025000007945 */ /* 0x000fe80003800200 */
[C---:B------:R-:W-:Y:S02]  /*2bc0*/  ISETP.GE.OR P0, PT, R0.reuse, UR8, P1 ;  /* 0x0000000800007c0c */ /* 0x040fe40008f06670 */
[----:B------:R-:W-:-:S04]  /*2bd0*/  LOP3.LUT R0, R0, R15, RZ, 0xfc, !PT ;  /* 0x0000000f00007212 */ /* 0x000fc800078efcff */
[----:B------:R-:W-:-:S13]  /*2be0*/  ISETP.LT.OR P0, PT, R0, RZ, P0 ;  /* 0x000000ff0000720c */ /* 0x000fda0000701670 */
[----:B------:R-:W-:Y:S05]  /*2bf0*/  @P0 BRA `(.L_x_21) ;  /* 0x0000000000800947 */ /* 0x000fea0003800000 */
[----:B------:R-:W-:Y:S01]  /*2c00*/  UISETP.NE.AND UP0, UPT, UR9, 0x1, UPT ;  /* 0x000000010900788c */ /* 0x000fe2000bf05270 */
[----:B------:R-:W2:Y:S05]  /*2c10*/  LDG.E R3, desc[UR10][R6.64] ;  /* 0x0000000a06037981 */ /* 0x000eaa000c1e1900 */
[----:B------:R-:W-:-:S13]  /*2c20*/  PLOP3.LUT P0, PT, PT, PT, UP0, 0x80, 0x8 ;  /* 0x000000000008781c */ /* 0x000fda0003f0f008 */
[----:B------:R-:W3:Y:S01]  /*2c30*/  @P0 LDG.E R11, desc[UR10][R8.64] ;  /* 0x0000000a080b0981 */ /* 0x000ee2000c1e1900 */
[----:B------:R-:W-:-:S04]  /*2c40*/  UISETP.NE.AND UP0, UPT, UR12, URZ, UPT ;  /* 0x000000ff0c00728c */ /* 0x000fc8000bf05270 */
[----:B------:R-:W-:Y:S02]  /*2c50*/  USEL UR7, UR4, UR5, !UP0 ;  /* 0x0000000504077287 */ /* 0x000fe4000c000000 */
[----:B------:R-:W-:Y:S01]  /*2c60*/  @P0 I2FP.F32.S32 R10, UR5 ;  /* 0x00000005000a0c45 */ /* 0x000fe20008201400 */
[----:B------:R-:W-:-:S03]  /*2c70*/  HFMA2 R14, -RZ, RZ, 0.96630859375, -0.0022525787353515625 ;  /* 0x3bbb989dff0e7431 */ /* 0x000fc600000001ff */
[----:B------:R-:W-:Y:S01]  /*2c80*/  I2FP.F32.S32 R0, UR7 ;  /* 0x0000000700007c45 */ /* 0x000fe20008201400 */
[----:B------:R-:W-:-:S04]  /*2c90*/  IMAD.MOV.U32 R16, RZ, RZ, 0x437c0000 ;  /* 0x437c0000ff107424 */ /* 0x000fc800078e00ff */
[----:B--2---:R-:W-:-:S04]  /*2ca0*/  FMUL R3, R0, R3 ;  /* 0x0000000300037220 */ /* 0x004fc80000400000 */
[----:B------:R-:W-:-:S04]  /*2cb0*/  FMUL R3, R0, R3 ;  /* 0x0000000300037220 */ /* 0x000fc80000400000 */
[----:B------:R-:W-:Y:S01]  /*2cc0*/  FFMA.SAT R0, R3, R14, 0.5 ;  /* 0x3f00000003007423 */ /* 0x000fe2000000200e */
[----:B---3--:R-:W-:-:S04]  /*2cd0*/  @P0 FMUL R11, R10, R11 ;  /* 0x0000000b0a0b0220 */ /* 0x008fc80000400000 */
[----:B------:R-:W-:-:S04]  /*2ce0*/  @P0 FMUL R11, R10, R11 ;  /* 0x0000000b0a0b0220 */ /* 0x000fc80000400000 */
[----:B------:R-:W-:Y:S01]  /*2cf0*/  @P0 FFMA.SAT R13, R11, R14, 0.5 ;  /* 0x3f0000000b0d0423 */ /* 0x000fe2000000200e */
[----:B------:R-:W-:-:S03]  /*2d00*/  FFMA.RM R0, R0, R16, 12582913 ;  /* 0x4b40000100007423 */ /* 0x000fc60000004010 */
[----:B------:R-:W-:Y:S01]  /*2d10*/  @P0 FFMA.RM R13, R13, R16, 12582913 ;  /* 0x4b4000010d0d0423 */ /* 0x000fe20000004010 */
[----:B------:R-:W-:-:S03]  /*2d20*/  FADD R10, R0, -12583039 ;  /* 0xcb40007f000a7421 */ /* 0x000fc60000000000 */
[----:B------:R-:W-:Y:S01]  /*2d30*/  @P0 FADD R14, R13, -12583039 ;  /* 0xcb40007f0d0e0421 */ /* 0x000fe20000000000 */
[----:B------:R-:W-:-:S03]  /*2d40*/  FFMA R10, R3, 1.4426950216293334961, -R10 ;  /* 0x3fb8aa3b030a7823 */ /* 0x000fc6000000080a */
[----:B------:R-:W-:Y:S01]  /*2d50*/  @P0 FFMA R14, R11, 1.4426950216293334961, -R14 ;  /* 0x3fb8aa3b0b0e0823 */ /* 0x000fe2000000080e */
[----:B------:R-:W-:-:S03]  /*2d60*/  FFMA R10, R3, 1.925963033500011079e-08, R10 ;  /* 0x32a57060030a7823 */ /* 0x000fc6000000000a */
[----:B------:R-:W-:Y:S01]  /*2d70*/  @P0 FFMA R14, R11, 1.925963033500011079e-08, R14 ;  /* 0x32a570600b0e0823 */ /* 0x000fe2000000000e */
[----:B------:R-:W0:Y:S08]  /*2d80*/  MUFU.EX2 R3, R10 ;  /* 0x0000000a00037308 */ /* 0x000e300000000800 */
[----:B------:R-:W1:Y:S01]  /*2d90*/  @P0 MUFU.EX2 R14, R14 ;  /* 0x0000000e000e0308 */ /* 0x000e620000000800 */
[----:B------:R-:W-:Y:S01]  /*2da0*/  SHF.L.U32 R0, R0, 0x17, RZ ;  /* 0x0000001700007819 */ /* 0x000fe200000006ff */
[----:B------:R-:W-:-:S04]  /*2db0*/  @P0 IMAD.SHL.U32 R13, R13, 0x800000, RZ ;  /* 0x008000000d0d0824 */ /* 0x000fc800078e00ff */
[----:B0-----:R-:W-:Y:S01]  /*2dc0*/  FMUL R0, R0, R3 ;  /* 0x0000000300007220 */ /* 0x001fe20000400000 */
[----:B-1----:R-:W-:-:S04]  /*2dd0*/  @P0 FMUL R13, R13, R14 ;  /* 0x0000000e0d0d0220 */ /* 0x002fc80000400000 */
[----:B------:R-:W-:-:S04]  /*2de0*/  @P0 FMUL R0, R0, R13 ;  /* 0x0000000d00000220 */ /* 0x000fc80000400000 */
[----:B------:R-:W-:-:S07]  /*2df0*/  FADD R5, R5, R0 ;  /* 0x0000000005057221 */ /* 0x000fce0000000000 */
.L_x_21:
[----:B------:R-:W-:Y:S05]  /*2e00*/  BSYNC.RECONVERGENT B0 ;  /* 0x0000000000007941 */ /* 0x000fea0003800200 */
.L_x_20:
[----:B------:R-:W-:Y:S02]  /*2e10*/  UISETP.NE.AND UP0, UPT, UR5, UR13, UPT ;  /* 0x0000000d0500728c */ /* 0x000fe4000bf05270 */
[----:B------:R-:W-:-:S07]  /*2e20*/  UIADD3 UR7, UPT, UPT, UR5, 0x1, URZ ;  /* 0x0000000105077890 */ /* 0x000fce000fffe0ff */
[----:B------:R-:W-:Y:S01]  /*2e30*/  UMOV UR5, UR7 ;  /* 0x0000000700057c82 */ /* 0x000fe20008000000 */
[----:B------:R-:W-:Y:S05]  /*2e40*/  BRA.U UP0, `(.L_x_22) ;  /* 0xfffffffd00547547 */ /* 0x000fea000b83ffff */
[----:B------:R-:W-:Y:S02]  /*2e50*/  UISETP.NE.AND UP0, UPT, UR4, UR13, UPT ;  /* 0x0000000d0400728c */ /* 0x000fe4000bf05270 */
[----:B------:R-:W-:-:S07]  /*2e60*/  UIADD3 UR5, UPT, UPT, UR4, 0x1, URZ ;  /* 0x0000000104057890 */ /* 0x000fce000fffe0ff */
[----:B------:R-:W-:Y:S01]  /*2e70*/  UMOV UR4, UR5 ;  /* 0x0000000500047c82 */ /* 0x000fe20008000000 */
[----:B------:R-:W-:Y:S05]  /*2e80*/  BRA.U UP0, `(.L_x_23) ;  /* 0xfffffffd00207547 */ /* 0x000fea000b83ffff */
.L_x_0:
[----:B------:R-:W3:Y:S01]  /*2e90*/  LDCU UR5, c[0x0][0x3a0] ;  /* 0x00007400ff0577ac */ /* 0x000ee20008000800 */
[----:B------:R-:W-:Y:S02]  /*2ea0*/  FMNMX.NAN R5, R5, 0.0010000000474974513054, !PT ;  /* 0x3a83126f05057809 */ /* 0x000fe40007820000 */
[----:B012---:R-:W-:Y:S01]  /*2eb0*/  MOV R6, RZ ;  /* 0x000000ff00067202 */ /* 0x007fe20000000f00 */
[----:B---3--:R-:W-:-:S09]  /*2ec0*/  UISETP.GE.AND UP0, UPT, UR5, 0x1, UPT ;  /* 0x000000010500788c */ /* 0x008fd2000bf06270 */
[----:B------:R-:W-:Y:S05]  /*2ed0*/  BRA.U !UP0, `(.L_x_24) ;  /* 0x0000001908f47547 */ /* 0x000fea000b800000 */
[----:B------:R-:W0:Y:S01]  /*2ee0*/  LDCU UR4, c[0x0][0x4a0] ;  /* 0x00009400ff0477ac */ /* 0x000e220008000800 */
[----:B------:R-:W-:Y:S01]  /*2ef0*/  FMUL R15, R5, R5 ;  /* 0x00000005050f7220 */ /* 0x000fe20000400000 */
[----:B------:R-:W1:Y:S01]  /*2f00*/  LDCU.64 UR12, c[0x0][0x4a8] ;  /* 0x00009500ff0c77ac */ /* 0x000e620008000a00 */
[----:B------:R-:W2:Y:S01]  /*2f10*/  LDCU.64 UR14, c[0x0][0x470] ;  /* 0x00008e00ff0e77ac */ /* 0x000ea20008000a00 */
[----:B------:R-:W3:Y:S01]  /*2f20*/  LDCU UR7, c[0x0][0x468] ;  /* 0x00008d00ff0777ac */ /* 0x000ee20008000800 */
[----:B0-----:R-:W-:Y:S01]  /*2f30*/  IMAD R13, R12, UR4, RZ ;  /* 0x000000040c0d7c24 */ /* 0x001fe2000f8e02ff */
[----:B------:R-:W-:Y:S01]  /*2f40*/  UIADD3 UR4, UPT, UPT, UR5, -0x1, URZ ;  /* 0xffffffff05047890 */ /* 0x000fe2000fffe0ff */
[----:B-1----:R-:W-:-:S03]  /*2f50*/  IMAD R0, R2, UR12, RZ ;  /* 0x0000000c02007c24 */ /* 0x002fc6000f8e02ff */
[----:B------:R-:W-:Y:S01]  /*2f60*/  UISETP.GE.U32.AND UP0, UPT, UR4, 0x7, UPT ;  /* 0x000000070400788c */ /* 0x000fe2000bf06070 */
[----:B------:R-:W-:Y:S02]  /*2f70*/  IMAD R3, R4, UR13, RZ ;  /* 0x0000000d04037c24 */ /* 0x000fe4000f8e02ff */
[----:B--2---:R-:W-:Y:S01]  /*2f80*/  IMAD R6, R2, UR14, RZ ;  /* 0x0000000e02067c24 */ /* 0x004fe2000f8e02ff */
[----:B------:R-:W-:Y:S01]  /*2f90*/  ULOP3.LUT UR14, UR5, 0x7, URZ, 0xc0, !UPT ;  /* 0x00000007050e7892 */ /* 0x000fe2000f8ec0ff */
[----:B------:R-:W-:Y:S01]  /*2fa0*/  IMAD R8, R4, UR15, RZ ;  /* 0x0000000f04087c24 */ /* 0x000fe2000f8e02ff */
[----:B------:R-:W-:Y:S01]  /*2fb0*/  IADD3 R13, P0, P1, R13, R0, R3 ;  /* 0x000000000d0d7210 */ /* 0x000fe2000791e003 */
[----:B---3--:R-:W-:Y:S01]  /*2fc0*/  IMAD R7, R12, UR7, RZ ;  /* 0x000000070c077c24 */ /* 0x008fe2000f8e02ff */
[----:B------:R-:W-:Y:S02]  /*2fd0*/  UMOV UR4, URZ ;  /* 0x000000ff00047c82 */ /* 0x000fe40008000000 */
[----:B------:R-:W-:-:S02]  /*2fe0*/  IADD3.X R16, PT, PT, RZ, RZ, RZ, P0, P1 ;  /* 0x000000ffff107210 */ /* 0x000fc400007e24ff */
[----:B------:R-:W-:Y:S01]  /*2ff0*/  IADD3 R7, P2, P3, R7, R6, R8 ;  /* 0x0000000607077210 */ /* 0x000fe20007b5e008 */
[----:B------:R-:W-:-:S03]  /*3000*/  IMAD.MOV.U32 R6, RZ, RZ, RZ ;  /* 0x000000ffff067224 */ /* 0x000fc600078e00ff */
[----:B------:R-:W-:Y:S01]  /*3010*/  IADD3.X R14, PT, PT, RZ, RZ, RZ, P2, P3 ;  /* 0x000000ffff0e7210 */ /* 0x000fe200017e64ff */
[----:B------:R-:W-:Y:S08]  /*3020*/  BRA.U !UP0, `(.L_x_25) ;  /* 0x0000000d08407547 */ /* 0x000ff0000b800000 */
[----:B------:R-:W0:Y:S01]  /*3030*/  LDC.64 R10, c[0x0][0x498] ;  /* 0x00012600ff0a7b82 */ /* 0x000e220000000a00 */
[----:B------:R-:W-:Y:S01]  /*3040*/  HFMA2 R6, -RZ, RZ, 0, 0 ;  /* 0x00000000ff067431 */ /* 0x000fe200000001ff */
[----:B------:R-:W-:Y:S01]  /*3050*/  ULOP3.LUT UR4, UR5, 0x7ffffff8, URZ, 0xc0, !UPT ;  /* 0x7ffffff805047892 */ /* 0x000fe2000f8ec0ff */
[----:B------:R-:W1:Y:S05]  /*3060*/  LDCU UR13, c[0x0][0x4a4] ;  /* 0x00009480ff0d77ac */ /* 0x000e6a0008000800 */
[----:B------:R-:W2:Y:S01]  /*3070*/  LDC.64 R8, c[0x0][0x460] ;  /* 0x00011800ff087b82 */ /* 0x000ea20000000a00 */
[----:B------:R-:W3:Y:S01]  /*3080*/  LDCU UR12, c[0x0][0x46c] ;  /* 0x00008d80ff0c77ac */ /* 0x000ee20008000800 */
[----:B------:R-:W-:-:S05]  /*3090*/  UMOV UR5, URZ ;  /* 0x000000ff00057c82 */ /* 0x000fca0008000000 */
.L_x_42:
[----:B-1----:R-:W-:Y:S02]  /*30a0*/  UIMAD UR7, UR5, UR13, URZ ;  /* 0x0000000d050772a4 */ /* 0x002fe4000f8e02ff */
[----:B---3--:R-:W-:-:S04]  /*30b0*/  UIMAD UR8, UR5, UR12, URZ ;  /* 0x0000000c050872a4 */ /* 0x008fc8000f8e02ff */
[----:B0-----:R-:W-:Y:S02]  /*30c0*/  IADD3 R18, P0, P1, R13, UR7, R10 ;  /* 0x000000070d127c10 */ /* 0x001fe4000f91e00a */
[----:B--2---:R-:W-:Y:S02]  /*30d0*/  IADD3 R20, P2, P3, R7, UR8, R8 ;  /* 0x0000000807147c10 */ /* 0x004fe4000fb5e008 */
[----:B------:R-:W-:Y:S02]  /*30e0*/  IADD3.X R19, PT, PT, R16, R11, RZ, P0, P1 ;  /* 0x0000000b10137210 */ /* 0x000fe400007e24ff */
[----:B------:R-:W-:-:S03]  /*30f0*/  IADD3.X R21, PT, PT, R14, R9, RZ, P2, P3 ;  /* 0x000000090e157210 */ /* 0x000fc600017e64ff */
[----:B------:R-:W2:Y:S04]  /*3100*/  LDG.E R3, desc[UR10][R18.64] ;  /* 0x0000000a12037981 */ /* 0x000ea8000c1e1900 */
[----:B------:R-:W2:Y:S01]  /*3110*/  LDG.E R20, desc[UR10][R20.64] ;  /* 0x0000000a14147981 */ /* 0x000ea2000c1e1900 */
[----:B------:R-:W0:Y:S01]  /*3120*/  MUFU.RCP R0, R15 ;  /* 0x0000000f00007308 */ /* 0x000e220000001000 */
[----:B------:R-:W-:Y:S01]  /*3130*/  UIADD3 UR5, UPT, UPT, UR5, 0x8, URZ ;  /* 0x0000000805057890 */ /* 0x000fe2000fffe0ff */
[----:B------:R-:W-:Y:S03]  /*3140*/  BSSY.RECONVERGENT B2, `(.L_x_26) ;  /* 0x000000e000027945 */ /* 0x000fe60003800200 */
[----:B------:R-:W-:Y:S01]  /*3150*/  UISETP.NE.AND UP0, UPT, UR5, UR4, UPT ;  /* 0x000000040500728c */ /* 0x000fe2000bf05270 */
[----:B0-----:R-:W-:-:S04]  /*3160*/  FFMA R17, -R15, R0, 1 ;  /* 0x3f8000000f117423 */ /* 0x001fc80000000100 */
[----:B------:R-:W-:Y:S01]  /*3170*/  FFMA R0, R0, R17, R0 ;  /* 0x0000001100007223 */ /* 0x000fe20000000000 */
[----:B--2---:R-:W-:-:S04]  /*3180*/  FMUL R3, R3, R20 ;  /* 0x0000001403037220 */ /* 0x004fc80000400000 */
[----:B------:R-:W0:Y:S01]  /*3190*/  FCHK P0, R3, R15 ;  /* 0x0000000f03007302 */ /* 0x000e220000000000 */
[----:B------:R-:W-:-:S04]  /*31a0*/  FFMA R17, R3, R0, RZ ;  /* 0x0000000003117223 */ /* 0x000fc800000000ff */
[----:B------:R-:W-:-:S04]  /*31b0*/  FFMA R22, -R15, R17, R3 ;  /* 0x000000110f167223 */ /* 0x000fc80000000103 */
[----:B------:R-:W-:Y:S01]  /*31c0*/  FFMA R17, R0, R22, R17 ;  /* 0x0000001600117223 */ /* 0x000fe20000000011 */
[----:B0-----:R-:W-:Y:S06]  /*31d0*/  @!P0 BRA `(.L_x_27) ;  /* 0x0000000000108947 */ /* 0x001fec0003800000 */
[----:B------:R-:W-:Y:S01]  /*31e0*/  IMAD.MOV.U32 R0, RZ, RZ, R15 ;  /* 0x000000ffff007224 */ /* 0x000fe200078e000f */
[----:B------:R-:W-:-:S07]  /*31f0*/  MOV R28, 0x3210 ;  /* 0x00003210001c7802 */ /* 0x000fce0000000f00 */
[----:B------:R-:W-:Y:S05]  /*3200*/  CALL.REL.NOINC `($__internal_0_$__cuda_sm3x_div_rn_noftz_f32_slowpath) ;  /* 0x0000006400487944 */ /* 0x000fea0003c00000 */
[----:B------:R-:W-:-:S07]  /*3210*/  MOV R17, R0 ;  /* 0x0000000000117202 */ /* 0x000fce0000000f00 */
.L_x_27:
[----:B------:R-:W-:Y:S05]  /*3220*/  BSYNC.RECONVERGENT B2 ;  /* 0x0000000000027941 */ /* 0x000fea0003800200 */
.L_x_26:
[----:B------:R-:W-:Y:S02]  /*3230*/  UIADD3 UR8, UPT, UPT, UR8, UR12, URZ ;  /* 0x0000000c08087290 */ /* 0x000fe4000fffe0ff */
[----:B------:R-:W-:-:S04]  /*3240*/  UIADD3 UR7, UPT, UPT, UR7, UR13, URZ ;  /* 0x0000000d07077290 */ /* 0x000fc8000fffe0ff */
[----:B------:R-:W-:Y:S02]  /*3250*/  IADD3 R20, P2, P3, R7, UR8, R8 ;  /* 0x0000000807147c10 */ /* 0x000fe4000fb5e008 */
[----:B------:R-:W-:Y:S02]  /*3260*/  IADD3 R18, P0, P1, R13, UR7, R10 ;  /* 0x000000070d127c10 */ /* 0x000fe4000f91e00a */
[----:B------:R-:W-:Y:S02]  /*3270*/  IADD3.X R21, PT, PT, R14, R9, RZ, P2, P3 ;  /* 0x000000090e157210 */ /* 0x000fe400017e64ff */
[----:B------:R-:W-:-:S04]  /*3280*/  IADD3.X R19, PT, PT, R16, R11, RZ, P0, P1 ;  /* 0x0000000b10137210 */ /* 0x000fc800007e24ff */
[----:B------:R-:W2:Y:S04]  /*3290*/  LDG.E R21, desc[UR10][R20.64] ;  /* 0x0000000a14157981 */ /* 0x000ea8000c1e1900 */
[----:B------:R-:W2:Y:S01]  /*32a0*/  LDG.E R18, desc[UR10][R18.64] ;  /* 0x0000000a12127981 */ /* 0x000ea2000c1e1900 */
[----:B------:R-:W0:Y:S01]  /*32b0*/  MUFU.RCP R0, R15 ;  /* 0x0000000f00007308 */ /* 0x000e220000001000 */
[----:B------:R-:W-:Y:S01]  /*32c0*/  BSSY.RECONVERGENT B2, `(.L_x_28) ;  /* 0x000000f000027945 */ /* 0x000fe20003800200 */
[----:B0-----:R-:W-:-:S04]  /*32d0*/  FFMA R3, -R15, R0, 1 ;  /* 0x3f8000000f037423 */ /* 0x001fc80000000100 */
[----:B------:R-:W-:Y:S01]  /*32e0*/  FFMA R0, R0, R3, R0 ;  /* 0x0000000300007223 */ /* 0x000fe20000000000 */
[----:B------:R-:W-:Y:S01]  /*32f0*/  FADD R6, -R17, R6 ;  /* 0x0000000611067221 */ /* 0x000fe20000000100 */
[----:B--2---:R-:W-:-:S04]  /*3300*/  FMUL R24, R18, R21 ;  /* 0x0000001512187220 */ /* 0x004fc80000400000 */
[----:B------:R-:W0:Y:S01]  /*3310*/  FCHK P0, R24, R15 ;  /* 0x0000000f18007302 */ /* 0x000e220000000000 */
[----:B------:R-:W-:-:S04]  /*3320*/  FFMA R3, R0, R24, RZ ;  /* 0x0000001800037223 */ /* 0x000fc800000000ff */
[----:B------:R-:W-:-:S04]  /*3330*/  FFMA R22, -R15, R3, R24 ;  /* 0x000000030f167223 */ /* 0x000fc80000000118 */
[----:B------:R-:W-:Y:S01]  /*3340*/  FFMA R3, R0, R22, R3 ;  /* 0x0000001600037223 */ /* 0x000fe20000000003 */
[----:B0-----:R-:W-:Y:S06]  /*3350*/  @!P0 BRA `(.L_x_29) ;  /* 0x0000000000148947 */ /* 0x001fec0003800000 */
[----:B------:R-:W-:Y:S01]  /*3360*/  IMAD.MOV.U32 R3, RZ, RZ, R24 ;  /* 0x000000ffff037224 */ /* 0x000fe200078e0018 */
[----:B------:R-:W-:Y:S02]  /*3370*/  MOV R0, R15 ;  /* 0x0000000f00007202 */ /* 0x000fe40000000f00 */
[----:B------:R-:W-:-:S07]  /*3380*/  MOV R28, 0x33a0 ;  /* 0x000033a0001c7802 */ /* 0x000fce0000000f00 */
[----:B------:R-:W-:Y:S05]  /*3390*/  CALL.REL.NOINC `($__internal_0_$__cuda_sm3x_div_rn_noftz_f32_slowpath) ;  /* 0x0000006000e47944 */ /* 0x000fea0003c00000 */
[----:B------:R-:W-:-:S07]  /*33a0*/  IMAD.MOV.U32 R3, RZ, RZ, R0 ;  /* 0x000000ffff037224 */ /* 0x000fce00078e0000 */
.L_x_29:
[----:B------:R-:W-:Y:S05]  /*33b0*/  BSYNC.RECONVERGENT B2 ;  /* 0x0000000000027941 */ /* 0x000fea0003800200 */
.L_x_28:
        /* <DEDUP_REMOVED lines=12> */
[----:B------:R-:W-:Y:S01]  /*3480*/  FADD R6, R6, -R3 ;  /* 0x8000000306067221 */ /* 0x000fe20000000000 */
[----:B--2---:R-:W-:-:S04]  /*3490*/  FMUL R24, R18, R21 ;  /* 0x0000001512187220 */ /* 0x004fc80000400000 */
[----:B------:R-:W0:Y:S01]  /*34a0*/  FCHK P0, R24, R15 ;  /* 0x0000000f18007302 */ /* 0x000e220000000000 */
[----:B------:R-:W-:-:S04]  /*34b0*/  FFMA R17, R0, R24, RZ ;  /* 0x0000001800117223 */ /* 0x000fc800000000ff */
[----:B------:R-:W-:-:S04]  /*34c0*/  FFMA R22, -R15, R17, R24 ;  /* 0x000000110f167223 */ /* 0x000fc80000000118 */
[----:B------:R-:W-:Y:S01]  /*34d0*/  FFMA R17, R0, R22, R17 ;  /* 0x0000001600117223 */ /* 0x000fe20000000011 */
[----:B0-----:R-:W-:Y:S06]  /*34e0*/  @!P0 BRA `(.L_x_31) ;  /* 0x0000000000148947 */ /* 0x001fec0003800000 */
[----:B------:R-:W-:Y:S01]  /*34f0*/  MOV R3, R24 ;  /* 0x0000001800037202 */ /* 0x000fe20000000f00 */
[----:B------:R-:W-:Y:S01]  /*3500*/  IMAD.MOV.U32 R0, RZ, RZ, R15 ;  /* 0x000000ffff007224 */ /* 0x000fe200078e000f */
[----:B------:R-:W-:-:S07]  /*3510*/  MOV R28, 0x3530 ;  /* 0x00003530001c7802 */ /* 0x000fce0000000f00 */
[----:B------:R-:W-:Y:S05]  /*3520*/  CALL.REL.NOINC `($__internal_0_$__cuda_sm3x_div_rn_noftz_f32_slowpath) ;  /* 0x0000006000807944 */ /* 0x000fea0003c00000 */
[----:B------:R-:W-:-:S07]  /*3530*/  MOV R17, R0 ;  /* 0x0000000000117202 */ /* 0x000fce0000000f00 */
.L_x_31:
[----:B------:R-:W-:Y:S05]  /*3540*/  BSYNC.RECONVERGENT B2 ;  /* 0x0000000000027941 */ /* 0x000fea0003800200 */
.L_x_30:
        /* <DEDUP_REMOVED lines=24> */
.L_x_33:
[----:B------:R-:W-:Y:S05]  /*36d0*/  BSYNC.RECONVERGENT B2 ;  /* 0x0000000000027941 */ /* 0x000fea0003800200 */
.L_x_32:
        /* <DEDUP_REMOVED lines=24> */
.L_x_35:
[----:B------:R-:W-:Y:S05]  /*3860*/  BSYNC.RECONVERGENT B2 ;  /* 0x0000000000027941 */ /* 0x000fea0003800200 */
.L_x_34:
        /* <DEDUP_REMOVED lines=24> */
.L_x_37:
[----:B------:R-:W-:Y:S05]  /*39f0*/  BSYNC.RECONVERGENT B2 ;  /* 0x0000000000027941 */ /* 0x000fea0003800200 */
.L_x_36:
        /* <DEDUP_REMOVED lines=24> */
.L_x_39:
[----:B------:R-:W-:Y:S05]  /*3b80*/  BSYNC.RECONVERGENT B2 ;  /* 0x0000000000027941 */ /* 0x000fea0003800200 */
.L_x_38:
        /* <DEDUP_REMOVED lines=23> */
.L_x_41:
[----:B------:R-:W-:Y:S05]  /*3d00*/  BSYNC.RECONVERGENT B2 ;  /* 0x0000000000027941 */ /* 0x000fea0003800200 */
.L_x_40:
[----:B------:R-:W-:Y:S01]  /*3d10*/  FADD R6, R6, -R0 ;  /* 0x8000000006067221 */ /* 0x000fe20000000000 */
[----:B------:R-:W-:Y:S06]  /*3d20*/  BRA.U UP0, `(.L_x_42) ;  /* 0xfffffff100dc7547 */ /* 0x000fec000b83ffff */
.L_x_25:
[----:B------:R-:W-:-:S09]  /*3d30*/  UISETP.NE.AND UP0, UPT, UR14, URZ, UPT ;  /* 0x000000ff0e00728c */ /* 0x000fd2000bf05270 */
[----:B------:R-:W-:Y:S05]  /*3d40*/  BRA.U !UP0, `(.L_x_24) ;  /* 0x0000000d08587547 */ /* 0x000fea000b800000 */
[----:B------:R-:W0:Y:S01]  /*3d50*/  LDCU UR5, c[0x0][0x3a0] ;  /* 0x00007400ff0577ac */ /* 0x000e220008000800 */
[----:B------:R-:W-:Y:S02]  /*3d60*/  UISETP.GE.U32.AND UP0, UPT, UR14, 0x4, UPT ;  /* 0x000000040e00788c */ /* 0x000fe4000bf06070 */
[----:B0-----:R-:W-:-:S07]  /*3d70*/  ULOP3.LUT UR8, UR5, 0x3, URZ, 0xc0, !UPT ;  /* 0x0000000305087892 */ /* 0x001fce000f8ec0ff */
[----:B------:R-:W-:Y:S05]  /*3d80*/  BRA.U !UP0, `(.L_x_43) ;  /* 0x0000000508d07547 */ /* 0x000fea000b800000 */
[----:B------:R-:W0:Y:S01]  /*3d90*/  LDCU UR7, c[0x0][0x46c] ;  /* 0x00008d80ff0777ac */ /* 0x000e220008000800 */
[----:B------:R-:W1:Y:S01]  /*3da0*/  LDC.64 R10, c[0x0][0x460] ;  /* 0x00011800ff0a7b82 */ /* 0x000e620000000a00 */
[----:B------:R-:W2:Y:S07]  /*3db0*/  LDCU UR5, c[0x0][0x4a4] ;  /* 0x00009480ff0577ac */ /* 0x000eae0008000800 */
[----:B------:R-:W3:Y:S01]  /*3dc0*/  LDC.64 R8, c[0x0][0x498] ;  /* 0x00012600ff087b82 */ /* 0x000ee20000000a00 */
[----:B0-----:R-:W-:-:S02]  /*3dd0*/  UIMAD UR7, UR4, UR7, URZ ;  /* 0x00000007040772a4 */ /* 0x001fc4000f8e02ff */
[----:B--2---:R-:W-:-:S04]  /*3de0*/  UIMAD UR5, UR4, UR5, URZ ;  /* 0x00000005040572a4 */ /* 0x004fc8000f8e02ff */
[----:B-1----:R-:W-:-:S04]  /*3df0*/  IADD3 R10, P2, P3, R7, UR7, R10 ;  /* 0x00000007070a7c10 */ /* 0x002fc8000fb5e00a */
[----:B------:R-:W-:Y:S02]  /*3e00*/  IADD3.X R11, PT, PT, R14, R11, RZ, P2, P3 ;  /* 0x0000000b0e0b7210 */ /* 0x000fe400017e64ff */
[----:B---3--:R-:W-:-:S04]  /*3e10*/  IADD3 R8, P0, P1, R13, UR5, R8 ;  /* 0x000000050d087c10 */ /* 0x008fc8000f91e008 */
[----:B------:R-:W2:Y:S01]  /*3e20*/  LDG.E R11, desc[UR10][R10.64] ;  /* 0x0000000a0a0b7981 */ /* 0x000ea2000c1e1900 */
[----:B------:R-:W-:-:S05]  /*3e30*/  IADD3.X R9, PT, PT, R16, R9, RZ, P0, P1 ;  /* 0x0000000910097210 */ /* 0x000fca00007e24ff */
[----:B------:R-:W2:Y:S01]  /*3e40*/  LDG.E R8, desc[UR10][R8.64] ;  /* 0x0000000a08087981 */ /* 0x000ea2000c1e1900 */
[----:B------:R-:W0:Y:S01]  /*3e50*/  MUFU.RCP R0, R15 ;  /* 0x0000000f00007308 */ /* 0x000e220000001000 */
[----:B------:R-:W-:Y:S01]  /*3e60*/  BSSY.RECONVERGENT B2, `(.L_x_44) ;  /* 0x000000e000027945 */ /* 0x000fe20003800200 */
        /* <DEDUP_REMOVED lines=13> */
.L_x_45:
[----:B------:R-:W-:Y:S05]  /*3f40*/  BSYNC.RECONVERGENT B2 ;  /* 0x0000000000027941 */ /* 0x000fea0003800200 */
.L_x_44:
[----:B------:R-:W0:Y:S01]  /*3f50*/  LDCU UR13, c[0x0][0x46c] ;  /* 0x00008d80ff0d77ac */ /* 0x000e220008000800 */
[----:B------:R-:W1:Y:S01]  /*3f60*/  LDC.64 R10, c[0x0][0x460] ;  /* 0x00011800ff0a7b82 */ /* 0x000e620000000a00 */
[----:B------:R-:W2:Y:S07]  /*3f70*/  LDCU UR12, c[0x0][0x4a4] ;  /* 0x00009480ff0c77ac */ /* 0x000eae0008000800 */
[----:B------:R-:W3:Y:S01]  /*3f80*/  LDC.64 R8, c[0x0][0x498] ;  /* 0x00012600ff087b82 */ /* 0x000ee20000000a00 */
[----:B0-----:R-:W-:-:S02]  /*3f90*/  UIADD3 UR7, UPT, UPT, UR7, UR13, URZ ;  /* 0x0000000d07077290 */ /* 0x001fc4000fffe0ff */
[----:B--2---:R-:W-:-:S04]  /*3fa0*/  UIADD3 UR5, UPT, UPT, UR5, UR12, URZ ;  /* 0x0000000c05057290 */ /* 0x004fc8000fffe0ff */
        /* <DEDUP_REMOVED lines=22> */
.L_x_47:
[----:B------:R-:W-:Y:S05]  /*4110*/  BSYNC.RECONVERGENT B2 ;  /* 0x0000000000027941 */ /* 0x000fea0003800200 */
.L_x_46:
        /* <DEDUP_REMOVED lines=28> */
.L_x_49:
[----:B------:R-:W-:Y:S05]  /*42e0*/  BSYNC.RECONVERGENT B2 ;  /* 0x0000000000027941 */ /* 0x000fea0003800200 */
.L_x_48:
        /* <DEDUP_REMOVED lines=27> */
.L_x_51:
[----:B------:R-:W-:Y:S05]  /*44a0*/  BSYNC.RECONVERGENT B2 ;  /* 0x0000000000027941 */ /* 0x000fea0003800200 */
.L_x_50:
[----:B------:R-:W-:Y:S01]  /*44b0*/  FADD R6, R6, -R0 ;  /* 0x8000000006067221 */ /* 0x000fe20000000000 */
[----:B------:R-:W-:-:S12]  /*44c0*/  UIADD3 UR4, UPT, UPT, UR4, 0x4, URZ ;  /* 0x0000000404047890 */ /* 0x000fd8000fffe0ff */
.L_x_43:
[----:B------:R-:W-:-:S09]  /*44d0*/  UISETP.NE.AND UP0, UPT, UR8, URZ, UPT ;  /* 0x000000ff0800728c */ /* 0x000fd2000bf05270 */
[----:B------:R-:W-:Y:S05]  /*44e0*/  BRA.U !UP0, `(.L_x_24) ;  /* 0x0000000508707547 */ /* 0x000fea000b800000 */
[----:B------:R-:W-:-:S09]  /*44f0*/  UISETP.NE.AND UP0, UPT, UR8, 0x1, UPT ;  /* 0x000000010800788c */ /* 0x000fd2000bf05270 */
        /* <DEDUP_REMOVED lines=28> */
.L_x_54:
[----:B------:R-:W-:Y:S05]  /*46c0*/  BSYNC.RECONVERGENT B2 ;  /* 0x0000000000027941 */ /* 0x000fea0003800200 */
.L_x_53:
        /* <DEDUP_REMOVED lines=27> */
.L_x_56:
[----:B------:R-:W-:Y:S05]  /*4880*/  BSYNC.RECONVERGENT B2 ;  /* 0x0000000000027941 */ /* 0x000fea0003800200 */
.L_x_55:
[----:B------:R-:W-:Y:S01]  /*4890*/  FADD R6, R6, -R0 ;  /* 0x8000000006067221 */ /* 0x000fe20000000000 */
[----:B------:R-:W-:-:S12]  /*48a0*/  UIADD3 UR4, UPT, UPT, UR4, 0x2, URZ ;  /* 0x0000000204047890 */ /* 0x000fd8000fffe0ff */
.L_x_52:
[----:B------:R-:W0:Y:S02]  /*48b0*/  LDCU UR5, c[0x0][0x3a0] ;  /* 0x00007400ff0577ac */ /* 0x000e240008000800 */
[----:B0-----:R-:W-:-:S04]  /*48c0*/  ULOP3.LUT UR5, UR5, 0x1, URZ, 0xc0, !UPT ;  /* 0x0000000105057892 */ /* 0x001fc8000f8ec0ff */
[----:B------:R-:W-:-:S09]  /*48d0*/  UISETP.NE.U32.AND UP0, UPT, UR5, 0x1, UPT ;  /* 0x000000010500788c */ /* 0x000fd2000bf05070 */
[----:B------:R-:W-:Y:S05]  /*48e0*/  BRA.U UP0, `(.L_x_24) ;  /* 0x0000000100707547 */ /* 0x000fea000b800000 */
        /* <DEDUP_REMOVED lines=26> */
.L_x_58:
[----:B------:R-:W-:Y:S05]  /*4a90*/  BSYNC.RECONVERGENT B2 ;  /* 0x0000000000027941 */ /* 0x000fea0003800200 */
.L_x_57:
[----:B------:R-:W-:-:S07]  /*4aa0*/  FADD R6, R6, -R0 ;  /* 0x8000000006067221 */ /* 0x000fce0000000000 */
.L_x_24:
[----:B------:R-:W0:Y:S02]  /*4ab0*/  LDCU UR5, c[0x0][0x4d0] ;  /* 0x00009a00ff0577ac */ /* 0x000e240008000800 */
[----:B0-----:R-:W-:-:S13]  /*4ac0*/  ISETP.LE.AND P0, PT, RZ, UR5, PT ;  /* 0x00000005ff007c0c */ /* 0x001fda000bf03270 */
[----:B------:R-:W-:Y:S05]  /*4ad0*/  @!P0 EXIT ;  /* 0x000000000000894d */ /* 0x000fea0003800000 */
[----:B------:R-:W0:Y:S01]  /*4ae0*/  LDCU UR4, c[0x0][0x3a0] ;  /* 0x00007400ff0477ac */ /* 0x000e220008000800 */
[----:B------:R-:W1:Y:S01]  /*4af0*/  LDCU.64 UR12, c[0x0][0x438] ;  /* 0x00008700ff0c77ac */ /* 0x000e620008000a00 */
[----:B------:R-:W2:Y:S01]  /*4b00*/  LDCU UR5, c[0x0][0x430] ;  /* 0x00008600ff0577ac */ /* 0x000ea20008000800 */
[----:B------:R-:W3:Y:S01]  /*4b10*/  LDCU UR18, c[0x0][0x3f8] ;  /* 0x00007f00ff1277ac */ /* 0x000ee20008000800 */
[----:B------:R-:W4:Y:S01]  /*4b20*/  LDCU.64 UR20, c[0x0][0x400] ;  /* 0x00008000ff1477ac */ /* 0x000f220008000a00 */
[----:B------:R-:W5:Y:S01]  /*4b30*/  LDCU UR19, c[0x0][0x4a0] ;  /* 0x00009400ff1377ac */ /* 0x000f620008000800 */
[----:B-1----:R-:W-:Y:S01]  /*4b40*/  IMAD R0, R2, UR12, RZ ;  /* 0x0000000c02007c24 */ /* 0x002fe2000f8e02ff */
[----:B------:R-:W1:Y:S01]  /*4b50*/  LDCU.64 UR22, c[0x0][0x4a8] ;  /* 0x00009500ff1677ac */ /* 0x000e620008000a00 */
[----:B------:R-:W-:Y:S02]  /*4b60*/  IMAD R3, R4, UR13, RZ ;  /* 0x0000000d04037c24 */ /* 0x000fe4000f8e02ff */
[C---:B--2---:R-:W-:Y:S01]  /*4b70*/  IMAD R9, R12.reuse, UR5, RZ ;  /* 0x000000050c097c24 */ /* 0x044fe2000f8e02ff */
[----:B------:R-:W2:Y:S01]  /*4b80*/  LDCU.64 UR14, c[0x0][0x3c8] ;  /* 0x00007900ff0e77ac */ /* 0x000ea20008000a00 */
[----:B---3--:R-:W-:Y:S01]  /*4b90*/  IMAD R7, R12, UR18, RZ ;  /* 0x000000120c077c24 */ /* 0x008fe2000f8e02ff */
[----:B------:R-:W3:Y:S02]  /*4ba0*/  LDCU.64 UR16, c[0x0][0x390] ;  /* 0x00007200ff1077ac */ /* 0x000ee40008000a00 */
[----:B------:R-:W-:Y:S01]  /*4bb0*/  IADD3 R9, P5, P4, R9, R0, R3 ;  /* 0x0000000009097210 */ /* 0x000fe20007cbe003 */
[----:B----4-:R-:W-:Y:S01]  /*4bc0*/  IMAD R8, R2, UR20, RZ ;  /* 0x0000001402087c24 */ /* 0x010fe2000f8e02ff */
[----:B------:R-:W4:Y:S01]  /*4bd0*/  LDCU UR8, c[0x0][0x388] ;  /* 0x00007100ff0877ac */ /* 0x000f220008000800 */
[----:B------:R-:W-:Y:S01]  /*4be0*/  IMAD R10, R4, UR21, RZ ;  /* 0x00000015040a7c24 */ /* 0x000fe2000f8e02ff */
[----:B------:R-:W-:Y:S01]  /*4bf0*/  P2R R15, PR, RZ, 0x20 ;  /* 0x00000020ff0f7803 */ /* 0x000fe20000000000 */
[----:B-----5:R-:W-:Y:S01]  /*4c00*/  IMAD R11, R12, UR19, RZ ;  /* 0x000000130c0b7c24 */ /* 0x020fe2000f8e02ff */
[----:B------:R-:W5:Y:S01]  /*4c10*/  LDCU UR7, c[0x0][0x3c0] ;  /* 0x00007800ff0777ac */ /* 0x000f620008000800 */
[----:B-1----:R-:W-:Y:S01]  /*4c20*/  IMAD R14, R2, UR22, RZ ;  /* 0x00000016020e7c24 */ /* 0x002fe2000f8e02ff */
[----:B------:R-:W-:Y:S01]  /*4c30*/  IADD3 R7, P0, P1, R7, R8, R10 ;  /* 0x0000000807077210 */ /* 0x000fe2000791e00a */
[----:B0-----:R-:W-:Y:S01]  /*4c40*/  UISETP.GE.AND UP0, UPT, UR4, -0x1, UPT ;  /* 0xffffffff0400788c */ /* 0x001fe2000bf06270 */
[----:B------:R-:W-:-:S02]  /*4c50*/  IMAD R13, R4, UR23, RZ ;  /* 0x00000017040d7c24 */ /* 0x000fc4000f8e02ff */
[----:B--2---:R-:W-:-:S03]  /*4c60*/  IMAD R3, R4, UR15, RZ ;  /* 0x0000000f04037c24 */ /* 0x004fc6000f8e02ff */
[----:B------:R-:W-:Y:S01]  /*4c70*/  PLOP3.LUT P6, PT, PT, PT, UP0, 0x80, 0x8 ;  /* 0x000000000008781c */ /* 0x000fe20003fcf008 */
[----:B------:R-:W-:Y:S01]  /*4c80*/  IMAD R0, R2, UR14, R3 ;  /* 0x0000000e02007c24 */ /* 0x000fe2000f8e0203 */
[----:B------:R-:W-:Y:S01]  /*4c90*/  IADD3 R8, P2, P3, R11, R14, R13 ;  /* 0x0000000e0b087210 */ /* 0x000fe20007b5e00d */
[----:B---3--:R-:W-:Y:S02]  /*4ca0*/  IMAD R13, R4, UR17, RZ ;  /* 0x00000011040d7c24 */ /* 0x008fe4000f8e02ff */
[----:B------:R-:W-:Y:S02]  /*4cb0*/  IMAD R14, R2, UR16, RZ ;  /* 0x00000010020e7c24 */ /* 0x000fe4000f8e02ff */
[C---:B----4-:R-:W-:Y:S02]  /*4cc0*/  IMAD R10, R12.reuse, UR8, RZ ;  /* 0x000000080c0a7c24 */ /* 0x050fe4000f8e02ff */
[----:B-----5:R-:W-:Y:S01]  /*4cd0*/  IMAD R11, R12, UR7, RZ ;  /* 0x000000070c0b7c24 */ /* 0x020fe2000f8e02ff */
[----:B------:R-:W-:-:S03]  /*4ce0*/  IADD3 R13, P5, PT, R14, R13, RZ ;  /* 0x0000000d0e0d7210 */ /* 0x000fc60007fbe0ff */
[----:B------:R-:W-:Y:S10]  /*4cf0*/  @!P6 EXIT ;  /* 0x000000000000e94d */ /* 0x000ff40003800000 */
[----:B------:R-:W-:Y:S01]  /*4d00*/  UISETP.GE.AND UP0, UPT, UR4, 0x1, UPT ;  /* 0x000000010400788c */ /* 0x000fe2000bf06270 */
[----:B------:R-:W-:Y:S01]  /*4d10*/  ISETP.NE.AND P6, PT, R15, RZ, PT ;  /* 0x000000ff0f00720c */ /* 0x000fe20003fc5270 */
[----:B------:R-:W-:Y:S01]  /*4d20*/  IMAD.X R18, RZ, RZ, RZ, P5 ;  /* 0x000000ffff127224 */ /* 0x000fe200028e06ff */
[----:B------:R-:W-:Y:S02]  /*4d30*/  IADD3.X R12, PT, PT, RZ, RZ, RZ, P0, P1 ;  /* 0x000000ffff0c7210 */ /* 0x000fe400007e24ff */
[----:B------:R-:W-:Y:S02]  /*4d40*/  IADD3.X R14, PT, PT, RZ, RZ, RZ, P2, P3 ;  /* 0x000000ffff0e7210 */ /* 0x000fe400017e64ff */
[----:B------:R-:W-:Y:S02]  /*4d50*/  IADD3.X R16, PT, PT, RZ, RZ, RZ, P6, P4 ;  /* 0x000000ffff107210 */ /* 0x000fe400037e84ff */
[----:B------:R-:W-:Y:S05]  /*4d60*/  BRA.U !UP0, `(.L_x_59) ;  /* 0x0000003d08e07547 */ /* 0x000fea000b800000 */
[----:B------:R-:W-:Y:S01]  /*4d70*/  UISETP.LT.AND UP0, UPT, UR9, 0x1, UPT ;  /* 0x000000010900788c */ /* 0x000fe2000bf01270 */
[----:B------:R-:W-:Y:S01]  /*4d80*/  IADD3 R15, PT, PT, R11, R0, RZ ;  /* 0x000000000b0f7210 */ /* 0x000fe20007ffe0ff */
[----:B------:R-:W-:Y:S01]  /*4d90*/  IMAD.U32 R17, RZ, RZ, UR6 ;  /* 0x00000006ff117e24 */ /* 0x000fe2000f8e00ff */
[----:B------:R-:W-:Y:S02]  /*4da0*/  UIADD3 UR14, UPT, UPT, UR4, -0x1, URZ ;  /* 0xffffffff040e7890 */ /* 0x000fe4000fffe0ff */
[----:B------:R-:W-:Y:S02]  /*4db0*/  USEL UR5, UR9, 0x1, !UP0 ;  /* 0x0000000109057887 */ /* 0x000fe4000c000000 */
[----:B------:R-:W-:Y:S02]  /*4dc0*/  ULOP3.LUT UR15, UR4, 0x7, URZ, 0xc0, !UPT ;  /* 0x00000007040f7892 */ /* 0x000fe4000f8ec0ff */
[----:B------:R-:W-:Y:S02]  /*4dd0*/  ULOP3.LUT UR19, UR5, 0x7ffffffc, URZ, 0xc0, !UPT ;  /* 0x7ffffffc05137892 */ /* 0x000fe4000f8ec0ff */
[----:B------:R-:W-:-:S02]  /*4de0*/  ULOP3.LUT UR16, UR4, 0x3, URZ, 0xc0, !UPT ;  /* 0x0000000304107892 */ /* 0x000fc4000f8ec0ff */
[----:B------:R-:W-:Y:S02]  /*4df0*/  ULOP3.LUT UR18, UR5, 0x3, URZ, 0xc0, !UPT ;  /* 0x0000000305127892 */ /* 0x000fe4000f8ec0ff */
[----:B------:R-:W-:Y:S02]  /*4e00*/  ULOP3.LUT UR20, UR5, 0x1, URZ, 0xc0, !UPT ;  /* 0x0000000105147892 */ /* 0x000fe4000f8ec0ff */
[----:B------:R-:W-:Y:S01]  /*4e10*/  ULOP3.LUT UR4, UR4, 0x7ffffff8, URZ, 0xc0, !UPT ;  /* 0x7ffffff804047892 */ /* 0x000fe2000f8ec0ff */
[----:B------:R-:W0:Y:S01]  /*4e20*/  LDCU UR17, c[0x0][0x3a0] ;  /* 0x00007400ff1177ac */ /* 0x000e220008000800 */
[----:B------:R-:W1:Y:S01]  /*4e30*/  LDCU.64 UR12, c[0x0][0x3f0] ;  /* 0x00007e00ff0c77ac */ /* 0x000e620008000a00 */
[----:B------:R-:W-:Y:S02]  /*4e40*/  ULOP3.LUT UR5, UR5, 0x7ffffffe, URZ, 0xc0, !UPT ;  /* 0x7ffffffe05057892 */ /* 0x000fe4000f8ec0ff */
[----:B------:R-:W-:-:S12]  /*4e50*/  UIADD3 UR21, UPT, UPT, -UR19, URZ, URZ ;  /* 0x000000ff13157290 */ /* 0x000fd8000fffe1ff */
.L_x_118:
[----:B--2---:R-:W2:Y:S01]  /*4e60*/  LDCU UR7, c[0x0][0x4d4] ;  /* 0x00009a80ff0777ac */ /* 0x004ea20008000800 */
[----:B------:R-:W-:Y:S01]  /*4e70*/  BSSY B3, `(.L_x_60) ;  /* 0x00003e3000037945 */ /* 0x000fe20003800000 */
[----:B------:R-:W-:Y:S01]  /*4e80*/  MOV R22, UR6 ;  /* 0x0000000600167c02 */ /* 0x000fe20008000f00 */
[----:B---3--:R-:W3:Y:S01]  /*4e90*/  LDCU UR8, c[0x0][0x390] ;  /* 0x00007200ff0877ac */ /* 0x008ee20008000800 */
[----:B------:R-:W4:Y:S01]  /*4ea0*/  LDCU UR22, c[0x0][0x3c8] ;  /* 0x00007900ff1677ac */ /* 0x000f220008000800 */
[----:B--2---:R-:W-:-:S04]  /*4eb0*/  IMAD R20, R17, UR7, R2 ;  /* 0x0000000711147c24 */ /* 0x004fc8000f8e0202 */
[C---:B---3--:R-:W-:Y:S02]  /*4ec0*/  IMAD R19, R20.reuse, UR8, RZ ;  /* 0x0000000814137c24 */ /* 0x048fe4000f8e02ff */
[----:B----4-:R-:W-:-:S07]  /*4ed0*/  IMAD R21, R20, UR22, R11 ;  /* 0x0000001614157c24 */ /* 0x010fce000f8e020b */
.L_x_117:
[----:B------:R-:W-:Y:S05]  /*4ee0*/  YIELD ;  /* 0x0000000000007946 */ /* 0x000fea0003800000 */
[----:B--2---:R-:W2:Y:S01]  /*4ef0*/  LDCU UR8, c[0x0][0x4d4] ;  /* 0x00009a80ff0877ac */ /* 0x004ea20008000800 */
[----:B------:R-:W-:Y:S01]  /*4f00*/  BSSY B2, `(.L_x_61) ;  /* 0x00003d5000027945 */ /* 0x000fe20003800000 */
[----:B---3--:R-:W3:Y:S01]  /*4f10*/  LDCU UR7, c[0x0][0x3a4] ;  /* 0x00007480ff0777ac */ /* 0x008ee20008000800 */
[----:B------:R-:W4:Y:S01]  /*4f20*/  LDCU UR22, c[0x0][0x3a8] ;  /* 0x00007500ff1677ac */ /* 0x000f220008000800 */
[----:B--2---:R-:W-:Y:S01]  /*4f30*/  IMAD R29, R22, UR8, R4 ;  /* 0x00000008161d7c24 */ /* 0x004fe2000f8e0204 */
[----:B---3--:R-:W-:-:S04]  /*4f40*/  ISETP.GE.AND P0, PT, R20, UR7, PT ;  /* 0x0000000714007c0c */ /* 0x008fc8000bf06270 */
[C---:B------:R-:W-:Y:S02]  /*4f50*/  LOP3.LUT R0, R29.reuse, R20, RZ, 0xfc, !PT ;  /* 0x000000141d007212 */ /* 0x040fe400078efcff */
[----:B----4-:R-:W-:-:S04]  /*4f60*/  ISETP.GE.OR P0, PT, R29, UR22, P0 ;  /* 0x000000161d007c0c */ /* 0x010fc80008706670 */
[----:B------:R-:W-:-:S13]  /*4f70*/  ISETP.LT.OR P0, PT, R0, RZ, P0 ;  /* 0x000000ff0000720c */ /* 0x000fda0000701670 */
[----:B------:R-:W-:Y:S05]  /*4f80*/  @P0 BRA `(.L_x_62) ;  /* 0x0000003c00300947 */ /* 0x000fea0003800000 */
[----:B------:R-:W2:Y:S01]  /*4f90*/  LDCU UR7, c[0x0][0x394] ;  /* 0x00007280ff0777ac */ /* 0x000ea20008000800 */
[----:B------:R-:W-:Y:S01]  /*4fa0*/  HFMA2 R24, -RZ, RZ, 1.875, 0 ;  /* 0x3f800000ff187431 */ /* 0x000fe200000001ff */
[----:B------:R-:W-:Y:S01]  /*4fb0*/  UISETP.GE.AND UP0, UPT, UR9, 0x4, UPT ;  /* 0x000000040900788c */ /* 0x000fe2000bf06270 */
[----:B--2---:R-:W-:-:S05]  /*4fc0*/  IMAD R0, R29, UR7, RZ ;  /* 0x000000071d007c24 */ /* 0x004fca000f8e02ff */
[----:B------:R-:W-:Y:S01]  /*4fd0*/  IADD3 R23, P0, PT, R0, R19, RZ ;  /* 0x0000001300177210 */ /* 0x000fe20007f1e0ff */
[----:B------:R-:W-:-:S04]  /*4fe0*/  IMAD.MOV.U32 R0, RZ, RZ, RZ ;  /* 0x000000ffff007224 */ /* 0x000fc800078e00ff */
[----:B------:R-:W-:Y:S01]  /*4ff0*/  IMAD.X R26, RZ, RZ, RZ, P0 ;  /* 0x000000ffff1a7224 */ /* 0x000fe200000e06ff */
[----:B------:R-:W-:Y:S07]  /*5000*/  BRA.U !UP0, `(.L_x_63) ;  /* 0x0000000908807547 */ /* 0x000fee000b800000 */
[----:B------:R-:W2:Y:S01]  /*5010*/  LDCU UR7, c[0x0][0x3fc] ;  /* 0x00007f80ff0777ac */ /* 0x000ea20008000800 */
[----:B------:R-:W-:Y:S01]  /*5020*/  BSSY.RECONVERGENT B0, `(.L_x_64) ;  /* 0x000009d000007945 */ /* 0x000fe20003800200 */
[----:B------:R-:W-:Y:S01]  /*5030*/  MOV R24, 0x3f800000 ;  /* 0x3f80000000187802 */ /* 0x000fe20000000f00 */
[----:B------:R-:W-:Y:S01]  /*5040*/  IMAD.MOV.U32 R25, RZ, RZ, 0x1 ;  /* 0x00000001ff197424 */ /* 0x000fe200078e00ff */
[----:B------:R-:W3:Y:S01]  /*5050*/  LDCU UR8, c[0x0][0x38c] ;  /* 0x00007180ff0877ac */ /* 0x000ee20008000800 */
[----:B------:R-:W-:Y:S01]  /*5060*/  MOV R27, RZ ;  /* 0x000000ff001b7202 */ /* 0x000fe20000000f00 */
[----:B------:R-:W-:Y:S01]  /*5070*/  IMAD.MOV.U32 R46, RZ, RZ, RZ ;  /* 0x000000ffff2e7224 */ /* 0x000fe200078e00ff */
[----:B------:R-:W-:Y:S01]  /*5080*/  MOV R3, UR14 ;  /* 0x0000000e00037c02 */ /* 0x000fe20008000f00 */
[----:B------:R-:W4:Y:S01]  /*5090*/  LDCU UR24, c[0x0][0x3fc] ;  /* 0x00007f80ff1877ac */ /* 0x000f220008000800 */
[----:B------:R-:W-:Y:S01]  /*50a0*/  IMAD.U32 R0, RZ, RZ, UR21 ;  /* 0x00000015ff007e24 */ /* 0x000fe2000f8e00ff */
[----:B------:R-:W5:Y:S01]  /*50b0*/  LDCU UR25, c[0x0][0x38c] ;  /* 0x00007180ff1977ac */ /* 0x000f620008000800 */
[----:B--2---:R-:W-:-:S02]  /*50c0*/  USHF.L.U32 UR22, UR7, 0x1, URZ ;  /* 0x0000000107167899 */ /* 0x004fc400080006ff */
[----:B------:R-:W-:Y:S02]  /*50d0*/  UIMAD UR7, UR7, 0x3, URZ ;  /* 0x00000003070778a4 */ /* 0x000fe4000f8e02ff */
[----:B---3--:R-:W-:Y:S02]  /*50e0*/  UIMAD UR23, UR8, 0x3, URZ ;  /* 0x00000003081778a4 */ /* 0x008fe4000f8e02ff */
[----:B------:R-:W-:Y:S01]  /*50f0*/  USHF.L.U32 UR8, UR8, 0x1, URZ ;  /* 0x0000000108087899 */ /* 0x000fe200080006ff */
[----:B------:R-:W-:Y:S01]  /*5100*/  MOV R42, UR22 ;  /* 0x00000016002a7c02 */ /* 0x000fe20008000f00 */
[----:B------:R-:W-:Y:S01]  /*5110*/  IMAD.U32 R44, RZ, RZ, UR7 ;  /* 0x00000007ff2c7e24 */ /* 0x000fe2000f8e00ff */
[----:B----4-:R-:W-:Y:S02]  /*5120*/  MOV R28, UR24 ;  /* 0x00000018001c7c02 */ /* 0x010fe40008000f00 */
[----:B------:R-:W-:Y:S01]  /*5130*/  MOV R45, UR23 ;  /* 0x00000017002d7c02 */ /* 0x000fe20008000f00 */
[----:B-----5:R-:W-:-:S02]  /*5140*/  IMAD.U32 R43, RZ, RZ, UR25 ;  /* 0x00000019ff2b7e24 */ /* 0x020fc4000f8e00ff */
[----:B------:R-:W-:-:S07]  /*5150*/  IMAD.U32 R47, RZ, RZ, UR8 ;  /* 0x00000008ff2f7e24 */ /* 0x000fce000f8e00ff */
.L_x_65:
[C---:B------:R-:W-:Y:S02]  /*5160*/  IADD3 R30, PT, PT, R25.reuse, -0x1, RZ ;  /* 0xffffffff191e7810 */ /* 0x040fe40007ffe0ff */
[C---:B0-----:R-:W-:Y:S02]  /*5170*/  ISETP.GE.AND P1, PT, R25.reuse, UR17, PT ;  /* 0x0000001119007c0c */ /* 0x041fe4000bf26270 */
[----:B------:R-:W-:Y:S02]  /*5180*/  ISETP.GE.AND P2, PT, R30, UR17, PT ;  /* 0x000000111e007c0c */ /* 0x000fe4000bf46270 */
[----:B------:R-:W-:-:S09]  /*5190*/  IADD3 R37, PT, PT, R25, 0x1, RZ ;  /* 0x0000000119257810 */ /* 0x000fd20007ffe0ff */
[----:B------:R-:W0:Y:S02]  /*51a0*/  @!P1 LDC.64 R30, c[0x0][0x380] ;  /* 0x0000e000ff1e9b82 */ /* 0x000e240000000a00 */
[----:B------:R-:W-:Y:S01]  /*51b0*/  @!P2 IADD3 R35, P0, PT, R10, R27, RZ ;  /* 0x0000001b0a23a210 */ /* 0x000fe20007f1e0ff */
[----:B------:R-:W-:Y:S01]  /*51c0*/  @P2 IMAD.MOV.U32 R49, RZ, RZ, RZ ;  /* 0x000000ffff312224 */ /* 0x000fe200078e00ff */
[----:B------:R-:W-:-:S03]  /*51d0*/  @P2 ISETP.NE.AND P5, PT, R3, -0x1, PT ;  /* 0xffffffff0300280c */ /* 0x000fc60003fa5270 */
[----:B------:R-:W-:Y:S01]  /*51e0*/  @!P2 IMAD.X R36, RZ, RZ, RZ, P0 ;  /* 0x000000ffff24a224 */ /* 0x000fe200000e06ff */
[----:B------:R-:W2:Y:S01]  /*51f0*/  @!P2 LDC.64 R32, c[0x0][0x380] ;  /* 0x0000e000ff20ab82 */ /* 0x000ea20000000a00 */
[----:B------:R-:W-:-:S04]  /*5200*/  @P2 SEL R48, R17, R22, !P5 ;  /* 0x0000001611302207 */ /* 0x000fc80006800000 */
[----:B------:R-:W-:Y:S02]  /*5210*/  @P2 I2FP.F32.S32 R48, R48 ;  /* 0x0000003000302245 */ /* 0x000fe40000201400 */
[-CC-:B--2---:R-:W-:Y:S02]  /*5220*/  @!P2 IADD3 R34, P0, P6, R13, R32.reuse, R35.reuse ;  /* 0x000000200d22a210 */ /* 0x184fe40007e1e023 */
[----:B------:R-:W-:Y:S02]  /*5230*/  @!P2 IADD3 R32, P3, P4, R23, R32, R35 ;  /* 0x000000201720a210 */ /* 0x000fe40007c7e023 */
[--C-:B------:R-:W-:Y:S02]  /*5240*/  @!P2 IADD3.X R35, PT, PT, R18, R33, R36.reuse, P0, P6 ;  /* 0x000000211223a210 */ /* 0x100fe400007ec424 */
[----:B------:R-:W-:Y:S02]  /*5250*/  ISETP.GE.AND P0, PT, R37, UR17, PT ;  /* 0x0000001125007c0c */ /* 0x000fe4000bf06270 */
[----:B------:R-:W-:Y:S01]  /*5260*/  @!P1 IADD3 R52, P6, PT, R10, R43, RZ ;  /* 0x0000002b0a349210 */ /* 0x000fe20007fde0ff */
[----:B------:R2:W3:Y:S01]  /*5270*/  @!P2 LDG.E R49, desc[UR10][R34.64] ;  /* 0x0000000a2231a981 */ /* 0x0004e2000c1e1900 */
[----:B------:R-:W-:-:S02]  /*5280*/  @!P2 IADD3.X R33, PT, PT, R26, R33, R36, P3, P4 ;  /* 0x000000211a21a210 */ /* 0x000fc40001fe8424 */
[----:B------:R-:W-:Y:S02]  /*5290*/  @!P1 IADD3.X R51, PT, PT, RZ, RZ, RZ, P6, !PT ;  /* 0x000000ffff339210 */ /* 0x000fe400037fe4ff */
[----:B0-----:R-:W-:Y:S01]  /*52a0*/  @!P1 IADD3 R36, P3, P4, R13, R30, R52 ;  /* 0x0000001e0d249210 */ /* 0x001fe20007c7e034 */
[----:B------:R0:W3:Y:S04]  /*52b0*/  @!P2 LDG.E R48, desc[UR10][R32.64] ;  /* 0x0000000a2030a981 */ /* 0x0000e8000c1e1900 */
[----:B------:R-:W4:Y:S01]  /*52c0*/  @!P0 LDC.64 R38, c[0x0][0x380] ;  /* 0x0000e000ff268b82 */ /* 0x000f220000000a00 */
[----:B------:R-:W-:Y:S02]  /*52d0*/  @!P1 IADD3.X R37, PT, PT, R18, R31, R51, P3, P4 ;  /* 0x0000001f12259210 */ /* 0x000fe40001fe8433 */
[----:B-1----:R-:W-:-:S02]  /*52e0*/  IADD3 R40, P2, P3, R7, UR12, R46 ;  /* 0x0000000c07287c10 */ /* 0x002fc4000fb5e02e */
[----:B------:R-:W-:Y:S02]  /*52f0*/  IADD3 R53, PT, PT, R3, -0x2, RZ ;  /* 0xfffffffe03357810 */ /* 0x000fe40007ffe0ff */
[----:B------:R-:W-:Y:S02]  /*5300*/  IADD3.X R41, PT, PT, R12, UR13, RZ, P2, P3 ;  /* 0x0000000d0c297c10 */ /* 0x000fe400097e64ff */
[----:B------:R-:W-:Y:S02]  /*5310*/  @P1 ISETP.NE.AND P2, PT, R53, -0x2, PT ;  /* 0xfffffffe3500180c */ /* 0x000fe40003f45270 */
[----:B--2---:R-:W-:Y:S01]  /*5320*/  @!P1 IADD3 R34, P3, P4, R23, R30, R52 ;  /* 0x0000001e17229210 */ /* 0x004fe20007c7e034 */
[----:B------:R-:W2:Y:S01]  /*5330*/  LDG.E R40, desc[UR10][R40.64] ;  /* 0x0000000a28287981 */ /* 0x000ea2000c1e1900 */
[----:B------:R-:W-:Y:S01]  /*5340*/  @P1 SEL R30, R17, R22, !P2 ;  /* 0x00000016111e1207 */ /* 0x000fe20005000000 */
[----:B------:R-:W-:Y:S01]  /*5350*/  @P1 IMAD.MOV.U32 R50, RZ, RZ, RZ ;  /* 0x000000ffff321224 */ /* 0x000fe200078e00ff */
[----:B------:R-:W-:-:S02]  /*5360*/  @!P1 IADD3.X R35, PT, PT, R26, R31, R51, P3, P4 ;  /* 0x0000001f1a239210 */ /* 0x000fc40001fe8433 */
[----:B------:R-:W-:Y:S02]  /*5370*/  @P1 I2FP.F32.S32 R51, R30 ;  /* 0x0000001e00331245 */ /* 0x000fe40000201400 */
[----:B------:R-:W-:Y:S01]  /*5380*/  @!P0 IADD3 R31, P3, PT, R10, R47, RZ ;  /* 0x0000002f0a1f8210 */ /* 0x000fe20007f7e0ff */
[----:B------:R1:W5:Y:S01]  /*5390*/  @!P1 LDG.E R50, desc[UR10][R36.64] ;  /* 0x0000000a24329981 */ /* 0x000362000c1e1900 */
[----:B------:R-:W-:-:S03]  /*53a0*/  @P0 ISETP.NE.AND P2, PT, R53, -0x1, PT ;  /* 0xffffffff3500080c */ /* 0x000fc60003f45270 */
[----:B------:R1:W5:Y:S01]  /*53b0*/  @!P1 LDG.E R51, desc[UR10][R34.64] ;  /* 0x0000000a22339981 */ /* 0x000362000c1e1900 */
[----:B0-----:R-:W-:Y:S01]  /*53c0*/  @!P0 IMAD.X R32, RZ, RZ, RZ, P3 ;  /* 0x000000ffff208224 */ /* 0x001fe200018e06ff */
[-CC-:B----4-:R-:W-:Y:S02]  /*53d0*/  @!P0 IADD3 R30, P1, P3, R13, R38.reuse, R31.reuse ;  /* 0x000000260d1e8210 */ /* 0x190fe40007b3e01f */
[----:B------:R-:W-:Y:S02]  /*53e0*/  @!P0 IADD3 R38, P4, P5, R23, R38, R31 ;  /* 0x0000002617268210 */ /* 0x000fe40007d9e01f */
[----:B-1----:R-:W-:Y:S02]  /*53f0*/  @P0 SEL R37, R17, R22, !P2 ;  /* 0x0000001611250207 */ /* 0x002fe40005000000 */
[----:B------:R-:W-:Y:S02]  /*5400*/  @!P0 IADD3.X R31, PT, PT, R18, R39, R32, P1, P3 ;  /* 0x00000027121f8210 */ /* 0x000fe40000fe6420 */
[----:B------:R-:W-:-:S02]  /*5410*/  @P0 MOV R36, RZ ;  /* 0x000000ff00240202 */ /* 0x000fc40000000f00 */
[----:B------:R-:W-:Y:S02]  /*5420*/  @P0 I2FP.F32.S32 R37, R37 ;  /* 0x0000002500250245 */ /* 0x000fe40000201400 */
[----:B------:R-:W-:Y:S02]  /*5430*/  @!P0 IADD3.X R39, PT, PT, R26, R39, R32, P4, P5 ;  /* 0x000000271a278210 */ /* 0x000fe400027ea420 */
[----:B------:R-:W4:Y:S04]  /*5440*/  @!P0 LDG.E R36, desc[UR10][R30.64] ;  /* 0x0000000a1e248981 */ /* 0x000f28000c1e1900 */
[----:B------:R0:W4:Y:S01]  /*5450*/  @!P0 LDG.E R37, desc[UR10][R38.64] ;  /* 0x0000000a26258981 */ /* 0x000122000c1e1900 */
[----:B------:R-:W-:-:S04]  /*5460*/  IADD3 R34, P0, P1, R7, UR12, R28 ;  /* 0x0000000c07227c10 */ /* 0x000fc8000f91e01c */
[C---:B------:R-:W-:Y:S02]  /*5470*/  IADD3.X R35, PT, PT, R12.reuse, UR13, RZ, P0, P1 ;  /* 0x0000000d0c237c10 */ /* 0x040fe400087e24ff */
[----:B------:R-:W-:Y:S01]  /*5480*/  IADD3 R32, P0, P1, R7, UR12, R42 ;  /* 0x0000000c07207c10 */ /* 0x000fe2000f91e02a */
[----:B------:R-:W-:Y:S02]  /*5490*/  VIADD R52, R25, 0x2 ;  /* 0x0000000219347836 */ /* 0x000fe40000000000 */
[----:B0-----:R-:W-:Y:S01]  /*54a0*/  HFMA2 R38, -RZ, RZ, 0.96630859375, -0.0022525787353515625 ;  /* 0x3bbb989dff267431 */ /* 0x001fe200000001ff */
[----:B------:R-:W-:Y:S01]  /*54b0*/  IADD3.X R33, PT, PT, R12, UR13, RZ, P0, P1 ;  /* 0x0000000d0c217c10 */ /* 0x000fe200087e24ff */
[----:B------:R-:W-:Y:S01]  /*54c0*/  IMAD.MOV.U32 R39, RZ, RZ, 0x437c0000 ;  /* 0x437c0000ff277424 */ /* 0x000fe200078e00ff */
[----:B------:R0:W4:Y:S04]  /*54d0*/  LDG.E R34, desc[UR10][R34.64] ;  /* 0x0000000a22227981 */ /* 0x000128000c1e1900 */
[----:B------:R1:W4:Y:S01]  /*54e0*/  LDG.E R41, desc[UR10][R32.64] ;  /* 0x0000000a20297981 */ /* 0x000322000c1e1900 */
[----:B------:R-:W-:-:S13]  /*54f0*/  ISETP.GE.AND P0, PT, R52, UR17, PT ;  /* 0x0000001134007c0c */ /* 0x000fda000bf06270 */
[----:B------:R-:W4:Y:S01]  /*5500*/  @!P0 LDC.64 R30, c[0x0][0x380] ;  /* 0x0000e000ff1e8b82 */ /* 0x000f220000000a00 */
[----:B0-----:R-:W-:Y:S02]  /*5510*/  @P0 IMAD.MOV.U32 R35, RZ, RZ, RZ ;  /* 0x000000ffff230224 */ /* 0x001fe400078e00ff */
[----:B---3--:R-:W-:-:S04]  /*5520*/  FADD R49, -R49, R48 ;  /* 0x0000003031317221 */ /* 0x008fc80000000100 */
[----:B--2---:R-:W-:-:S04]  /*5530*/  FMUL R40, R49, R40 ;  /* 0x0000002831287220 */ /* 0x004fc80000400000 */
[----:B------:R-:W-:-:S04]  /*5540*/  FMUL R49, R49, R40 ;  /* 0x0000002831317220 */ /* 0x000fc80000400000 */
[----:B------:R-:W-:-:S04]  /*5550*/  FFMA.SAT R48, R49, R38, 0.5 ;  /* 0x3f00000031307423 */ /* 0x000fc80000002026 */
[----:B------:R-:W-:-:S04]  /*5560*/  FFMA.RM R48, R48, R39, 12582913 ;  /* 0x4b40000130307423 */ /* 0x000fc80000004027 */
[----:B-1----:R-:W-:-:S04]  /*5570*/  FADD R32, R48, -12583039 ;  /* 0xcb40007f30207421 */ /* 0x002fc80000000000 */
[----:B------:R-:W-:Y:S01]  /*5580*/  FFMA R32, R49, 1.4426950216293334961, -R32 ;  /* 0x3fb8aa3b31207823 */ /* 0x000fe20000000820 */
[----:B-----5:R-:W-:-:S03]  /*5590*/  FADD R51, -R50, R51 ;  /* 0x0000003332337221 */ /* 0x020fc60000000100 */
[----:B------:R-:W-:Y:S01]  /*55a0*/  FFMA R52, R49, 1.925963033500011079e-08, R32 ;  /* 0x32a5706031347823 */ /* 0x000fe20000000020 */
[----:B------:R-:W-:Y:S01]  /*55b0*/  @!P0 IADD3 R40, P1, PT, R10, R45, RZ ;  /* 0x0000002d0a288210 */ /* 0x000fe20007f3e0ff */
[----:B----4-:R-:W-:Y:S02]  /*55c0*/  FADD R50, -R36, R37 ;  /* 0x0000002524327221 */ /* 0x010fe40000000100 */
[----:B------:R-:W0:Y:S01]  /*55d0*/  MUFU.EX2 R37, R52 ;  /* 0x0000003400257308 */ /* 0x000e220000000800 */
[----:B------:R-:W-:Y:S02]  /*55e0*/  @!P0 IADD3.X R36, PT, PT, RZ, RZ, RZ, P1, !PT ;  /* 0x000000ffff248210 */ /* 0x000fe40000ffe4ff */
[----:B------:R-:W-:-:S04]  /*55f0*/  @!P0 IADD3 R32, P1, P2, R13, R30, R40 ;  /* 0x0000001e0d208210 */ /* 0x000fc80007a3e028 */
[----:B------:R-:W-:Y:S02]  /*5600*/  @!P0 IADD3.X R33, PT, PT, R18, R31, R36, P1, P2 ;  /* 0x0000001f12218210 */ /* 0x000fe40000fe4424 */
[----:B------:R-:W-:-:S03]  /*5610*/  SHF.L.U32 R48, R48, 0x17, RZ ;  /* 0x0000001730307819 */ /* 0x000fc600000006ff */
[----:B------:R1:W2:Y:S01]  /*5620*/  @!P0 LDG.E R35, desc[UR10][R32.64] ;  /* 0x0000000a20238981 */ /* 0x0002a2000c1e1900 */
[----:B------:R-:W-:-:S04]  /*5630*/  FMUL R41, R50, R41 ;  /* 0x0000002932297220 */ /* 0x000fc80000400000 */
[----:B------:R-:W-:Y:S01]  /*5640*/  FMUL R49, R50, R41 ;  /* 0x0000002932317220 */ /* 0x000fe20000400000 */
[----:B0-----:R-:W-:-:S03]  /*5650*/  FMUL R41, R48, R37 ;  /* 0x0000002530297220 */ /* 0x001fc60000400000 */
[----:B-1----:R-:W-:-:S04]  /*5660*/  FFMA.SAT R32, R49, R38, 0.5 ;  /* 0x3f00000031207423 */ /* 0x002fc80000002026 */
[----:B------:R-:W-:-:S04]  /*5670*/  FFMA.RM R37, R32, R39, 12582913 ;  /* 0x4b40000120257423 */ /* 0x000fc80000004027 */
[----:B------:R-:W-:Y:S01]  /*5680*/  FADD R32, R37, -12583039 ;  /* 0xcb40007f25207421 */ /* 0x000fe20000000000 */
[----:B------:R-:W-:-:S03]  /*5690*/  @P0 ISETP.NE.AND P1, PT, R3, 0x2, PT ;  /* 0x000000020300080c */ /* 0x000fc60003f25270 */
[----:B------:R-:W-:Y:S01]  /*56a0*/  FFMA R32, R49, 1.4426950216293334961, -R32 ;  /* 0x3fb8aa3b31207823 */ /* 0x000fe20000000820 */
[----:B------:R-:W-:-:S03]  /*56b0*/  @!P0 IADD3 R30, P2, P3, R23, R30, R40 ;  /* 0x0000001e171e8210 */ /* 0x000fc60007b5e028 */
[----:B------:R-:W-:Y:S01]  /*56c0*/  FFMA R49, R49, 1.925963033500011079e-08, R32 ;  /* 0x32a5706031317823 */ /* 0x000fe20000000020 */
[----:B------:R-:W-:Y:S02]  /*56d0*/  @P0 SEL R32, R17, R22, !P1 ;  /* 0x0000001611200207 */ /* 0x000fe40004800000 */
[----:B------:R-:W-:Y:S02]  /*56e0*/  @!P0 IADD3.X R31, PT, PT, R26, R31, R36, P2, P3 ;  /* 0x0000001f1a1f8210 */ /* 0x000fe400017e6424 */
[----:B------:R-:W-:Y:S02]  /*56f0*/  @P0 I2FP.F32.S32 R36, R32 ;  /* 0x0000002000240245 */ /* 0x000fe40000201400 */
[----:B------:R-:W-:-:S04]  /*5700*/  IADD3 R32, P1, P2, R7, UR12, R44 ;  /* 0x0000000c07207c10 */ /* 0x000fc8000fa3e02c */
[----:B------:R-:W-:Y:S01]  /*5710*/  IADD3.X R33, PT, PT, R12, UR13, RZ, P1, P2 ;  /* 0x0000000d0c217c10 */ /* 0x000fe20008fe44ff */
[----:B------:R0:W2:Y:S04]  /*5720*/  @!P0 LDG.E R36, desc[UR10][R30.64] ;  /* 0x0000000a1e248981 */ /* 0x0000a8000c1e1900 */
[----:B------:R-:W3:Y:S01]  /*5730*/  LDG.E R32, desc[UR10][R32.64] ;  /* 0x0000000a20207981 */ /* 0x000ee2000c1e1900 */
[----:B------:R-:W-:-:S04]  /*5740*/  FMUL R34, R51, R34 ;  /* 0x0000002233227220 */ /* 0x000fc80000400000 */
[----:B------:R-:W-:Y:S01]  /*5750*/  FMUL R51, R51, R34 ;  /* 0x0000002233337220 */ /* 0x000fe20000400000 */
[----:B0-----:R-:W0:Y:S03]  /*5760*/  LDC R30, c[0x0][0x38c] ;  /* 0x0000e300ff1e7b82 */ /* 0x001e260000000800 */
[----:B------:R-:W-:-:S04]  /*5770*/  FFMA.SAT R34, R51, R38, 0.5 ;  /* 0x3f00000033227423 */ /* 0x000fc80000002026 */
[----:B------:R-:W-:Y:S01]  /*5780*/  FFMA.RM R34, R34, R39, 12582913 ;  /* 0x4b40000122227423 */ /* 0x000fe20000004027 */
[----:B------:R-:W1:Y:S03]  /*5790*/  LDC R31, c[0x0][0x3fc] ;  /* 0x0000ff00ff1f7b82 */ /* 0x000e660000000800 */
[----:B------:R-:W-:-:S04]  /*57a0*/  FADD R48, R34, -12583039 ;  /* 0xcb40007f22307421 */ /* 0x000fc80000000000 */
[----:B------:R-:W-:-:S04]  /*57b0*/  FFMA R48, R51, 1.4426950216293334961, -R48 ;  /* 0x3fb8aa3b33307823 */ /* 0x000fc80000000830 */
[----:B------:R-:W-:-:S06]  /*57c0*/  FFMA R51, R51, 1.925963033500011079e-08, R48 ;  /* 0x32a5706033337823 */ /* 0x000fcc0000000030 */
[----:B------:R-:W4:Y:S01]  /*57d0*/  MUFU.EX2 R51, R51 ;  /* 0x0000003300337308 */ /* 0x000f220000000800 */
[----:B------:R-:W-:Y:S01]  /*57e0*/  IADD3 R0, PT, PT, R0, 0x4, RZ ;  /* 0x0000000400007810 */ /* 0x000fe20007ffe0ff */
[----:B------:R-:W-:Y:S01]  /*57f0*/  IMAD.SHL.U32 R34, R34, 0x800000, RZ ;  /* 0x0080000022227824 */ /* 0x000fe200078e00ff */
[----:B------:R-:W-:Y:S02]  /*5800*/  SHF.L.U32 R37, R37, 0x17, RZ ;  /* 0x0000001725257819 */ /* 0x000fe400000006ff */
[----:B------:R-:W-:Y:S01]  /*5810*/  ISETP.NE.AND P0, PT, R0, RZ, PT ;  /* 0x000000ff0000720c */ /* 0x000fe20003f05270 */
[----:B------:R-:W-:Y:S01]  /*5820*/  FMUL R41, R41, R24 ;  /* 0x0000001829297220 */ /* 0x000fe20000400000 */
[----:B----4-:R-:W-:-:S04]  /*5830*/  FMUL R34, R34, R51 ;  /* 0x0000003322227220 */ /* 0x010fc80000400000 */
[----:B------:R-:W-:Y:S01]  /*5840*/  FMUL R41, R41, R34 ;  /* 0x0000002229297220 */ /* 0x000fe20000400000 */
[C---:B0-----:R-:W-:Y:S01]  /*5850*/  IMAD R43, R30.reuse, 0x4, R43 ;  /* 0x000000041e2b7824 */ /* 0x041fe200078e022b */
[C---:B------:R-:W-:Y:S01]  /*5860*/  LEA R45, R30.reuse, R45, 0x2 ;  /* 0x0000002d1e2d7211 */ /* 0x040fe200078e10ff */
[C---:B------:R-:W-:Y:S01]  /*5870*/  IMAD R47, R30.reuse, 0x4, R47 ;  /* 0x000000041e2f7824 */ /* 0x040fe200078e022f */
[----:B------:R-:W-:Y:S01]  /*5880*/  LEA R27, R30, R27, 0x2 ;  /* 0x0000001b1e1b7211 */ /* 0x000fe200078e10ff */
[C---:B-1----:R-:W-:Y:S01]  /*5890*/  IMAD R28, R31.reuse, 0x4, R28 ;  /* 0x000000041f1c7824 */ /* 0x042fe200078e021c */
[C---:B------:R-:W-:Y:S01]  /*58a0*/  LEA R42, R31.reuse, R42, 0x2 ;  /* 0x0000002a1f2a7211 */ /* 0x040fe200078e10ff */
[C---:B------:R-:W-:Y:S01]  /*58b0*/  IMAD R44, R31.reuse, 0x4, R44 ;  /* 0x000000041f2c7824 */ /* 0x040fe200078e022c */
[----:B------:R-:W-:Y:S01]  /*58c0*/  LEA R46, R31, R46, 0x2 ;  /* 0x0000002e1f2e7211 */ /* 0x000fe200078e10ff */
[----:B------:R-:W-:Y:S01]  /*58d0*/  VIADD R25, R25, 0x4 ;  /* 0x0000000419197836 */ /* 0x000fe20000000000 */
[----:B------:R-:W-:Y:S01]  /*58e0*/  IADD3 R3, PT, PT, R3, -0x4, RZ ;  /* 0xfffffffc03037810 */ /* 0x000fe20007ffe0ff */
[----:B--2---:R-:W-:-:S04]  /*58f0*/  FADD R35, -R35, R36 ;  /* 0x0000002423237221 */ /* 0x004fc80000000100 */
[----:B---3--:R-:W-:-:S04]  /*5900*/  FMUL R36, R35, R32 ;  /* 0x0000002023247220 */ /* 0x008fc80000400000 */
[----:B------:R-:W-:-:S04]  /*5910*/  FMUL R35, R35, R36 ;  /* 0x0000002423237220 */ /* 0x000fc80000400000 */
[----:B------:R-:W-:-:S04]  /*5920*/  FFMA.SAT R38, R35, R38, 0.5 ;  /* 0x3f00000023267423 */ /* 0x000fc80000002026 */
[----:B------:R-:W-:-:S04]  /*5930*/  FFMA.RM R39, R38, R39, 12582913 ;  /* 0x4b40000126277423 */ /* 0x000fc80000004027 */
[----:B------:R-:W-:-:S04]  /*5940*/  FADD R36, R39, -12583039 ;  /* 0xcb40007f27247421 */ /* 0x000fc80000000000 */
[C---:B------:R-:W-:Y:S02]  /*5950*/  FFMA R38, R35.reuse, 1.4426950216293334961, -R36 ;  /* 0x3fb8aa3b23267823 */ /* 0x040fe40000000824 */
[----:B------:R-:W0:Y:S02]  /*5960*/  MUFU.EX2 R36, R49 ;  /* 0x0000003100247308 */ /* 0x000e240000000800 */
[----:B------:R-:W-:-:S06]  /*5970*/  FFMA R38, R35, 1.925963033500011079e-08, R38 ;  /* 0x32a5706023267823 */ /* 0x000fcc0000000026 */
[----:B------:R-:W1:Y:S01]  /*5980*/  MUFU.EX2 R38, R38 ;  /* 0x0000002600267308 */ /* 0x000e620000000800 */
[----:B------:R-:W-:Y:S02]  /*5990*/  IMAD.SHL.U32 R39, R39, 0x800000, RZ ;  /* 0x0080000027277824 */ /* 0x000fe400078e00ff */
[----:B0-----:R-:W-:-:S04]  /*59a0*/  FMUL R36, R37, R36 ;  /* 0x0000002425247220 */ /* 0x001fc80000400000 */
[----:B------:R-:W-:Y:S01]  /*59b0*/  FMUL R36, R41, R36 ;  /* 0x0000002429247220 */ /* 0x000fe20000400000 */
[----:B-1----:R-:W-:-:S04]  /*59c0*/  FMUL R39, R39, R38 ;  /* 0x0000002627277220 */ /* 0x002fc80000400000 */
[----:B------:R-:W-:Y:S01]  /*59d0*/  FMUL R24, R36, R39 ;  /* 0x0000002724187220 */ /* 0x000fe20000400000 */
[----:B------:R-:W-:Y:S06]  /*59e0*/  @P0 BRA `(.L_x_65) ;  /* 0xfffffff400dc0947 */ /* 0x000fec000383ffff */
[----:B------:R-:W-:Y:S05]  /*59f0*/  BSYNC.RECONVERGENT B0 ;  /* 0x0000000000007941 */ /* 0x000fea0003800200 */
.L_x_64:
[----:B------:R-:W-:-:S07]  /*5a00*/  IMAD.U32 R0, RZ, RZ, UR19 ;  /* 0x00000013ff007e24 */ /* 0x000fce000f8e00ff */
.L_x_63:
[----:B------:R-:W-:-:S09]  /*5a10*/  UISETP.NE.AND UP0, UPT, UR18, URZ, UPT ;  /* 0x000000ff1200728c */ /* 0x000fd2000bf05270 */
[----:B------:R-:W-:Y:S05]  /*5a20*/  BRA.U !UP0, `(.L_x_66) ;  /* 0x0000000508c07547 */ /* 0x000fea000b800000 */
[----:B------:R-:W-:Y:S02]  /*5a30*/  UISETP.NE.AND UP1, UPT, UR18, 0x1, UPT ;  /* 0x000000011200788c */ /* 0x000fe4000bf25270 */
[----:B------:R-:W-:-:S07]  /*5a40*/  UISETP.NE.AND UP0, UPT, UR20, URZ, UPT ;  /* 0x000000ff1400728c */ /* 0x000fce000bf05270 */
[----:B------:R-:W-:Y:S05]  /*5a50*/  BRA.U !UP1, `(.L_x_67) ;  /* 0x00000005091c7547 */ /* 0x000fea000b800000 */
[----:B------:R-:W2:Y:S01]  /*5a60*/  LDCU UR7, c[0x0][0x3a0] ;  /* 0x00007400ff0777ac */ /* 0x000ea20008000800 */
[C---:B------:R-:W-:Y:S01]  /*5a70*/  IADD3 R28, PT, PT, R0.reuse, 0x1, RZ ;  /* 0x00000001001c7810 */ /* 0x040fe20007ffe0ff */
[----:B------:R-:W3:Y:S01]  /*5a80*/  LDCU UR8, c[0x0][0x3fc] ;  /* 0x00007f80ff0877ac */ /* 0x000ee20008000800 */
[----:B------:R-:W4:Y:S01]  /*5a90*/  LDCU.64 UR22, c[0x0][0x3f0] ;  /* 0x00007e00ff1677ac */ /* 0x000f220008000a00 */
[----:B--2---:R-:W-:Y:S02]  /*5aa0*/  ISETP.GE.AND P1, PT, R0, UR7, PT ;  /* 0x0000000700007c0c */ /* 0x004fe4000bf26270 */
[----:B------:R-:W-:Y:S01]  /*5ab0*/  ISETP.GE.AND P0, PT, R28, UR7, PT ;  /* 0x000000071c007c0c */ /* 0x000fe2000bf06270 */
[----:B---3--:R-:W-:-:S05]  /*5ac0*/  IMAD R38, R0, UR8, RZ ;  /* 0x0000000800267c24 */ /* 0x008fca000f8e02ff */
[----:B----4-:R-:W-:-:S05]  /*5ad0*/  IADD3 R36, P2, P3, R7, UR22, R38 ;  /* 0x0000001607247c10 */ /* 0x010fca000fb5e026 */
[----:B------:R-:W2:Y:S01]  /*5ae0*/  @!P1 LDC R3, c[0x0][0x38c] ;  /* 0x0000e300ff039b82 */ /* 0x000ea20000000800 */
[----:B------:R-:W-:-:S07]  /*5af0*/  IADD3.X R37, PT, PT, R12, UR23, RZ, P2, P3 ;  /* 0x000000170c257c10 */ /* 0x000fce00097e64ff */
[----:B------:R-:W3:Y:S08]  /*5b00*/  @!P1 LDC.64 R32, c[0x0][0x380] ;  /* 0x0000e000ff209b82 */ /* 0x000ef00000000a00 */
[----:B------:R-:W4:Y:S08]  /*5b10*/  @!P0 LDC R35, c[0x0][0x38c] ;  /* 0x0000e300ff238b82 */ /* 0x000f300000000800 */
[----:B------:R-:W5:Y:S01]  /*5b20*/  @!P0 LDC.64 R30, c[0x0][0x380] ;  /* 0x0000e000ff1e8b82 */ /* 0x000f620000000a00 */
[C---:B--2---:R-:W-:Y:S01]  /*5b30*/  @!P1 IMAD R3, R0.reuse, R3, RZ ;  /* 0x0000000300039224 */ /* 0x044fe200078e02ff */
[----:B------:R-:W-:-:S04]  /*5b40*/  @P1 ISETP.NE.AND P6, PT, R0, UR7, PT ;  /* 0x0000000700001c0c */ /* 0x000fc8000bfc5270 */
[----:B------:R-:W-:Y:S02]  /*5b50*/  @!P1 IADD3 R25, P2, PT, R3, R10, RZ ;  /* 0x0000000a03199210 */ /* 0x000fe40007f5e0ff */
[----:B------:R5:W2:Y:S02]  /*5b60*/  LDG.E R3, desc[UR10][R36.64] ;  /* 0x0000000a24037981 */ /* 0x000aa4000c1e1900 */
[-CC-:B---3--:R-:W-:Y:S01]  /*5b70*/  @!P1 IADD3 R34, P4, P5, R13, R32.reuse, R25.reuse ;  /* 0x000000200d229210 */ /* 0x188fe20007d9e019 */
[----:B------:R-:W-:Y:S01]  /*5b80*/  @!P1 IMAD.X R27, RZ, RZ, RZ, P2 ;  /* 0x000000ffff1b9224 */ /* 0x000fe200010e06ff */
[----:B------:R-:W-:Y:S02]  /*5b90*/  @!P1 IADD3 R32, P2, P3, R23, R32, R25 ;  /* 0x0000002017209210 */ /* 0x000fe40007b5e019 */
[----:B------:R-:W-:Y:S01]  /*5ba0*/  @P1 SEL R25, R17, R22, !P6 ;  /* 0x0000001611191207 */ /* 0x000fe20007000000 */
[C---:B----4-:R-:W-:Y:S01]  /*5bb0*/  @!P0 IMAD R39, R28.reuse, R35, RZ ;  /* 0x000000231c278224 */ /* 0x050fe200078e02ff */
[----:B------:R-:W-:-:S02]  /*5bc0*/  @P0 ISETP.NE.AND P6, PT, R28, UR7, PT ;  /* 0x000000071c000c0c */ /* 0x000fc4000bfc5270 */
[-CC-:B------:R-:W-:Y:S02]  /*5bd0*/  @!P1 IADD3.X R35, PT, PT, R18, R33.reuse, R27.reuse, P4, P5 ;  /* 0x0000002112239210 */ /* 0x180fe400027ea41b */
[----:B------:R-:W-:Y:S02]  /*5be0*/  @P1 MOV R28, RZ ;  /* 0x000000ff001c1202 */ /* 0x000fe40000000f00 */
[----:B------:R-:W-:Y:S02]  /*5bf0*/  @!P1 IADD3.X R33, PT, PT, R26, R33, R27, P2, P3 ;  /* 0x000000211a219210 */ /* 0x000fe400017e641b */
[----:B------:R-:W-:Y:S02]  /*5c00*/  @P1 I2FP.F32.S32 R25, R25 ;  /* 0x0000001900191245 */ /* 0x000fe40000201400 */
[----:B------:R-:W-:Y:S01]  /*5c10*/  @!P0 IADD3 R27, P2, PT, R39, R10, RZ ;  /* 0x0000000a271b8210 */ /* 0x000fe20007f5e0ff */
[----:B------:R-:W3:Y:S04]  /*5c20*/  @!P1 LDG.E R28, desc[UR10][R34.64] ;  /* 0x0000000a221c9981 */ /* 0x000ee8000c1e1900 */
[----:B------:R4:W3:Y:S01]  /*5c30*/  @!P1 LDG.E R25, desc[UR10][R32.64] ;  /* 0x0000000a20199981 */ /* 0x0008e2000c1e1900 */
[----:B------:R-:W-:Y:S01]  /*5c40*/  @!P0 IMAD.X R39, RZ, RZ, RZ, P2 ;  /* 0x000000ffff278224 */ /* 0x000fe200010e06ff */
[-CC-:B-----5:R-:W-:Y:S01]  /*5c50*/  @!P0 IADD3 R36, P1, P2, R13, R30.reuse, R27.reuse ;  /* 0x0000001e0d248210 */ /* 0x1a0fe20007a3e01b */
[----:B------:R-:W-:Y:S01]  /*5c60*/  @P0 IMAD.MOV.U32 R40, RZ, RZ, RZ ;  /* 0x000000ffff280224 */ /* 0x000fe200078e00ff */
[----:B------:R-:W-:-:S02]  /*5c70*/  @!P0 IADD3 R30, P3, P4, R23, R30, R27 ;  /* 0x0000001e171e8210 */ /* 0x000fc40007c7e01b */
[----:B------:R-:W-:Y:S02]  /*5c80*/  @P0 SEL R27, R17, R22, !P6 ;  /* 0x00000016111b0207 */ /* 0x000fe40007000000 */
[----:B------:R-:W-:Y:S02]  /*5c90*/  IADD3 R38, PT, PT, R38, UR8, RZ ;  /* 0x0000000826267c10 */ /* 0x000fe4000fffe0ff */
[--C-:B------:R-:W-:Y:S02]  /*5ca0*/  @!P0 IADD3.X R37, PT, PT, R18, R31, R39.reuse, P1, P2 ;  /* 0x0000001f12258210 */ /* 0x100fe40000fe4427 */
[----:B------:R-:W-:Y:S02]  /*5cb0*/  @P0 I2FP.F32.S32 R27, R27 ;  /* 0x0000001b001b0245 */ /* 0x000fe40000201400 */
[----:B------:R-:W-:Y:S01]  /*5cc0*/  @!P0 IADD3.X R31, PT, PT, R26, R31, R39, P3, P4 ;  /* 0x0000001f1a1f8210 */ /* 0x000fe20001fe8427 */
[----:B------:R-:W5:Y:S01]  /*5cd0*/  @!P0 LDG.E R40, desc[UR10][R36.64] ;  /* 0x0000000a24288981 */ /* 0x000f62000c1e1900 */
[----:B------:R-:W-:-:S03]  /*5ce0*/  IADD3 R38, P1, P2, R7, UR22, R38 ;  /* 0x0000001607267c10 */ /* 0x000fc6000fa3e026 */
[----:B------:R-:W5:Y:S01]  /*5cf0*/  @!P0 LDG.E R27, desc[UR10][R30.64] ;  /* 0x0000000a1e1b8981 */ /* 0x000f62000c1e1900 */
[----:B------:R-:W-:-:S05]  /*5d00*/  IADD3.X R39, PT, PT, R12, UR23, RZ, P1, P2 ;  /* 0x000000170c277c10 */ /* 0x000fca0008fe44ff */
[----:B------:R-:W5:Y:S01]  /*5d10*/  LDG.E R38, desc[UR10][R38.64] ;  /* 0x0000000a26267981 */ /* 0x000f62000c1e1900 */
[----:B----4-:R-:W-:Y:S02]  /*5d20*/  HFMA2 R32, -RZ, RZ, 0.96630859375, -0.0022525787353515625 ;  /* 0x3bbb989dff207431 */ /* 0x010fe400000001ff */
[----:B------:R-:W-:Y:S01]  /*5d30*/  IMAD.MOV.U32 R33, RZ, RZ, 0x437c0000 ;  /* 0x437c0000ff217424 */ /* 0x000fe200078e00ff */
[----:B------:R-:W-:Y:S01]  /*5d40*/  IADD3 R0, PT, PT, R0, 0x2, RZ ;  /* 0x0000000200007810 */ /* 0x000fe20007ffe0ff */
[----:B---3--:R-:W-:-:S04]  /*5d50*/  FADD R28, -R28, R25 ;  /* 0x000000191c1c7221 */ /* 0x008fc80000000100 */
[----:B--2---:R-:W-:-:S04]  /*5d60*/  FMUL R3, R28, R3 ;  /* 0x000000031c037220 */ /* 0x004fc80000400000 */
[----:B------:R-:W-:-:S04]  /*5d70*/  FMUL R3, R28, R3 ;  /* 0x000000031c037220 */ /* 0x000fc80000400000 */
[----:B------:R-:W-:Y:S01]  /*5d80*/  FFMA.SAT R25, R3, R32, 0.5 ;  /* 0x3f00000003197423 */ /* 0x000fe20000002020 */
[----:B-----5:R-:W-:-:S04]  /*5d90*/  FADD R27, -R40, R27 ;  /* 0x0000001b281b7221 */ /* 0x020fc80000000100 */
[----:B------:R-:W-:Y:S01]  /*5da0*/  FMUL R28, R27, R38 ;  /* 0x000000261b1c7220 */ /* 0x000fe20000400000 */
[----:B------:R-:W-:-:S03]  /*5db0*/  FFMA.RM R25, R25, R33, 12582913 ;  /* 0x4b40000119197423 */ /* 0x000fc60000004021 */
[----:B------:R-:W-:Y:S01]  /*5dc0*/  FMUL R27, R27, R28 ;  /* 0x0000001c1b1b7220 */ /* 0x000fe20000400000 */
[----:B------:R-:W-:-:S03]  /*5dd0*/  FADD R28, R25, -12583039 ;  /* 0xcb40007f191c7421 */ /* 0x000fc60000000000 */
[----:B------:R-:W-:Y:S01]  /*5de0*/  FFMA.SAT R30, R27, R32, 0.5 ;  /* 0x3f0000001b1e7423 */ /* 0x000fe20000002020 */
[----:B------:R-:W-:-:S03]  /*5df0*/  FFMA R28, R3, 1.4426950216293334961, -R28 ;  /* 0x3fb8aa3b031c7823 */ /* 0x000fc6000000081c */
[----:B------:R-:W-:Y:S01]  /*5e00*/  FFMA.RM R30, R30, R33, 12582913 ;  /* 0x4b4000011e1e7423 */ /* 0x000fe20000004021 */
[----:B------:R-:W-:-:S03]  /*5e10*/  FFMA R28, R3, 1.925963033500011079e-08, R28 ;  /* 0x32a57060031c7823 */ /* 0x000fc6000000001c */
[----:B------:R-:W-:-:S04]  /*5e20*/  FADD R32, R30, -12583039 ;  /* 0xcb40007f1e207421 */ /* 0x000fc80000000000 */
[C---:B------:R-:W-:Y:S01]  /*5e30*/  FFMA R32, R27.reuse, 1.4426950216293334961, -R32 ;  /* 0x3fb8aa3b1b207823 */ /* 0x040fe20000000820 */
[----:B------:R-:W2:Y:S03]  /*5e40*/  MUFU.EX2 R28, R28 ;  /* 0x0000001c001c7308 */ /* 0x000ea60000000800 */
[----:B------:R-:W-:-:S05]  /*5e50*/  FFMA R32, R27, 1.925963033500011079e-08, R32 ;  /* 0x32a570601b207823 */ /* 0x000fca0000000020 */
[----:B------:R-:W3:Y:S01]  /*5e60*/  MUFU.EX2 R3, R32 ;  /* 0x0000002000037308 */ /* 0x000ee20000000800 */
[----:B------:R-:W-:Y:S01]  /*5e70*/  SHF.L.U32 R25, R25, 0x17, RZ ;  /* 0x0000001719197819 */ /* 0x000fe200000006ff */
[----:B------:R-:W-:-:S04]  /*5e80*/  IMAD.SHL.U32 R30, R30, 0x800000, RZ ;  /* 0x008000001e1e7824 */ /* 0x000fc800078e00ff */
[----:B--2---:R-:W-:-:S04]  /*5e90*/  FMUL R25, R25, R28 ;  /* 0x0000001c19197220 */ /* 0x004fc80000400000 */
[----:B------:R-:W-:Y:S01]  /*5ea0*/  FMUL R24, R24, R25 ;  /* 0x0000001918187220 */ /* 0x000fe20000400000 */
[----:B---3--:R-:W-:-:S04]  /*5eb0*/  FMUL R3, R30, R3 ;  /* 0x000000031e037220 */ /* 0x008fc80000400000 */
[----:B------:R-:W-:-:S07]  /*5ec0*/  FMUL R24, R24, R3 ;  /* 0x0000000318187220 */ /* 0x000fce0000400000 */
.L_x_67:
[----:B------:R-:W-:Y:S05]  /*5ed0*/  BRA.U !UP0, `(.L_x_66) ;  /* 0x0000000108947547 */ /* 0x000fea000b800000 */
[----:B------:R-:W2:Y:S01]  /*5ee0*/  LDCU UR7, c[0x0][0x3a0] ;  /* 0x00007400ff0777ac */ /* 0x000ea20008000800 */
[----:B------:R-:W3:Y:S01]  /*5ef0*/  LDCU UR8, c[0x0][0x3fc] ;  /* 0x00007f80ff0877ac */ /* 0x000ee20008000800 */
[----:B------:R-:W4:Y:S01]  /*5f00*/  LDCU.64 UR22, c[0x0][0x3f0] ;  /* 0x00007e00ff1677ac */ /* 0x000f220008000a00 */
[C---:B--2---:R-:W-:Y:S01]  /*5f10*/  ISETP.GE.AND P0, PT, R0.reuse, UR7, PT ;  /* 0x0000000700007c0c */ /* 0x044fe2000bf06270 */
[----:B---3--:R-:W-:-:S12]  /*5f20*/  IMAD R34, R0, UR8, RZ ;  /* 0x0000000800227c24 */ /* 0x008fd8000f8e02ff */
[----:B------:R-:W2:Y:S01]  /*5f30*/  @!P0 LDC R3, c[0x0][0x38c] ;  /* 0x0000e300ff038b82 */ /* 0x000ea20000000800 */
[----:B------:R-:W-:-:S07]  /*5f40*/  @P0 ISETP.NE.AND P1, PT, R0, UR7, PT ;  /* 0x0000000700000c0c */ /* 0x000fce000bf25270 */
[----:B------:R-:W3:Y:S01]  /*5f50*/  @!P0 LDC.64 R30, c[0x0][0x380] ;  /* 0x0000e000ff1e8b82 */ /* 0x000ee20000000a00 */
[----:B--2---:R-:W-:Y:S01]  /*5f60*/  @!P0 IMAD R3, R0, R3, RZ ;  /* 0x0000000300038224 */ /* 0x004fe200078e02ff */
[----:B------:R-:W-:-:S04]  /*5f70*/  @P0 SEL R0, R17, R22, !P1 ;  /* 0x0000001611000207 */ /* 0x000fc80004800000 */
[----:B------:R-:W-:Y:S02]  /*5f80*/  @!P0 IADD3 R3, P2, PT, R3, R10, RZ ;  /* 0x0000000a03038210 */ /* 0x000fe40007f5e0ff */
[----:B------:R-:W-:-:S03]  /*5f90*/  @P0 I2FP.F32.S32 R0, R0 ;  /* 0x0000000000000245 */ /* 0x000fc60000201400 */
[----:B------:R-:W-:Y:S01]  /*5fa0*/  @!P0 IMAD.X R25, RZ, RZ, RZ, P2 ;  /* 0x000000ffff198224 */ /* 0x000fe200010e06ff */
[-CC-:B---3--:R-:W-:Y:S02]  /*5fb0*/  @!P0 IADD3 R32, P2, P3, R13, R30.reuse, R3.reuse ;  /* 0x0000001e0d208210 */ /* 0x188fe40007b5e003 */
[----:B------:R-:W-:Y:S02]  /*5fc0*/  @!P0 IADD3 R30, P4, P5, R23, R30, R3 ;  /* 0x0000001e171e8210 */ /* 0x000fe40007d9e003 */
[-CC-:B------:R-:W-:Y:S02]  /*5fd0*/  @!P0 IADD3.X R33, PT, PT, R18, R31.reuse, R25.reuse, P2, P3 ;  /* 0x0000001f12218210 */ /* 0x180fe400017e6419 */
[----:B------:R-:W-:Y:S02]  /*5fe0*/  @P0 MOV R3, RZ ;  /* 0x000000ff00030202 */ /* 0x000fe40000000f00 */
[----:B----4-:R-:W-:Y:S02]  /*5ff0*/  IADD3 R34, P1, P2, R7, UR22, R34 ;  /* 0x0000001607227c10 */ /* 0x010fe4000fa3e022 */
[----:B------:R-:W-:-:S02]  /*6000*/  @!P0 IADD3.X R31, PT, PT, R26, R31, R25, P4, P5 ;  /* 0x0000001f1a1f8210 */ /* 0x000fc400027ea419 */
[----:B------:R-:W-:Y:S01]  /*6010*/  IADD3.X R35, PT, PT, R12, UR23, RZ, P1, P2 ;  /* 0x000000170c237c10 */ /* 0x000fe20008fe44ff */
[----:B------:R-:W2:Y:S04]  /*6020*/  @!P0 LDG.E R3, desc[UR10][R32.64] ;  /* 0x0000000a20038981 */ /* 0x000ea8000c1e1900 */
[----:B------:R-:W2:Y:S04]  /*6030*/  @!P0 LDG.E R0, desc[UR10][R30.64] ;  /* 0x0000000a1e008981 */ /* 0x000ea8000c1e1900 */
[----:B------:R-:W3:Y:S01]  /*6040*/  LDG.E R35, desc[UR10][R34.64] ;  /* 0x0000000a22237981 */ /* 0x000ee2000c1e1900 */
[----:B------:R-:W-:-:S02]  /*6050*/  HFMA2 R25, -RZ, RZ, 3.7421875, 0 ;  /* 0x437c0000ff197431 */ /* 0x000fc400000001ff */
[----:B------:R-:W-:Y:S02]  /*6060*/  IMAD.MOV.U32 R28, RZ, RZ, 0x3bbb989d ;  /* 0x3bbb989dff1c7424 */ /* 0x000fe400078e00ff */
[----:B--2---:R-:W-:-:S04]  /*6070*/  FADD R0, -R3, R0 ;  /* 0x0000000003007221 */ /* 0x004fc80000000100 */
[----:B---3--:R-:W-:-:S04]  /*6080*/  FMUL R3, R0, R35 ;  /* 0x0000002300037220 */ /* 0x008fc80000400000 */
[----:B------:R-:W-:-:S04]  /*6090*/  FMUL R3, R0, R3 ;  /* 0x0000000300037220 */ /* 0x000fc80000400000 */
[----:B------:R-:W-:-:S04]  /*60a0*/  FFMA.SAT R0, R3, R28, 0.5 ;  /* 0x3f00000003007423 */ /* 0x000fc8000000201c */
[----:B------:R-:W-:-:S04]  /*60b0*/  FFMA.RM R0, R0, R25, 12582913 ;  /* 0x4b40000100007423 */ /* 0x000fc80000004019 */
[C---:B------:R-:W-:Y:S01]  /*60c0*/  FADD R28, R0.reuse, -12583039 ;  /* 0xcb40007f001c7421 */ /* 0x040fe20000000000 */
[----:B------:R-:W-:-:S03]  /*60d0*/  IMAD.SHL.U32 R0, R0, 0x800000, RZ ;  /* 0x0080000000007824 */ /* 0x000fc600078e00ff */
[----:B------:R-:W-:-:S04]  /*60e0*/  FFMA R28, R3, 1.4426950216293334961, -R28 ;  /* 0x3fb8aa3b031c7823 */ /* 0x000fc8000000081c */
[----:B------:R-:W-:-:S04]  /*60f0*/  FFMA R28, R3, 1.925963033500011079e-08, R28 ;  /* 0x32a57060031c7823 */ /* 0x000fc8000000001c */
[----:B------:R-:W2:Y:S02]  /*6100*/  MUFU.EX2 R3, R28 ;  /* 0x0000001c00037308 */ /* 0x000ea40000000800 */
[----:B--2---:R-:W-:-:S04]  /*6110*/  FMUL R3, R0, R3 ;  /* 0x0000000300037220 */ /* 0x004fc80000400000 */
[----:B------:R-:W-:-:S07]  /*6120*/  FMUL R24, R24, R3 ;  /* 0x0000000318187220 */ /* 0x000fce0000400000 */
.L_x_66:
[----:B------:R-:W-:Y:S01]  /*6130*/  UISETP.GE.U32.AND UP0, UPT, UR14, 0x7, UPT ;  /* 0x000000070e00788c */ /* 0x000fe2000bf06070 */
[----:B------:R-:W-:Y:S01]  /*6140*/  IADD3 R32, P0, PT, R10, R23, RZ ;  /* 0x000000170a207210 */ /* 0x000fe20007f1e0ff */
[----:B------:R-:W-:Y:S01]  /*6150*/  IMAD.MOV.U32 R33, RZ, RZ, R6 ;  /* 0x000000ffff217224 */ /* 0x000fe200078e0006 */
[----:B------:R-:W-:Y:S02]  /*6160*/  MOV R31, RZ ;  /* 0x000000ff001f7202 */ /* 0x000fe40000000f00 */
[----:B------:R-:W-:-:S04]  /*6170*/  IADD3.X R30, PT, PT, RZ, R26, RZ, P0, !PT ;  /* 0x0000001aff1e7210 */ /* 0x000fc800007fe4ff */
[----:B------:R-:W-:Y:S05]  /*6180*/  BRA.U !UP0, `(.L_x_68) ;  /* 0x0000000d08b87547 */ /* 0x000fea000b800000 */
[----:B------:R-:W-:Y:S01]  /*6190*/  BSSY.RECONVERGENT B4, `(.L_x_69) ;  /* 0x00000ec000047945 */ /* 0x000fe20003800200 */
[----:B------:R-:W-:Y:S01]  /*61a0*/  IMAD.MOV.U32 R37, RZ, RZ, RZ ;  /* 0x000000ffff257224 */ /* 0x000fe200078e00ff */
[----:B------:R-:W-:-:S07]  /*61b0*/  MOV R33, R6 ;  /* 0x0000000600217202 */ /* 0x000fce0000000f00 */
.L_x_86:
[----:B------:R-:W2:Y:S01]  /*61c0*/  LDCU UR7, c[0x0][0x4a4] ;  /* 0x00009480ff0777ac */ /* 0x000ea20008000800 */
[----:B------:R-:W3:Y:S01]  /*61d0*/  LDCU UR8, c[0x0][0x38c] ;  /* 0x00007180ff0877ac */ /* 0x000ee20008000800 */
[----:B------:R-:W4:Y:S01]  /*61e0*/  LDCU.64 UR22, c[0x0][0x498] ;  /* 0x00009300ff1677ac */ /* 0x000f220008000a00 */
[----:B------:R-:W5:Y:S01]  /*61f0*/  LDCU.64 UR24, c[0x0][0x380] ;  /* 0x00007000ff1877ac */ /* 0x000f620008000a00 */
[C---:B--2---:R-:W-:Y:S02]  /*6200*/  IMAD R35, R37.reuse, UR7, RZ ;  /* 0x0000000725237c24 */ /* 0x044fe4000f8e02ff */
[----:B---3--:R-:W-:-:S03]  /*6210*/  IMAD R31, R37, UR8, RZ ;  /* 0x00000008251f7c24 */ /* 0x008fc6000f8e02ff */
[----:B----4-:R-:W-:Y:S02]  /*6220*/  IADD3 R40, P0, P1, R8, UR22, R35 ;  /* 0x0000001608287c10 */ /* 0x010fe4000f91e023 */
[----:B-----5:R-:W-:Y:S02]  /*6230*/  IADD3 R38, P2, P3, R32, UR24, R31 ;  /* 0x0000001820267c10 */ /* 0x020fe4000fb5e01f */
[----:B------:R-:W-:Y:S02]  /*6240*/  IADD3.X R41, PT, PT, R14, UR23, RZ, P0, P1 ;  /* 0x000000170e297c10 */ /* 0x000fe400087e24ff */
[----:B------:R-:W-:-:S03]  /*6250*/  IADD3.X R39, PT, PT, R30, UR25, RZ, P2, P3 ;  /* 0x000000191e277c10 */ /* 0x000fc600097e64ff */
[----:B------:R-:W2:Y:S04]  /*6260*/  LDG.E R3, desc[UR10][R40.64] ;  /* 0x0000000a28037981 */ /* 0x000ea8000c1e1900 */
[----:B------:R-:W2:Y:S01]  /*6270*/  LDG.E R38, desc[UR10][R38.64] ;  /* 0x0000000a26267981 */ /* 0x000ea2000c1e1900 */
[----:B------:R-:W3:Y:S01]  /*6280*/  MUFU.RCP R0, R5 ;  /* 0x0000000500007308 */ /* 0x000ee20000001000 */
[----:B------:R-:W-:Y:S01]  /*6290*/  VIADD R37, R37, 0x8 ;  /* 0x0000000825257836 */ /* 0x000fe20000000000 */
[----:B------:R-:W-:Y:S04]  /*62a0*/  BSSY.RECONVERGENT B5, `(.L_x_70) ;  /* 0x000000e000057945 */ /* 0x000fe80003800200 */
[----:B------:R-:W-:Y:S01]  /*62b0*/  ISETP.NE.AND P2, PT, R37, UR4, PT ;  /* 0x0000000425007c0c */ /* 0x000fe2000bf45270 */
[----:B---3--:R-:W-:-:S04]  /*62c0*/  FFMA R25, -R5, R0, 1 ;  /* 0x3f80000005197423 */ /* 0x008fc80000000100 */
[----:B------:R-:W-:Y:S01]  /*62d0*/  FFMA R0, R0, R25, R0 ;  /* 0x0000001900007223 */ /* 0x000fe20000000000 */
[----:B--2---:R-:W-:-:S04]  /*62e0*/  FMUL R3, R3, R38 ;  /* 0x0000002603037220 */ /* 0x004fc80000400000 */
[----:B------:R-:W2:Y:S01]  /*62f0*/  FCHK P0, R3, R5 ;  /* 0x0000000503007302 */ /* 0x000ea20000000000 */
[----:B------:R-:W-:-:S04]  /*6300*/  FFMA R25, R3, R0, RZ ;  /* 0x0000000003197223 */ /* 0x000fc800000000ff */
[----:B------:R-:W-:-:S04]  /*6310*/  FFMA R27, -R5, R25, R3 ;  /* 0x00000019051b7223 */ /* 0x000fc80000000103 */
[----:B------:R-:W-:Y:S01]  /*6320*/  FFMA R28, R0, R27, R25 ;  /* 0x0000001b001c7223 */ /* 0x000fe20000000019 */
[----:B--2---:R-:W-:Y:S06]  /*6330*/  @!P0 BRA `(.L_x_71) ;  /* 0x0000000000108947 */ /* 0x004fec0003800000 */
[----:B------:R-:W-:Y:S02]  /*6340*/  MOV R0, R5 ;  /* 0x0000000500007202 */ /* 0x000fe40000000f00 */
[----:B------:R-:W-:-:S07]  /*6350*/  MOV R28, 0x6370 ;  /* 0x00006370001c7802 */ /* 0x000fce0000000f00 */
[----:B01----:R-:W-:Y:S05]  /*6360*/  CALL.REL.NOINC `($__internal_0_$__cuda_sm3x_div_rn_noftz_f32_slowpath) ;  /* 0x0000003000f07944 */ /* 0x003fea0003c00000 */
[----:B------:R-:W-:-:S07]  /*6370*/  IMAD.MOV.U32 R28, RZ, RZ, R0 ;  /* 0x000000ffff1c7224 */ /* 0x000fce00078e0000 */
.L_x_71:
[----:B01----:R-:W-:Y:S05]  /*6380*/  BSYNC.RECONVERGENT B5 ;  /* 0x0000000000057941 */ /* 0x003fea0003800200 */
.L_x_70:
[----:B------:R-:W0:Y:S01]  /*6390*/  LDCU UR8, c[0x0][0x38c] ;  /* 0x00007180ff0877ac */ /* 0x000e220008000800 */
[----:B------:R-:W1:Y:S01]  /*63a0*/  LDCU UR7, c[0x0][0x4a4] ;  /* 0x00009480ff0777ac */ /* 0x000e620008000800 */
[----:B------:R-:W2:Y:S01]  /*63b0*/  LDCU.64 UR24, c[0x0][0x380] ;  /* 0x00007000ff1877ac */ /* 0x000ea20008000a00 */
[----:B------:R-:W3:Y:S01]  /*63c0*/  LDCU.64 UR22, c[0x0][0x498] ;  /* 0x00009300ff1677ac */ /* 0x000ee20008000a00 */
[----:B0-----:R-:W-:Y:S01]  /*63d0*/  VIADD R31, R31, UR8 ;  /* 0x000000081f1f7c36 */ /* 0x001fe20008000000 */
[----:B-1----:R-:W-:-:S04]  /*63e0*/  IADD3 R35, PT, PT, R35, UR7, RZ ;  /* 0x0000000723237c10 */ /* 0x002fc8000fffe0ff */
[----:B--2---:R-:W-:Y:S02]  /*63f0*/  IADD3 R38, P3, P4, R32, UR24, R31 ;  /* 0x0000001820267c10 */ /* 0x004fe4000fc7e01f */
[----:B---3--:R-:W-:Y:S02]  /*6400*/  IADD3 R40, P0, P1, R8, UR22, R35 ;  /* 0x0000001608287c10 */ /* 0x008fe4000f91e023 */
[----:B------:R-:W-:Y:S02]  /*6410*/  IADD3.X R39, PT, PT, R30, UR25, RZ, P3, P4 ;  /* 0x000000191e277c10 */ /* 0x000fe40009fe84ff */
[----:B------:R-:W-:-:S04]  /*6420*/  IADD3.X R41, PT, PT, R14, UR23, RZ, P0, P1 ;  /* 0x000000170e297c10 */ /* 0x000fc800087e24ff */
[----:B------:R-:W2:Y:S04]  /*6430*/  LDG.E R39, desc[UR10][R38.64] ;  /* 0x0000000a26277981 */ /* 0x000ea8000c1e1900 */
[----:B------:R-:W2:Y:S01]  /*6440*/  LDG.E R40, desc[UR10][R40.64] ;  /* 0x0000000a28287981 */ /* 0x000ea2000c1e1900 */
[----:B------:R-:W0:Y:S01]  /*6450*/  MUFU.RCP R0, R5 ;  /* 0x0000000500007308 */ /* 0x000e220000001000 */
[----:B------:R-:W-:Y:S01]  /*6460*/  BSSY.RECONVERGENT B5, `(.L_x_72) ;  /* 0x000000f000057945 */ /* 0x000fe20003800200 */
[----:B0-----:R-:W-:-:S04]  /*6470*/  FFMA R3, -R5, R0, 1 ;  /* 0x3f80000005037423 */ /* 0x001fc80000000100 */
[----:B------:R-:W-:Y:S01]  /*6480*/  FFMA R0, R0, R3, R0 ;  /* 0x0000000300007223 */ /* 0x000fe20000000000 */
[----:B------:R-:W-:Y:S01]  /*6490*/  FADD R33, R28, R33 ;  /* 0x000000211c217221 */ /* 0x000fe20000000000 */
        /* <DEDUP_REMOVED lines=11> */
.L_x_73:
[----:B------:R-:W-:Y:S05]  /*6550*/  BSYNC.RECONVERGENT B5 ;  /* 0x0000000000057941 */ /* 0x000fea0003800200 */
.L_x_72:
        /* <DEDUP_REMOVED lines=28> */
.L_x_75:
[----:B------:R-:W-:Y:S05]  /*6720*/  BSYNC.RECONVERGENT B5 ;  /* 0x0000000000057941 */ /* 0x000fea0003800200 */
.L_x_74:
        /* <DEDUP_REMOVED lines=28> */
.L_x_77:
[----:B------:R-:W-:Y:S05]  /*68f0*/  BSYNC.RECONVERGENT B5 ;  /* 0x0000000000057941 */ /* 0x000fea0003800200 */
.L_x_76:
        /* <DEDUP_REMOVED lines=28> */
.L_x_79:
[----:B------:R-:W-:Y:S05]  /*6ac0*/  BSYNC.RECONVERGENT B5 ;  /* 0x0000000000057941 */ /* 0x000fea0003800200 */
.L_x_78:
        /* <DEDUP_REMOVED lines=28> */
.L_x_81:
[----:B------:R-:W-:Y:S05]  /*6c90*/  BSYNC.RECONVERGENT B5 ;  /* 0x0000000000057941 */ /* 0x000fea0003800200 */
.L_x_80:
        /* <DEDUP_REMOVED lines=28> */
.L_x_83:
[----:B------:R-:W-:Y:S05]  /*6e60*/  BSYNC.RECONVERGENT B5 ;  /* 0x0000000000057941 */ /* 0x000fea0003800200 */
.L_x_82:
        /* <DEDUP_REMOVED lines=27> */
.L_x_85:
[----:B------:R-:W-:Y:S05]  /*7020*/  BSYNC.RECONVERGENT B5 ;  /* 0x0000000000057941 */ /* 0x000fea0003800200 */
.L_x_84:
[----:B------:R-:W-:Y:S01]  /*7030*/  FADD R33, R33, R0 ;  /* 0x0000000021217221 */ /* 0x000fe20000000000 */
[----:B------:R-:W-:Y:S06]  /*7040*/  @P2 BRA `(.L_x_86) ;  /* 0xfffffff0005c2947 */ /* 0x000fec000383ffff */
[----:B------:R-:W-:Y:S05]  /*7050*/  BSYNC.RECONVERGENT B4 ;  /* 0x0000000000047941 */ /* 0x000fea0003800200 */
.L_x_69:
[----:B------:R-:W-:-:S07]  /*7060*/  MOV R31, UR4 ;  /* 0x00000004001f7c02 */ /* 0x000fce0008000f00 */
.L_x_68:
[----:B------:R-:W-:-:S09]  /*7070*/  UISETP.NE.AND UP0, UPT, UR15, URZ, UPT ;  /* 0x000000ff0f00728c */ /* 0x000fd2000bf05270 */
[----:B------:R-:W-:Y:S05]  /*7080*/  BRA.U !UP0, `(.L_x_87) ;  /* 0x0000000d08507547 */ /* 0x000fea000b800000 */
[----:B------:R-:W-:-:S04]  /*7090*/  UIADD3 UR7, UPT, UPT, UR15, -0x1, URZ ;  /* 0xffffffff0f077890 */ /* 0x000fc8000fffe0ff */
[----:B------:R-:W-:-:S09]  /*70a0*/  UISETP.GE.U32.AND UP0, UPT, UR7, 0x3, UPT ;  /* 0x000000030700788c */ /* 0x000fd2000bf06070 */
[----:B------:R-:W-:Y:S05]  /*70b0*/  BRA.U !UP0, `(.L_x_88) ;  /* 0x0000000508d07547 */ /* 0x000fea000b800000 */
        /* <DEDUP_REMOVED lines=9> */
[----:B------:R-:W-:-:S04]  /*7150*/  IADD3.X R41, PT, PT, R14, UR23, RZ, P0, P1 ;  /* 0x000000170e297c10 */ /* 0x000fc800087e24ff */
[----:B------:R-:W2:Y:S04]  /*7160*/  LDG.E R39, desc[UR10][R38.64] ;  /* 0x0000000a26277981 */ /* 0x000ea8000c1e1900 */
[----:B------:R-:W2:Y:S01]  /*7170*/  LDG.E R40, desc[UR10][R40.64] ;  /* 0x0000000a28287981 */ /* 0x000ea2000c1e1900 */
[----:B------:R-:W3:Y:S01]  /*7180*/  MUFU.RCP R0, R5 ;  /* 0x0000000500007308 */ /* 0x000ee20000001000 */
[----:B------:R-:W-:Y:S01]  /*7190*/  BSSY.RECONVERGENT B4, `(.L_x_89) ;  /* 0x000000e000047945 */ /* 0x000fe20003800200 */
        /* <DEDUP_REMOVED lines=8> */
[----:B------:R-:W-:Y:S01]  /*7220*/  IMAD.MOV.U32 R3, RZ, RZ, R34 ;  /* 0x000000ffff037224 */ /* 0x000fe200078e0022 */
[----:B------:R-:W-:Y:S02]  /*7230*/  MOV R0, R5 ;  /* 0x0000000500007202 */ /* 0x000fe40000000f00 */
[----:B------:R-:W-:-:S07]  /*7240*/  MOV R28, 0x7260 ;  /* 0x00007260001c7802 */ /* 0x000fce0000000f00 */
[----:B01----:R-:W-:Y:S05]  /*7250*/  CALL.REL.NOINC `($__internal_0_$__cuda_sm3x_div_rn_noftz_f32_slowpath) ;  /* 0x0000002400347944 */ /* 0x003fea0003c00000 */
[----:B------:R-:W-:-:S07]  /*7260*/  IMAD.MOV.U32 R28, RZ, RZ, R0 ;  /* 0x000000ffff1c7224 */ /* 0x000fce00078e0000 */
.L_x_90:
[----:B01----:R-:W-:Y:S05]  /*7270*/  BSYNC.RECONVERGENT B4 ;  /* 0x0000000000047941 */ /* 0x003fea0003800200 */
.L_x_89:
        /* <DEDUP_REMOVED lines=28> */
.L_x_92:
[----:B------:R-:W-:Y:S05]  /*7440*/  BSYNC.RECONVERGENT B4 ;  /* 0x0000000000047941 */ /* 0x000fea0003800200 */
.L_x_91:
        /* <DEDUP_REMOVED lines=28> */
.L_x_94:
[----:B------:R-:W-:Y:S05]  /*7610*/  BSYNC.RECONVERGENT B4 ;  /* 0x0000000000047941 */ /* 0x000fea0003800200 */
.L_x_93:
        /* <DEDUP_REMOVED lines=27> */
.L_x_96:
[----:B------:R-:W-:Y:S05]  /*77d0*/  BSYNC.RECONVERGENT B4 ;  /* 0x0000000000047941 */ /* 0x000fea0003800200 */
.L_x_95:
[----:B------:R-:W-:Y:S01]  /*77e0*/  FADD R33, R33, R0 ;  /* 0x0000000021217221 */ /* 0x000fe20000000000 */
[----:B------:R-:W-:-:S07]  /*77f0*/  IADD3 R31, PT, PT, R31, 0x4, RZ ;  /* 0x000000041f1f7810 */ /* 0x000fce0007ffe0ff */
.L_x_88:
[----:B------:R-:W-:-:S09]  /*7800*/  UISETP.NE.AND UP0, UPT, UR16, URZ, UPT ;  /* 0x000000ff1000728c */ /* 0x000fd2000bf05270 */
[----:B------:R-:W-:Y:S05]  /*7810*/  BRA.U !UP0, `(.L_x_87) ;  /* 0x00000005086c7547 */ /* 0x000fea000b800000 */
[----:B------:R-:W-:-:S09]  /*7820*/  UISETP.NE.AND UP0, UPT, UR16, 0x1, UPT ;  /* 0x000000011000788c */ /* 0x000fd2000bf05270 */
        /* <DEDUP_REMOVED lines=28> */
.L_x_99:
[----:B01----:R-:W-:Y:S05]  /*79f0*/  BSYNC.RECONVERGENT B4 ;  /* 0x0000000000047941 */ /* 0x003fea0003800200 */
.L_x_98:
        /* <DEDUP_REMOVED lines=27> */
.L_x_101:
[----:B------:R-:W-:Y:S05]  /*7bb0*/  BSYNC.RECONVERGENT B4 ;  /* 0x0000000000047941 */ /* 0x000fea0003800200 */
.L_x_100:
[----:B------:R-:W-:Y:S01]  /*7bc0*/  FADD R33, R33, R0 ;  /* 0x0000000021217221 */ /* 0x000fe20000000000 */
[----:B------:R-:W-:-:S07]  /*7bd0*/  IADD3 R31, PT, PT, R31, 0x2, RZ ;  /* 0x000000021f1f7810 */ /* 0x000fce0007ffe0ff */
.L_x_97:
[----:B------:R-:W2:Y:S02]  /*7be0*/  LDCU UR7, c[0x0][0x3a0] ;  /* 0x00007400ff0777ac */ /* 0x000ea40008000800 */
[----:B--2---:R-:W-:-:S09]  /*7bf0*/  ULOP3.LUT UP0, URZ, UR7, 0x1, URZ, 0xc0, !UPT ;  /* 0x0000000107ff7892 */ /* 0x004fd2000f80c0ff */
        /* <DEDUP_REMOVED lines=27> */
.L_x_103:
[----:B01----:R-:W-:Y:S05]  /*7db0*/  BSYNC.RECONVERGENT B4 ;  /* 0x0000000000047941 */ /* 0x003fea0003800200 */
.L_x_102:
[----:B------:R-:W-:-:S07]  /*7dc0*/  FADD R33, R33, R0 ;  /* 0x0000000021217221 */ /* 0x000fce0000000000 */
.L_x_87:
[----:B------:R-:W2:Y:S01]  /*7dd0*/  LDCU UR7, c[0x0][0x3a0] ;  /* 0x00007400ff0777ac */ /* 0x000ea20008000800 */
[----:B------:R-:W-:Y:S01]  /*7de0*/  FMUL R30, R24, R33 ;  /* 0x00000021181e7220 */ /* 0x000fe20000400000 */
[----:B------:R-:W-:Y:S01]  /*7df0*/  IMAD.MOV.U32 R28, RZ, RZ, RZ ;  /* 0x000000ffff1c7224 */ /* 0x000fe200078e00ff */
[----:B------:R-:W3:Y:S01]  /*7e00*/  LDCU UR8, c[0x0][0x3cc] ;  /* 0x00007980ff0877ac */ /* 0x000ee20008000800 */
[----:B--2---:R-:W-:Y:S01]  /*7e10*/  UISETP.GT.U32.AND UP0, UPT, UR7, 0x7ffffffd, UPT ;  /* 0x7ffffffd0700788c */ /* 0x004fe2000bf04070 */
[----:B---3--:R-:W-:-:S08]  /*7e20*/  IMAD R29, R29, UR8, R21 ;  /* 0x000000081d1d7c24 */ /* 0x008fd0000f8e0215 */
[----:B------:R-:W-:Y:S05]  /*7e30*/  BRA.U UP0, `(.L_x_104) ;  /* 0x0000000900647547 */ /* 0x000fea000b800000 */
[----:B------:R-:W-:Y:S01]  /*7e40*/  HFMA2 R40, -RZ, RZ, 0, 0 ;  /* 0x00000000ff287431 */ /* 0x000fe200000001ff */
[----:B------:R-:W-:Y:S06]  /*7e50*/  BSSY B4, `(.L_x_105) ;  /* 0x0000096000047945 */ /* 0x000fec0003800000 */
.L_x_114:
[----:B------:R-:W-:Y:S05]  /*7e60*/  YIELD ;  /* 0x0000000000007946 */ /* 0x000fea0003800000 */
[----:B------:R-:W2:Y:S01]  /*7e70*/  LDCU UR8, c[0x0][0x3a0] ;  /* 0x00007400ff0877ac */ /* 0x000ea20008000800 */
[----:B------:R-:W3:Y:S01]  /*7e80*/  LDCU UR7, c[0x0][0x434] ;  /* 0x00008680ff0777ac */ /* 0x000ee20008000800 */
[----:B------:R-:W4:Y:S01]  /*7e90*/  LDCU.64 UR22, c[0x0][0x428] ;  /* 0x00008500ff1677ac */ /* 0x000f220008000a00 */
[C---:B--2---:R-:W-:Y:S01]  /*7ea0*/  ISETP.GE.AND P0, PT, R40.reuse, UR8, PT ;  /* 0x0000000828007c0c */ /* 0x044fe2000bf06270 */
[----:B---3--:R-:W-:-:S12]  /*7eb0*/  IMAD R42, R40, UR7, RZ ;  /* 0x00000007282a7c24 */ /* 0x008fd8000f8e02ff */
[----:B------:R-:W2:Y:S01]  /*7ec0*/  @!P0 LDC R3, c[0x0][0x38c] ;  /* 0x0000e300ff038b82 */ /* 0x000ea20000000800 */
[----:B------:R-:W-:-:S07]  /*7ed0*/  @P0 ISETP.NE.AND P1, PT, R40, UR8, PT ;  /* 0x0000000828000c0c */ /* 0x000fce000bf25270 */
[----:B-1----:R-:W3:Y:S01]  /*7ee0*/  @!P0 LDC.64 R32, c[0x0][0x380] ;  /* 0x0000e000ff208b82 */ /* 0x002ee20000000a00 */
[----:B--2---:R-:W-:-:S05]  /*7ef0*/  @!P0 IMAD R3, R40, R3, RZ ;  /* 0x0000000328038224 */ /* 0x004fca00078e02ff */
[----:B------:R-:W-:Y:S02]  /*7f00*/  @!P0 IADD3 R0, P2, PT, R3, R10, RZ ;  /* 0x0000000a03008210 */ /* 0x000fe40007f5e0ff */
[----:B------:R-:W-:-:S03]  /*7f10*/  @P0 MOV R3, RZ ;  /* 0x000000ff00030202 */ /* 0x000fc60000000f00 */
[----:B0-----:R-:W-:Y:S01]  /*7f20*/  @!P0 IMAD.X R25, RZ, RZ, RZ, P2 ;  /* 0x000000ffff198224 */ /* 0x001fe200010e06ff */
[-CC-:B---3--:R-:W-:Y:S02]  /*7f30*/  @!P0 IADD3 R34, P2, P3, R13, R32.reuse, R0.reuse ;  /* 0x000000200d228210 */ /* 0x188fe40007b5e000 */
[----:B------:R-:W-:Y:S02]  /*7f40*/  @!P0 IADD3 R32, P4, P5, R23, R32, R0 ;  /* 0x0000002017208210 */ /* 0x000fe40007d9e000 */
[----:B------:R-:W-:Y:S02]  /*7f50*/  @P0 SEL R0, R17, R22, !P1 ;  /* 0x0000001611000207 */ /* 0x000fe40004800000 */
[-CC-:B------:R-:W-:Y:S02]  /*7f60*/  @!P0 IADD3.X R35, PT, PT, R18, R33.reuse, R25.reuse, P2, P3 ;  /* 0x0000002112238210 */ /* 0x180fe400017e6419 */
[----:B------:R-:W-:Y:S02]  /*7f70*/  @P0 I2FP.F32.S32 R0, R0 ;  /* 0x0000000000000245 */ /* 0x000fe40000201400 */
[----:B------:R-:W-:Y:S01]  /*7f80*/  @!P0 IADD3.X R33, PT, PT, R26, R33, R25, P4, P5 ;  /* 0x000000211a218210 */ /* 0x000fe200027ea419 */
[----:B------:R-:W2:Y:S01]  /*7f90*/  @!P0 LDG.E R3, desc[UR10][R34.64] ;  /* 0x0000000a22038981 */ /* 0x000ea2000c1e1900 */
[----:B----4-:R-:W-:-:S03]  /*7fa0*/  IADD3 R36, P1, P2, R9, UR22, R42 ;  /* 0x0000001609247c10 */ /* 0x010fc6000fa3e02a */
[----:B------:R-:W2:Y:S01]  /*7fb0*/  @!P0 LDG.E R0, desc[UR10][R32.64] ;  /* 0x0000000a20008981 */ /* 0x000ea2000c1e1900 */
[----:B------:R-:W-:-:S05]  /*7fc0*/  IADD3.X R37, PT, PT, R16, UR23, RZ, P1, P2 ;  /* 0x0000001710257c10 */ /* 0x000fca0008fe44ff */
[----:B------:R-:W3:Y:S01]  /*7fd0*/  LDG.E R25, desc[UR10][R36.64] ;  /* 0x0000000a24197981 */ /* 0x000ee2000c1e1900 */
[----:B------:R-:W-:Y:S01]  /*7fe0*/  ISETP.GE.AND P0, PT, R40, UR8, PT ;  /* 0x0000000828007c0c */ /* 0x000fe2000bf06270 */
[----:B------:R-:W-:Y:S01]  /*7ff0*/  BSSY.RECONVERGENT B5, `(.L_x_106) ;  /* 0x000002f000057945 */ /* 0x000fe20003800200 */
[----:B--2---:R-:W-:-:S04]  /*8000*/  FADD R3, -R3, R0 ;  /* 0x0000000003037221 */ /* 0x004fc80000000100 */
[----:B------:R-:W-:-:S04]  /*8010*/  FMUL R0, R30, R3 ;  /* 0x000000031e007220 */ /* 0x000fc80000400000 */
[----:B---3--:R-:W-:-:S05]  /*8020*/  FFMA R25, R3, R0, R25 ;  /* 0x0000000003197223 */ /* 0x008fca0000000019 */
[----:B------:R2:W-:Y:S01]  /*8030*/  STG.E desc[UR10][R36.64], R25 ;  /* 0x0000001924007986 */ /* 0x0005e2000c10190a */
[----:B------:R-:W-:Y:S05]  /*8040*/  @P0 BRA `(.L_x_107) ;  /* 0x0000000000a40947 */ /* 0x000fea0003800000 */
[----:B------:R-:W3:Y:S01]  /*8050*/  LDCU UR7, c[0x0][0x3fc] ;  /* 0x00007f80ff0777ac */ /* 0x000ee20008000800 */
[----:B------:R-:W4:Y:S01]  /*8060*/  LDCU.64 UR22, c[0x0][0x3f0] ;  /* 0x00007e00ff1677ac */ /* 0x000f220008000a00 */
[----:B------:R-:W5:Y:S01]  /*8070*/  LDCU UR8, c[0x0][0x4a4] ;  /* 0x00009480ff0877ac */ /* 0x000f620008000800 */
[----:B------:R-:W0:Y:S01]  /*8080*/  LDCU.64 UR24, c[0x0][0x498] ;  /* 0x00009300ff1877ac */ /* 0x000e220008000a00 */
[----:B---3--:R-:W-:Y:S01]  /*8090*/  IMAD R32, R40, UR7, RZ ;  /* 0x0000000728207c24 */ /* 0x008fe2000f8e02ff */
[----:B------:R-:W2:Y:S04]  /*80a0*/  LDCU UR7, c[0x0][0x3c4] ;  /* 0x00007880ff0777ac */ /* 0x000ea80008000800 */
[----:B----4-:R-:W-:-:S04]  /*80b0*/  IADD3 R32, P0, P1, R7, UR22, R32 ;  /* 0x0000001607207c10 */ /* 0x010fc8000f91e020 */
[----:B------:R-:W-:Y:S01]  /*80c0*/  IADD3.X R33, PT, PT, R12, UR23, RZ, P0, P1 ;  /* 0x000000170c217c10 */ /* 0x000fe200087e24ff */
[----:B------:R-:W3:Y:S05]  /*80d0*/  LDCU.64 UR22, c[0x0][0x3b8] ;  /* 0x00007700ff1677ac */ /* 0x000eea0008000a00 */
[----:B------:R-:W4:Y:S01]  /*80e0*/  LDG.E R33, desc[UR10][R32.64] ;  /* 0x0000000a20217981 */ /* 0x000f22000c1e1900 */
[C---:B-----5:R-:W-:Y:S02]  /*80f0*/  IMAD R35, R40.reuse, UR8, RZ ;  /* 0x0000000828237c24 */ /* 0x060fe4000f8e02ff */
[----:B--2---:R-:W-:-:S03]  /*8100*/  IMAD R36, R40, UR7, R15 ;  /* 0x0000000728247c24 */ /* 0x004fc6000f8e020f */
[----:B0-----:R-:W-:-:S04]  /*8110*/  IADD3 R34, P1, P2, R8, UR24, R35 ;  /* 0x0000001808227c10 */ /* 0x001fc8000fa3e023 */
[----:B------:R-:W-:Y:S02]  /*8120*/  IADD3.X R35, PT, PT, R14, UR25, RZ, P1, P2 ;  /* 0x000000190e237c10 */ /* 0x000fe40008fe44ff */
[----:B---3--:R-:W-:-:S05]  /*8130*/  IADD3 R36, P0, PT, R36, UR22, RZ ;  /* 0x0000001624247c10 */ /* 0x008fca000ff1e0ff */
[----:B------:R-:W-:Y:S02]  /*8140*/  IMAD.X R37, RZ, RZ, UR23, P0 ;  /* 0x00000017ff257e24 */ /* 0x000fe400080e06ff */
[----:B----4-:R-:W-:-:S04]  /*8150*/  FMUL R0, R30, R33 ;  /* 0x000000211e007220 */ /* 0x010fc80000400000 */
[----:B------:R-:W-:-:S04]  /*8160*/  FMUL R0, R0, -2 ;  /* 0xc000000000007820 */ /* 0x000fc80000400000 */
[----:B------:R-:W-:-:S05]  /*8170*/  FMUL R31, R3, R0 ;  /* 0x00000000031f7220 */ /* 0x000fca0000400000 */
[----:B------:R0:W-:Y:S04]  /*8180*/  REDG.E.ADD.F32.FTZ.RN.STRONG.GPU desc[UR10][R36.64], R31 ;  /* 0x0000001f240079a6 */ /* 0x0001e8000c12f30a */
[----:B------:R-:W2:Y:S01]  /*8190*/  LDG.E R35, desc[UR10][R34.64] ;  /* 0x0000000a22237981 */ /* 0x000ea2000c1e1900 */
[----:B------:R-:W3:Y:S01]  /*81a0*/  MUFU.RCP R0, R5 ;  /* 0x0000000500007308 */ /* 0x000ee20000001000 */
[----:B------:R-:W-:Y:S01]  /*81b0*/  IMAD R32, R40, UR7, R29 ;  /* 0x0000000728207c24 */ /* 0x000fe2000f8e021d */
[----:B------:R-:W-:Y:S04]  /*81c0*/  BSSY.RECONVERGENT B6, `(.L_x_108) ;  /* 0x000000f000067945 */ /* 0x000fe80003800200 */
[----:B------:R-:W-:-:S04]  /*81d0*/  IADD3 R32, P1, PT, R32, UR22, RZ ;  /* 0x0000001620207c10 */ /* 0x000fc8000ff3e0ff */
[----:B------:R-:W-:Y:S01]  /*81e0*/  IADD3.X R33, PT, PT, RZ, UR23, RZ, P1, !PT ;  /* 0x00000017ff217c10 */ /* 0x000fe20008ffe4ff */
[----:B---3--:R-:W-:-:S04]  /*81f0*/  FFMA R3, -R5, R0, 1 ;  /* 0x3f80000005037423 */ /* 0x008fc80000000100 */
[----:B------:R-:W-:Y:S01]  /*8200*/  FFMA R0, R0, R3, R0 ;  /* 0x0000000300007223 */ /* 0x000fe20000000000 */
[----:B--2---:R-:W-:-:S04]  /*8210*/  FMUL R28, R35, R24 ;  /* 0x00000018231c7220 */ /* 0x004fc80000400000 */
[----:B------:R-:W2:Y:S01]  /*8220*/  FCHK P0, R28, R5 ;  /* 0x000000051c007302 */ /* 0x000ea20000000000 */
[----:B------:R-:W-:-:S04]  /*8230*/  FFMA R3, R0, R28, RZ ;  /* 0x0000001c00037223 */ /* 0x000fc800000000ff */
[----:B------:R-:W-:-:S04]  /*8240*/  FFMA R25, -R5, R3, R28 ;  /* 0x0000000305197223 */ /* 0x000fc8000000011c */
[----:B------:R-:W-:Y:S01]  /*8250*/  FFMA R0, R0, R25, R3 ;  /* 0x0000001900007223 */ /* 0x000fe20000000003 */
[----:B0-2---:R-:W-:Y:S06]  /*8260*/  @!P0 BRA `(.L_x_109) ;  /* 0x0000000000108947 */ /* 0x005fec0003800000 */
[----:B------:R-:W-:Y:S01]  /*8270*/  IMAD.MOV.U32 R3, RZ, RZ, R28 ;  /* 0x000000ffff037224 */ /* 0x000fe200078e001c */
[----:B------:R-:W-:Y:S02]  /*8280*/  MOV R0, R5 ;  /* 0x0000000500007202 */ /* 0x000fe40000000f00 */
[----:B------:R-:W-:-:S07]  /*8290*/  MOV R28, 0x82b0 ;  /* 0x000082b0001c7802 */ /* 0x000fce0000000f00 */
[----:B-1----:R-:W-:Y:S05]  /*82a0*/  CALL.REL.NOINC `($__internal_0_$__cuda_sm3x_div_rn_noftz_f32_slowpath) ;  /* 0x0000001400207944 */ /* 0x002fea0003c00000 */
.L_x_109:
[----:B-1----:R-:W-:Y:S05]  /*82b0*/  BSYNC.RECONVERGENT B6 ;  /* 0x0000000000067941 */ /* 0x002fea0003800200 */
.L_x_108:
[----:B------:R-:W-:-:S05]  /*82c0*/  FADD R31, -R31, R0 ;  /* 0x000000001f1f7221 */ /* 0x000fca0000000100 */
[----:B------:R3:W-:Y:S02]  /*82d0*/  REDG.E.ADD.F32.FTZ.RN.STRONG.GPU desc[UR10][R32.64], R31 ;  /* 0x0000001f200079a6 */ /* 0x0007e4000c12f30a */
.L_x_107:
[----:B01----:R-:W-:Y:S05]  /*82e0*/  BSYNC.RECONVERGENT B5 ;  /* 0x0000000000057941 */ /* 0x003fea0003800200 */
.L_x_106:
[----:B------:R-:W0:Y:S01]  /*82f0*/  LDCU UR7, c[0x0][0x3a0] ;  /* 0x00007400ff0777ac */ /* 0x000e220008000800 */
[----:B------:R-:W-:Y:S01]  /*8300*/  VIADD R28, R40, 0x1 ;  /* 0x00000001281c7836 */ /* 0x000fe20000000000 */
[----:B------:R-:W2:Y:S01]  /*8310*/  LDCU UR8, c[0x0][0x434] ;  /* 0x00008680ff0877ac */ /* 0x000ea20008000800 */
[----:B------:R-:W1:Y:S03]  /*8320*/  LDCU.64 UR22, c[0x0][0x428] ;  /* 0x00008500ff1677ac */ /* 0x000e660008000a00 */
[----:B0-----:R-:W-:Y:S02]  /*8330*/  ISETP.GE.AND P0, PT, R28, UR7, PT ;  /* 0x000000071c007c0c */ /* 0x001fe4000bf06270 */
[----:B--2---:R-:W-:-:S11]  /*8340*/  IADD3 R36, PT, PT, R42, UR8, RZ ;  /* 0x000000082a247c10 */ /* 0x004fd6000fffe0ff */
[----:B------:R-:W0:Y:S01]  /*8350*/  @!P0 LDC R3, c[0x0][0x38c] ;  /* 0x0000e300ff038b82 */ /* 0x000e220000000800 */
[----:B------:R-:W-:-:S07]  /*8360*/  @P0 ISETP.NE.AND P1, PT, R28, UR7, PT ;  /* 0x000000071c000c0c */ /* 0x000fce000bf25270 */
[----:B---3--:R-:W2:Y:S01]  /*8370*/  @!P0 LDC.64 R32, c[0x0][0x380] ;  /* 0x0000e000ff208b82 */ /* 0x008ea20000000a00 */
[----:B0-----:R-:W-:-:S05]  /*8380*/  @!P0 IMAD R3, R28, R3, RZ ;  /* 0x000000031c038224 */ /* 0x001fca00078e02ff */
[----:B------:R-:W-:Y:S01]  /*8390*/  @!P0 IADD3 R0, P2, PT, R3, R10, RZ ;  /* 0x0000000a03008210 */ /* 0x000fe20007f5e0ff */
[----:B------:R-:W-:-:S03]  /*83a0*/  @P0 IMAD.MOV.U32 R3, RZ, RZ, RZ ;  /* 0x000000ffff030224 */ /* 0x000fc600078e00ff */
[----:B------:R-:W-:Y:S02]  /*83b0*/  @!P0 IADD3.X R25, PT, PT, RZ, RZ, RZ, P2, !PT ;  /* 0x000000ffff198210 */ /* 0x000fe400017fe4ff */
[-CC-:B--2---:R-:W-:Y:S02]  /*83c0*/  @!P0 IADD3 R34, P2, P3, R13, R32.reuse, R0.reuse ;  /* 0x000000200d228210 */ /* 0x184fe40007b5e000 */
[----:B------:R-:W-:Y:S02]  /*83d0*/  @!P0 IADD3 R32, P4, P5, R23, R32, R0 ;  /* 0x0000002017208210 */ /* 0x000fe40007d9e000 */
[----:B------:R-:W-:Y:S02]  /*83e0*/  @P0 SEL R0, R17, R22, !P1 ;  /* 0x0000001611000207 */ /* 0x000fe40004800000 */
[----:B------:R-:W-:Y:S02]  /*83f0*/  @!P0 IADD3.X R35, PT, PT, R18, R33, R25, P2, P3 ;  /* 0x0000002112238210 */ /* 0x000fe400017e6419 */
[----:B------:R-:W-:-:S02]  /*8400*/  @P0 I2FP.F32.S32 R0, R0 ;  /* 0x0000000000000245 */ /* 0x000fc40000201400 */
[----:B------:R-:W-:Y:S01]  /*8410*/  @!P0 IADD3.X R33, PT, PT, R26, R33, R25, P4, P5 ;  /* 0x000000211a218210 */ /* 0x000fe200027ea419 */
[----:B------:R-:W2:Y:S01]  /*8420*/  @!P0 LDG.E R3, desc[UR10][R34.64] ;  /* 0x0000000a22038981 */ /* 0x000ea2000c1e1900 */
[----:B-1----:R-:W-:-:S03]  /*8430*/  IADD3 R36, P1, P2, R9, UR22, R36 ;  /* 0x0000001609247c10 */ /* 0x002fc6000fa3e024 */
        /* <DEDUP_REMOVED lines=10> */
[----:B------:R-:W1:Y:S01]  /*84e0*/  LDCU UR7, c[0x0][0x3fc] ;  /* 0x00007f80ff0777ac */ /* 0x000e620008000800 */
[----:B------:R-:W2:Y:S01]  /*84f0*/  LDCU.64 UR22, c[0x0][0x3f0] ;  /* 0x00007e00ff1677ac */ /* 0x000ea20008000a00 */
[----:B------:R-:W3:Y:S01]  /*8500*/  LDCU UR8, c[0x0][0x4a4] ;  /* 0x00009480ff0877ac */ /* 0x000ee20008000800 */
[----:B------:R-:W4:Y:S01]  /*8510*/  LDCU.64 UR24, c[0x0][0x498] ;  /* 0x00009300ff1877ac */ /* 0x000f220008000a00 */
[----:B-1----:R-:W-:Y:S01]  /*8520*/  IMAD R32, R28, UR7, RZ ;  /* 0x000000071c207c24 */ /* 0x002fe2000f8e02ff */
[----:B------:R-:W0:Y:S04]  /*8530*/  LDCU UR7, c[0x0][0x3c4] ;  /* 0x00007880ff0777ac */ /* 0x000e280008000800 */
[----:B--2---:R-:W-:-:S04]  /*8540*/  IADD3 R32, P0, P1, R7, UR22, R32 ;  /* 0x0000001607207c10 */ /* 0x004fc8000f91e020 */
[----:B------:R-:W-:Y:S01]  /*8550*/  IADD3.X R33, PT, PT, R12, UR23, RZ, P0, P1 ;  /* 0x000000170c217c10 */ /* 0x000fe200087e24ff */
[----:B------:R-:W1:Y:S05]  /*8560*/  LDCU.64 UR22, c[0x0][0x3b8] ;  /* 0x00007700ff1677ac */ /* 0x000e6a0008000a00 */
[----:B------:R-:W2:Y:S01]  /*8570*/  LDG.E R33, desc[UR10][R32.64] ;  /* 0x0000000a20217981 */ /* 0x000ea2000c1e1900 */
[C---:B---3--:R-:W-:Y:S02]  /*8580*/  IMAD R35, R28.reuse, UR8, RZ ;  /* 0x000000081c237c24 */ /* 0x048fe4000f8e02ff */
[----:B0-----:R-:W-:-:S03]  /*8590*/  IMAD R36, R28, UR7, R15 ;  /* 0x000000071c247c24 */ /* 0x001fc6000f8e020f */
[----:B----4-:R-:W-:-:S04]  /*85a0*/  IADD3 R34, P1, P2, R8, UR24, R35 ;  /* 0x0000001808227c10 */ /* 0x010fc8000fa3e023 */
[----:B------:R-:W-:Y:S02]  /*85b0*/  IADD3.X R35, PT, PT, R14, UR25, RZ, P1, P2 ;  /* 0x000000190e237c10 */ /* 0x000fe40008fe44ff */
[----:B-1----:R-:W-:-:S05]  /*85c0*/  IADD3 R36, P0, PT, R36, UR22, RZ ;  /* 0x0000001624247c10 */ /* 0x002fca000ff1e0ff */
[----:B------:R-:W-:Y:S02]  /*85d0*/  IMAD.X R37, RZ, RZ, UR23, P0 ;  /* 0x00000017ff257e24 */ /* 0x000fe400080e06ff */
[----:B--2---:R-:W-:-:S04]  /*85e0*/  FMUL R0, R30, R33 ;  /* 0x000000211e007220 */ /* 0x004fc80000400000 */
[----:B------:R-:W-:-:S04]  /*85f0*/  FMUL R0, R0, -2 ;  /* 0xc000000000007820 */ /* 0x000fc80000400000 */
[----:B------:R-:W-:-:S05]  /*8600*/  FMUL R31, R3, R0 ;  /* 0x00000000031f7220 */ /* 0x000fca0000400000 */
[----:B------:R0:W-:Y:S04]  /*8610*/  REDG.E.ADD.F32.FTZ.RN.STRONG.GPU desc[UR10][R36.64], R31 ;  /* 0x0000001f240079a6 */ /* 0x0001e8000c12f30a */
[----:B------:R-:W2:Y:S01]  /*8620*/  LDG.E R35, desc[UR10][R34.64] ;  /* 0x0000000a22237981 */ /* 0x000ea2000c1e1900 */
[----:B------:R-:W1:Y:S01]  /*8630*/  MUFU.RCP R0, R5 ;  /* 0x0000000500007308 */ /* 0x000e620000001000 */
[----:B------:R-:W-:Y:S01]  /*8640*/  IMAD R28, R28, UR7, R29 ;  /* 0x000000071c1c7c24 */ /* 0x000fe2000f8e021d */
[----:B------:R-:W-:Y:S04]  /*8650*/  BSSY.RECONVERGENT B6, `(.L_x_112) ;  /* 0x000000f000067945 */ /* 0x000fe80003800200 */
[----:B------:R-:W-:-:S04]  /*8660*/  IADD3 R32, P1, PT, R28, UR22, RZ ;  /* 0x000000161c207c10 */ /* 0x000fc8000ff3e0ff */
[----:B------:R-:W-:Y:S01]  /*8670*/  IADD3.X R33, PT, PT, RZ, UR23, RZ, P1, !PT ;  /* 0x00000017ff217c10 */ /* 0x000fe20008ffe4ff */
[----:B-1----:R-:W-:-:S04]  /*8680*/  FFMA R3, -R5, R0, 1 ;  /* 0x3f80000005037423 */ /* 0x002fc80000000100 */
[----:B------:R-:W-:Y:S01]  /*8690*/  FFMA R0, R0, R3, R0 ;  /* 0x0000000300007223 */ /* 0x000fe20000000000 */
[----:B--2---:R-:W-:-:S04]  /*86a0*/  FMUL R38, R35, R24 ;  /* 0x0000001823267220 */ /* 0x004fc80000400000 */
[----:B------:R-:W1:Y:S01]  /*86b0*/  FCHK P0, R38, R5 ;  /* 0x0000000526007302 */ /* 0x000e620000000000 */
[----:B------:R-:W-:-:S04]  /*86c0*/  FFMA R3, R0, R38, RZ ;  /* 0x0000002600037223 */ /* 0x000fc800000000ff */
[----:B------:R-:W-:-:S04]  /*86d0*/  FFMA R25, -R5, R3, R38 ;  /* 0x0000000305197223 */ /* 0x000fc80000000126 */
[----:B------:R-:W-:Y:S01]  /*86e0*/  FFMA R0, R0, R25, R3 ;  /* 0x0000001900007223 */ /* 0x000fe20000000003 */
[----:B01----:R-:W-:Y:S06]  /*86f0*/  @!P0 BRA `(.L_x_113) ;  /* 0x0000000000108947 */ /* 0x003fec0003800000 */
[----:B------:R-:W-:Y:S01]  /*8700*/  IMAD.MOV.U32 R3, RZ, RZ, R38 ;  /* 0x000000ffff037224 */ /* 0x000fe200078e0026 */
[----:B------:R-:W-:Y:S02]  /*8710*/  MOV R0, R5 ;  /* 0x0000000500007202 */ /* 0x000fe40000000f00 */
[----:B------:R-:W-:-:S07]  /*8720*/  MOV R28, 0x8740 ;  /* 0x00008740001c7802 */ /* 0x000fce0000000f00 */
[----:B------:R-:W-:Y:S05]  /*8730*/  CALL.REL.NOINC `($__internal_0_$__cuda_sm3x_div_rn_noftz_f32_slowpath) ;  /* 0x0000000c00fc7944 */ /* 0x000fea0003c00000 */
.L_x_113:
[----:B------:R-:W-:Y:S05]  /*8740*/  BSYNC.RECONVERGENT B6 ;  /* 0x0000000000067941 */ /* 0x000fea0003800200 */
.L_x_112:
[----:B------:R-:W-:-:S05]  /*8750*/  FADD R31, -R31, R0 ;  /* 0x000000001f1f7221 */ /* 0x000fca0000000100 */
[----:B------:R1:W-:Y:S02]  /*8760*/  REDG.E.ADD.F32.FTZ.RN.STRONG.GPU desc[UR10][R32.64], R31 ;  /* 0x0000001f200079a6 */ /* 0x0003e4000c12f30a */
.L_x_111:
[----:B------:R-:W-:Y:S05]  /*8770*/  BSYNC.RECONVERGENT B5 ;  /* 0x0000000000057941 */ /* 0x000fea0003800200 */
.L_x_110:
[----:B------:R-:W-:-:S05]  /*8780*/  VIADD R40, R40, 0x2 ;  /* 0x0000000228287836 */ /* 0x000fca0000000000 */
[----:B------:R-:W-:-:S13]  /*8790*/  ISETP.NE.AND P0, PT, R40, UR5, PT ;  /* 0x0000000528007c0c */ /* 0x000fda000bf05270 */
[----:B------:R-:W-:Y:S05]  /*87a0*/  @P0 BRA `(.L_x_114) ;  /* 0xfffffff400ac0947 */ /* 0x000fea000383ffff */
[----:B------:R-:W-:Y:S05]  /*87b0*/  BSYNC B4 ;  /* 0x0000000000047941 */ /* 0x000fea0003800000 */
.L_x_105:
[----:B------:R-:W-:-:S07]  /*87c0*/  MOV R28, UR5 ;  /* 0x00000005001c7c02 */ /* 0x000fce0008000f00 */
.L_x_104:
[----:B------:R-:W-:-:S09]  /*87d0*/  UISETP.NE.AND UP0, UPT, UR20, URZ, UPT ;  /* 0x000000ff1400728c */ /* 0x000fd2000bf05270 */
[----:B------:R-:W-:Y:S05]  /*87e0*/  BRA.U !UP0, `(.L_x_62) ;  /* 0x0000000508187547 */ /* 0x000fea000b800000 */
[----:B------:R-:W2:Y:S01]  /*87f0*/  LDCU UR7, c[0x0][0x3a0] ;  /* 0x00007400ff0777ac */ /* 0x000ea20008000800 */
[----:B------:R-:W0:Y:S01]  /*8800*/  LDCU UR8, c[0x0][0x434] ;  /* 0x00008680ff0877ac */ /* 0x000e220008000800 */
[----:B------:R-:W3:Y:S01]  /*8810*/  LDCU.64 UR22, c[0x0][0x428] ;  /* 0x00008500ff1677ac */ /* 0x000ee20008000a00 */
[C---:B--2---:R-:W-:Y:S01]  /*8820*/  ISETP.GE.AND P0, PT, R28.reuse, UR7, PT ;  /* 0x000000071c007c0c */ /* 0x044fe2000bf06270 */
[----:B0-----:R-:W-:-:S12]  /*8830*/  IMAD R36, R28, UR8, RZ ;  /* 0x000000081c247c24 */ /* 0x001fd8000f8e02ff */
[----:B------:R-:W0:Y:S01]  /*8840*/  @!P0 LDC R3, c[0x0][0x38c] ;  /* 0x0000e300ff038b82 */ /* 0x000e220000000800 */
[----:B------:R-:W-:-:S07]  /*8850*/  @P0 ISETP.NE.AND P1, PT, R28, UR7, PT ;  /* 0x000000071c000c0c */ /* 0x000fce000bf25270 */
[----:B-1----:R-:W1:Y:S01]  /*8860*/  @!P0 LDC.64 R32, c[0x0][0x380] ;  /* 0x0000e000ff208b82 */ /* 0x002e620000000a00 */
[----:B0-----:R-:W-:-:S05]  /*8870*/  @!P0 IMAD R3, R28, R3, RZ ;  /* 0x000000031c038224 */ /* 0x001fca00078e02ff */
[----:B------:R-:W-:Y:S02]  /*8880*/  @!P0 IADD3 R0, P2, PT, R3, R10, RZ ;  /* 0x0000000a03008210 */ /* 0x000fe40007f5e0ff */
[----:B------:R-:W-:-:S03]  /*8890*/  @P0 MOV R3, RZ ;  /* 0x000000ff00030202 */ /* 0x000fc60000000f00 */
[----:B------:R-:W-:Y:S01]  /*88a0*/  @!P0 IMAD.X R25, RZ, RZ, RZ, P2 ;  /* 0x000000ffff198224 */ /* 0x000fe200010e06ff */
[-CC-:B-1----:R-:W-:Y:S02]  /*88b0*/  @!P0 IADD3 R34, P2, P3, R13, R32.reuse, R0.reuse ;  /* 0x000000200d228210 */ /* 0x182fe40007b5e000 */
[----:B------:R-:W-:Y:S02]  /*88c0*/  @!P0 IADD3 R32, P4, P5, R23, R32, R0 ;  /* 0x0000002017208210 */ /* 0x000fe40007d9e000 */
[----:B------:R-:W-:Y:S02]  /*88d0*/  @P0 SEL R0, R17, R22, !P1 ;  /* 0x0000001611000207 */ /* 0x000fe40004800000 */
[-CC-:B------:R-:W-:Y:S02]  /*88e0*/  @!P0 IADD3.X R35, PT, PT, R18, R33.reuse, R25.reuse, P2, P3 ;  /* 0x0000002112238210 */ /* 0x180fe400017e6419 */
[----:B------:R-:W-:Y:S02]  /*88f0*/  @P0 I2FP.F32.S32 R0, R0 ;  /* 0x0000000000000245 */ /* 0x000fe40000201400 */
[----:B------:R-:W-:Y:S01]  /*8900*/  @!P0 IADD3.X R33, PT, PT, R26, R33, R25, P4, P5 ;  /* 0x000000211a218210 */ /* 0x000fe200027ea419 */
[----:B------:R-:W2:Y:S01]  /*8910*/  @!P0 LDG.E R3, desc[UR10][R34.64] ;  /* 0x0000000a22038981 */ /* 0x000ea2000c1e1900 */
[----:B---3--:R-:W-:-:S03]  /*8920*/  IADD3 R26, P1, P2, R9, UR22, R36 ;  /* 0x00000016091a7c10 */ /* 0x008fc6000fa3e024 */
[----:B------:R-:W2:Y:S01]  /*8930*/  @!P0 LDG.E R0, desc[UR10][R32.64] ;  /* 0x0000000a20008981 */ /* 0x000ea2000c1e1900 */
[----:B------:R-:W-:-:S05]  /*8940*/  IADD3.X R27, PT, PT, R16, UR23, RZ, P1, P2 ;  /* 0x00000017101b7c10 */ /* 0x000fca0008fe44ff */
[----:B------:R-:W3:Y:S01]  /*8950*/  LDG.E R23, desc[UR10][R26.64] ;  /* 0x0000000a1a177981 */ /* 0x000ee2000c1e1900 */
[----:B------:R-:W-:Y:S01]  /*8960*/  ISETP.GE.AND P0, PT, R28, UR7, PT ;  /* 0x000000071c007c0c */ /* 0x000fe2000bf06270 */
[----:B--2---:R-:W-:-:S04]  /*8970*/  FADD R36, -R3, R0 ;  /* 0x0000000003247221 */ /* 0x004fc80000000100 */
[----:B------:R-:W-:-:S04]  /*8980*/  FMUL R0, R30, R36 ;  /* 0x000000241e007220 */ /* 0x000fc80000400000 */
[----:B---3--:R-:W-:-:S05]  /*8990*/  FFMA R23, R36, R0, R23 ;  /* 0x0000000024177223 */ /* 0x008fca0000000017 */
[----:B------:R2:W-:Y:S01]  /*89a0*/  STG.E desc[UR10][R26.64], R23 ;  /* 0x000000171a007986 */ /* 0x0005e2000c10190a */
[----:B------:R-:W-:Y:S05]  /*89b0*/  @P0 BRA `(.L_x_62) ;  /* 0x0000000000a40947 */ /* 0x000fea0003800000 */
[----:B------:R-:W0:Y:S01]  /*89c0*/  LDCU UR7, c[0x0][0x3fc] ;  /* 0x00007f80ff0777ac */ /* 0x000e220008000800 */
[----:B------:R-:W1:Y:S01]  /*89d0*/  LDCU.64 UR22, c[0x0][0x3f0] ;  /* 0x00007e00ff1677ac */ /* 0x000e620008000a00 */
[----:B------:R-:W3:Y:S01]  /*89e0*/  LDCU UR8, c[0x0][0x4a4] ;  /* 0x00009480ff0877ac */ /* 0x000ee20008000800 */
[----:B------:R-:W4:Y:S01]  /*89f0*/  LDCU.64 UR24, c[0x0][0x498] ;  /* 0x00009300ff1877ac */ /* 0x000f220008000a00 */
[----:B0-----:R-:W-:Y:S01]  /*8a00*/  IMAD R34, R28, UR7, RZ ;  /* 0x000000071c227c24 */ /* 0x001fe2000f8e02ff */
[----:B------:R-:W2:Y:S04]  /*8a10*/  LDCU UR7, c[0x0][0x3c4] ;  /* 0x00007880ff0777ac */ /* 0x000ea80008000800 */
[----:B-1----:R-:W-:-:S04]  /*8a20*/  IADD3 R34, P0, P1, R7, UR22, R34 ;  /* 0x0000001607227c10 */ /* 0x002fc8000f91e022 */
[----:B------:R-:W-:Y:S01]  /*8a30*/  IADD3.X R35, PT, PT, R12, UR23, RZ, P0, P1 ;  /* 0x000000170c237c10 */ /* 0x000fe200087e24ff */
[----:B------:R-:W0:Y:S05]  /*8a40*/  LDCU.64 UR22, c[0x0][0x3b8] ;  /* 0x00007700ff1677ac */ /* 0x000e2a0008000a00 */
[----:B------:R-:W5:Y:S01]  /*8a50*/  LDG.E R35, desc[UR10][R34.64] ;  /* 0x0000000a22237981 */ /* 0x000f62000c1e1900 */
[C---:B---3--:R-:W-:Y:S02]  /*8a60*/  IMAD R33, R28.reuse, UR8, RZ ;  /* 0x000000081c217c24 */ /* 0x048fe4000f8e02ff */
[----:B--2---:R-:W-:-:S03]  /*8a70*/  IMAD R26, R28, UR7, R15 ;  /* 0x000000071c1a7c24 */ /* 0x004fc6000f8e020f */
[----:B----4-:R-:W-:-:S04]  /*8a80*/  IADD3 R32, P1, P2, R8, UR24, R33 ;  /* 0x0000001808207c10 */ /* 0x010fc8000fa3e021 */
[----:B------:R-:W-:Y:S02]  /*8a90*/  IADD3.X R33, PT, PT, R14, UR25, RZ, P1, P2 ;  /* 0x000000190e217c10 */ /* 0x000fe40008fe44ff */
[----:B0-----:R-:W-:-:S05]  /*8aa0*/  IADD3 R26, P0, PT, R26, UR22, RZ ;  /* 0x000000161a1a7c10 */ /* 0x001fca000ff1e0ff */
[----:B------:R-:W-:Y:S02]  /*8ab0*/  IMAD.X R27, RZ, RZ, UR23, P0 ;  /* 0x00000017ff1b7e24 */ /* 0x000fe400080e06ff */
[----:B-----5:R-:W-:-:S04]  /*8ac0*/  FMUL R30, R30, R35 ;  /* 0x000000231e1e7220 */ /* 0x020fc80000400000 */
        /* <DEDUP_REMOVED lines=21> */
.L_x_116:
[----:B------:R-:W-:Y:S05]  /*8c20*/  BSYNC.RECONVERGENT B4 ;  /* 0x0000000000047941 */ /* 0x000fea0003800200 */
.L_x_115:
[----:B------:R-:W-:-:S05]  /*8c30*/  FADD R23, -R23, R0 ;  /* 0x0000000017177221 */ /* 0x000fca0000000100 */
[----:B------:R3:W-:Y:S02]  /*8c40*/  REDG.E.ADD.F32.FTZ.RN.STRONG.GPU desc[UR10][R30.64], R23 ;  /* 0x000000171e0079a6 */ /* 0x0007e4000c12f30a */
.L_x_62:
[----:B01----:R-:W-:Y:S05]  /*8c50*/  BSYNC B2 ;  /* 0x0000000000027941 */ /* 0x003fea0003800000 */
.L_x_61:
[----:B------:R-:W0:Y:S02]  /*8c60*/  LDC R0, c[0x0][0x4d0] ;  /* 0x00013400ff007b82 */ /* 0x000e240000000800 */
[C---:B0-----:R-:W-:Y:S01]  /*8c70*/  ISETP.NE.AND P0, PT, R22.reuse, R0, PT ;  /* 0x000000001600720c */ /* 0x041fe20003f05270 */
[----:B------:R-:W-:-:S12]  /*8c80*/  VIADD R22, R22, 0x1 ;  /* 0x0000000116167836 */ /* 0x000fd80000000000 */
[----:B------:R-:W-:Y:S05]  /*8c90*/  @P0 BRA `(.L_x_117) ;  /* 0xffffffc000900947 */ /* 0x000fea000383ffff */
[----:B------:R-:W-:Y:S05]  /*8ca0*/  BSYNC B3 ;  /* 0x0000000000037941 */ /* 0x000fea0003800000 */
.L_x_60:
[----:B------:R-:W-:-:S13]  /*8cb0*/  ISETP.NE.AND P0, PT, R17, R0, PT ;  /* 0x000000001100720c */ /* 0x000fda0003f05270 */
[----:B------:R-:W-:Y:S05]  /*8cc0*/  @!P0 EXIT ;  /* 0x000000000000894d */ /* 0x000fea0003800000 */
[----:B------:R-:W-:Y:S01]  /*8cd0*/  IADD3 R17, PT, PT, R17, 0x1, RZ ;  /* 0x0000000111117810 */ /* 0x000fe20007ffe0ff */
[----:B------:R-:W-:Y:S06]  /*8ce0*/  BRA `(.L_x_118) ;  /* 0xffffffc0005c7947 */ /* 0x000fec000383ffff */
.L_x_59:
[----:B------:R-:W0:Y:S01]  /*8cf0*/  LDCU.64 UR4, c[0x0][0x3f0] ;  /* 0x00007e00ff0477ac */ /* 0x000e220008000a00 */
[----:B------:R-:W1:Y:S01]  /*8d00*/  LDCU UR7, c[0x0][0x3fc] ;  /* 0x00007f80ff0777ac */ /* 0x000e620008000800 */
[----:B0-----:R-:W-:-:S04]  /*8d10*/  IADD3 R10, P0, PT, R7, UR4, RZ ;  /* 0x00000004070a7c10 */ /* 0x001fc8000ff1e0ff */
[----:B-1----:R-:W-:Y:S02]  /*8d20*/  IADD3 R14, P1, PT, R10, UR7, RZ ;  /* 0x000000070a0e7c10 */ /* 0x002fe4000ff3e0ff */
[----:B------:R-:W-:Y:S01]  /*8d30*/  IADD3.X R11, PT, PT, R12, UR5, RZ, P0, !PT ;  /* 0x000000050c0b7c10 */ /* 0x000fe200087fe4ff */
[----:B------:R-:W-:-:S04]  /*8d40*/  UMOV UR5, UR6 ;  /* 0x0000000600057c82 */ /* 0x000fc80008000000 */
[----:B------:R-:W-:-:S07]  /*8d50*/  IMAD.X R15, RZ, RZ, R11, P1 ;  /* 0x000000ffff0f7224 */ /* 0x000fce00008e060b */
.L_x_126:
[----:B0-----:R-:W0:Y:S01]  /*8d60*/  LDC R3, c[0x0][0x4d4] ;  /* 0x00013500ff037b82 */ /* 0x001e220000000800 */
[----:B------:R-:W-:Y:S01]  /*8d70*/  UMOV UR7, UR6 ;  /* 0x0000000600077c82 */ /* 0x000fe20008000000 */
[----:B0123--:R-:W-:-:S07]  /*8d80*/  IMAD R0, R3, UR5, R2 ;  /* 0x0000000503007c24 */ /* 0x00ffce000f8e0202 */
.L_x_125:
[----:B0-----:R-:W0:Y:S01]  /*8d90*/  LDC R3, c[0x0][0x4d4] ;  /* 0x00013500ff037b82 */ /* 0x001e220000000800 */
[----:B-1----:R-:W1:Y:S01]  /*8da0*/  LDCU UR4, c[0x0][0x3a4] ;  /* 0x00007480ff0477ac */ /* 0x002e620008000800 */
[----:B------:R-:W-:Y:S01]  /*8db0*/  BSSY.RECONVERGENT B0, `(.L_x_119) ;  /* 0x000008f000007945 */ /* 0x000fe20003800200 */
[----:B--2---:R-:W2:Y:S01]  /*8dc0*/  LDCU UR8, c[0x0][0x3a8] ;  /* 0x00007500ff0877ac */ /* 0x004ea20008000800 */
[----:B-1----:R-:W-:Y:S01]  /*8dd0*/  ISETP.GE.AND P0, PT, R0, UR4, PT ;  /* 0x0000000400007c0c */ /* 0x002fe2000bf06270 */
[----:B0-----:R-:W-:-:S05]  /*8de0*/  IMAD R3, R3, UR7, R4 ;  /* 0x0000000703037c24 */ /* 0x001fca000f8e0204 */
[C---:B--2---:R-:W-:Y:S02]  /*8df0*/  ISETP.GE.OR P0, PT, R3.reuse, UR8, P0 ;  /* 0x0000000803007c0c */ /* 0x044fe40008706670 */
[----:B------:R-:W-:-:S04]  /*8e00*/  LOP3.LUT R3, R3, R0, RZ, 0xfc, !PT ;  /* 0x0000000003037212 */ /* 0x000fc800078efcff */
[----:B------:R-:W-:-:S13]  /*8e10*/  ISETP.LT.OR P0, PT, R3, RZ, P0 ;  /* 0x000000ff0300720c */ /* 0x000fda0000701670 */
[----:B---3--:R-:W-:Y:S05]  /*8e20*/  @P0 BRA `(.L_x_120) ;  /* 0x00000008001c0947 */ /* 0x008fea0003800000 */
[----:B------:R-:W-:Y:S01]  /*8e30*/  UISETP.NE.AND UP0, UPT, UR9, 0x1, UPT ;  /* 0x000000010900788c */ /* 0x000fe2000bf05270 */
[----:B------:R-:W2:Y:S01]  /*8e40*/  LDG.E R8, desc[UR10][R10.64] ;  /* 0x0000000a0a087981 */ /* 0x000ea2000c1e1900 */
[----:B------:R-:W0:Y:S04]  /*8e50*/  LDCU UR15, c[0x0][0x3a0] ;  /* 0x00007400ff0f77ac */ /* 0x000e280008000800 */
[----:B------:R-:W-:Y:S01]  /*8e60*/  PLOP3.LUT P0, PT, PT, PT, UP0, 0x80, 0x8 ;  /* 0x000000000008781c */ /* 0x000fe20003f0f008 */
[----:B------:R-:W-:Y:S02]  /*8e70*/  HFMA2 R7, -RZ, RZ, 0.96630859375, -0.0022525787353515625 ;  /* 0x3bbb989dff077431 */ /* 0x000fe400000001ff */
[----:B------:R-:W-:Y:S01]  /*8e80*/  IMAD.MOV.U32 R18, RZ, RZ, 0x437c0000 ;  /* 0x437c0000ff127424 */ /* 0x000fe200078e00ff */
[----:B------:R-:W1:Y:S09]  /*8e90*/  LDCU UR17, c[0x0][0x434] ;  /* 0x00008680ff1177ac */ /* 0x000e720008000800 */
[----:B------:R-:W3:Y:S01]  /*8ea0*/  @P0 LDG.E R12, desc[UR10][R14.64] ;  /* 0x0000000a0e0c0981 */ /* 0x000ee2000c1e1900 */
[----:B0-----:R-:W-:-:S04]  /*8eb0*/  UISETP.NE.AND UP0, UPT, UR15, URZ, UPT ;  /* 0x000000ff0f00728c */ /* 0x001fc8000bf05270 */
[----:B------:R-:W-:Y:S02]  /*8ec0*/  USEL UR4, UR5, UR7, !UP0 ;  /* 0x0000000705047287 */ /* 0x000fe4000c000000 */
[----:B------:R-:W-:-:S04]  /*8ed0*/  @P0 I2FP.F32.S32 R5, UR7 ;  /* 0x0000000700050c45 */ /* 0x000fc80008201400 */
[----:B------:R-:W-:Y:S01]  /*8ee0*/  I2FP.F32.S32 R3, UR4 ;  /* 0x0000000400037c45 */ /* 0x000fe20008201400 */
[----:B------:R-:W-:Y:S01]  /*8ef0*/  UISETP.GT.AND UP0, UPT, UR9, URZ, UPT ;  /* 0x000000ff0900728c */ /* 0x000fe2000bf04270 */
[----:B------:R-:W-:-:S03]  /*8f00*/  UMOV UR4, URZ ;  /* 0x000000ff00047c82 */ /* 0x000fc60008000000 */
        /* <DEDUP_REMOVED lines=14> */
[----:B------:R-:W0:Y:S01]  /*8ff0*/  MUFU.EX2 R8, R5 ;  /* 0x0000000500087308 */ /* 0x000e220000000800 */
[----:B------:R-:W2:Y:S07]  /*9000*/  LDC.64 R12, c[0x0][0x428] ;  /* 0x00010a00ff0c7b82 */ /* 0x000eae0000000a00 */
[----:B------:R-:W3:Y:S01]  /*9010*/  @P0 MUFU.EX2 R18, R17 ;  /* 0x0000001100120308 */ /* 0x000ee20000000800 */
[----:B------:R-:W-:Y:S01]  /*9020*/  SHF.L.U32 R3, R3, 0x17, RZ ;  /* 0x0000001703037819 */ /* 0x000fe200000006ff */
[----:B------:R-:W-:-:S04]  /*9030*/  @P0 IMAD.SHL.U32 R7, R7, 0x800000, RZ ;  /* 0x0080000007070824 */ /* 0x000fc800078e00ff */
[----:B0-----:R-:W-:Y:S01]  /*9040*/  FMUL R3, R3, R8 ;  /* 0x0000000803037220 */ /* 0x001fe20000400000 */
[----:B---3--:R-:W-:-:S04]  /*9050*/  @P0 FMUL R18, R7, R18 ;  /* 0x0000001207120220 */ /* 0x008fc80000400000 */
[----:B------:R-:W-:-:S04]  /*9060*/  @P0 FMUL R3, R3, R18 ;  /* 0x0000001203030220 */ /* 0x000fc80000400000 */
[----:B------:R-:W-:Y:S01]  /*9070*/  FMUL R3, R3, R6 ;  /* 0x0000000603037220 */ /* 0x000fe20000400000 */
[----:B-1----:R-:W-:Y:S06]  /*9080*/  BRA.U !UP0, `(.L_x_121) ;  /* 0x0000000508507547 */ /* 0x002fec000b800000 */
[----:B------:R-:W-:Y:S02]  /*9090*/  UIADD3 UR8, UPT, UPT, UR9, -UR4, URZ ;  /* 0x8000000409087290 */ /* 0x000fe4000fffe0ff */
[----:B------:R-:W-:Y:S02]  /*90a0*/  UPLOP3.LUT UP0, UPT, UPT, UPT, UPT, 0x80, 0x8 ;  /* 0x000000000008789c */ /* 0x000fe40003f0f070 */
[----:B------:R-:W-:-:S09]  /*90b0*/  UISETP.GT.AND UP1, UPT, UR8, 0x3, UPT ;  /* 0x000000030800788c */ /* 0x000fd2000bf24270 */
[----:B------:R-:W-:Y:S05]  /*90c0*/  BRA.U !UP1, `(.L_x_122) ;  /* 0x0000000109c87547 */ /* 0x000fea000b800000 */
[----:B------:R-:W0:Y:S01]  /*90d0*/  LDC.64 R18, c[0x0][0x428] ;  /* 0x00010a00ff127b82 */ /* 0x000e220000000a00 */
[----:B------:R-:W1:Y:S01]  /*90e0*/  LDCU UR16, c[0x0][0x434] ;  /* 0x00008680ff1077ac */ /* 0x000e620008000800 */
[----:B------:R-:W-:Y:S02]  /*90f0*/  UIADD3 UR14, UPT, UPT, UR9, -0x3, URZ ;  /* 0xfffffffd090e7890 */ /* 0x000fe4000fffe0ff */
[----:B------:R-:W-:-:S11]  /*9100*/  UPLOP3.LUT UP0, UPT, UPT, UPT, UPT, 0x40, 0x4 ;  /* 0x000000000004789c */ /* 0x000fd60003f0e870 */
.L_x_123:
[----:B-1----:R-:W-:-:S06]  /*9110*/  UIMAD UR8, UR4, UR16, URZ ;  /* 0x00000010040872a4 */ /* 0x002fcc000f8e02ff */
[----:B0--3--:R-:W-:-:S04]  /*9120*/  IADD3 R20, P0, P1, R9, UR8, R18 ;  /* 0x0000000809147c10 */ /* 0x009fc8000f91e012 */
[----:B------:R-:W-:-:S05]  /*9130*/  IADD3.X R21, PT, PT, R16, R19, RZ, P0, P1 ;  /* 0x0000001310157210 */ /* 0x000fca00007e24ff */
[----:B------:R-:W3:Y:S01]  /*9140*/  LDG.E R7, desc[UR10][R20.64] ;  /* 0x0000000a14077981 */ /* 0x000ee2000c1e1900 */
[----:B------:R-:W-:Y:S02]  /*9150*/  UISETP.NE.AND UP1, UPT, UR4, UR15, UPT ;  /* 0x0000000f0400728c */ /* 0x000fe4000bf25270 */
[----:B------:R-:W-:Y:S02]  /*9160*/  UIADD3 UR12, UPT, UPT, UR4, 0x1, URZ ;  /* 0x00000001040c7890 */ /* 0x000fe4000fffe0ff */
[----:B------:R-:W-:Y:S02]  /*9170*/  USEL UR8, UR5, UR7, !UP1 ;  /* 0x0000000705087287 */ /* 0x000fe4000c800000 */
[----:B------:R-:W-:-:S04]  /*9180*/  UIMAD UR13, UR12, UR16, URZ ;  /* 0x000000100c0d72a4 */ /* 0x000fc8000f8e02ff */
[----:B------:R-:W-:Y:S02]  /*9190*/  I2FP.F32.S32 R8, UR8 ;  /* 0x0000000800087c45 */ /* 0x000fe40008201400 */
[----:B------:R-:W-:-:S03]  /*91a0*/  IADD3 R22, P0, P1, R9, UR13, R18 ;  /* 0x0000000d09167c10 */ /* 0x000fc6000f91e012 */
[----:B------:R-:W-:Y:S01]  /*91b0*/  FMUL R5, R3, R8 ;  /* 0x0000000803057220 */ /* 0x000fe20000400000 */
[----:B------:R-:W-:-:S03]  /*91c0*/  IADD3.X R23, PT, PT, R16, R19, RZ, P0, P1 ;  /* 0x0000001310177210 */ /* 0x000fc600007e24ff */
[----:B---3--:R-:W-:-:S05]  /*91d0*/  FFMA R5, R8, R5, R7 ;  /* 0x0000000508057223 */ /* 0x008fca0000000007 */
[----:B------:R0:W-:Y:S04]  /*91e0*/  STG.E desc[UR10][R20.64], R5 ;  /* 0x0000000514007986 */ /* 0x0001e8000c10190a */
        /* <DEDUP_REMOVED lines=17> */
[----:B0-----:R-:W-:-:S03]  /*9300*/  IADD3 R20, P0, P1, R9, UR13, R18 ;  /* 0x0000000d09147c10 */ /* 0x001fc6000f91e012 */
[----:B------:R-:W-:Y:S01]  /*9310*/  FMUL R5, R3, R8 ;  /* 0x0000000803057220 */ /* 0x000fe20000400000 */
[----:B------:R-:W-:-:S03]  /*9320*/  IADD3.X R21, PT, PT, R16, R19, RZ, P0, P1 ;  /* 0x0000001310157210 */ /* 0x000fc600007e24ff */
[----:B---3--:R-:W-:-:S05]  /*9330*/  FFMA R5, R8, R5, R17 ;  /* 0x0000000508057223 */ /* 0x008fca0000000011 */
[----:B------:R3:W-:Y:S04]  /*9340*/  STG.E desc[UR10][R24.64], R5 ;  /* 0x0000000518007986 */ /* 0x0007e8000c10190a */
[----:B------:R-:W4:Y:S01]  /*9350*/  LDG.E R17, desc[UR10][R20.64] ;  /* 0x0000000a14117981 */ /* 0x000f22000c1e1900 */
[----:B------:R-:W-:Y:S02]  /*9360*/  UISETP.NE.AND UP1, UPT, UR12, UR15, UPT ;  /* 0x0000000f0c00728c */ /* 0x000fe4000bf25270 */
[----:B------:R-:W-:Y:S02]  /*9370*/  UIADD3 UR4, UPT, UPT, UR4, 0x4, URZ ;  /* 0x0000000404047890 */ /* 0x000fe4000fffe0ff */
[----:B------:R-:W-:Y:S02]  /*9380*/  USEL UR8, UR5, UR7, !UP1 ;  /* 0x0000000705087287 */ /* 0x000fe4000c800000 */
[----:B------:R-:W-:-:S04]  /*9390*/  UISETP.GE.AND UP1, UPT, UR4, UR14, UPT ;  /* 0x0000000e0400728c */ /* 0x000fc8000bf26270 */
[----:B------:R-:W-:-:S05]  /*93a0*/  I2FP.F32.S32 R8, UR8 ;  /* 0x0000000800087c45 */ /* 0x000fca0008201400 */
[----:B-1----:R-:W-:-:S04]  /*93b0*/  FMUL R7, R3, R8 ;  /* 0x0000000803077220 */ /* 0x002fc80000400000 */
[----:B----4-:R-:W-:-:S05]  /*93c0*/  FFMA R7, R8, R7, R17 ;  /* 0x0000000708077223 */ /* 0x010fca0000000011 */
[----:B------:R3:W-:Y:S01]  /*93d0*/  STG.E desc[UR10][R20.64], R7 ;  /* 0x0000000714007986 */ /* 0x0007e2000c10190a */
[----:B------:R-:W-:Y:S05]  /*93e0*/  BRA.U !UP1, `(.L_x_123) ;  /* 0xfffffffd09487547 */ /* 0x000fea000b83ffff */
.L_x_122:
[----:B------:R-:W-:-:S04]  /*93f0*/  UIADD3 UR8, UPT, UPT, UR9, -UR4, URZ ;  /* 0x8000000409087290 */ /* 0x000fc8000fffe0ff */
[----:B------:R-:W-:-:S09]  /*9400*/  UISETP.GT.AND UP1, UPT, UR8, 0x1, UPT ;  /* 0x000000010800788c */ /* 0x000fd2000bf24270 */
[----:B------:R-:W-:Y:S05]  /*9410*/  BRA.U !UP1, `(.L_x_124) ;  /* 0x0000000109647547 */ /* 0x000fea000b800000 */
[----:B------:R-:W0:Y:S01]  /*9420*/  LDCU UR8, c[0x0][0x434] ;  /* 0x00008680ff0877ac */ /* 0x000e220008000800 */
[----:B---3--:R-:W1:Y:S01]  /*9430*/  LDC.64 R20, c[0x0][0x428] ;  /* 0x00010a00ff147b82 */ /* 0x008e620000000a00 */
[----:B0-----:R-:W-:-:S06]  /*9440*/  UIMAD UR12, UR4, UR8, URZ ;  /* 0x00000008040c72a4 */ /* 0x001fcc000f8e02ff */
[----:B-1----:R-:W-:-:S04]  /*9450*/  IADD3 R18, P0, P1, R9, UR12, R20 ;  /* 0x0000000c09127c10 */ /* 0x002fc8000f91e014 */
        /* <DEDUP_REMOVED lines=16> */
[----:B------:R-:W-:-:S04]  /*9560*/  UPLOP3.LUT UP0, UPT, UPT, UPT, UPT, 0x40, 0x4 ;  /* 0x000000000004789c */ /* 0x000fc80003f0e870 */
[----:B------:R-:W-:-:S05]  /*9570*/  I2FP.F32.S32 R8, UR8 ;  /* 0x0000000800087c45 */ /* 0x000fca0008201400 */
[----:B------:R-:W-:-:S04]  /*9580*/  FMUL R7, R3, R8 ;  /* 0x0000000803077220 */ /* 0x000fc80000400000 */
[----:B---3--:R-:W-:-:S05]  /*9590*/  FFMA R7, R8, R7, R17 ;  /* 0x0000000708077223 */ /* 0x008fca0000000011 */
[----:B------:R0:W-:Y:S02]  /*95a0*/  STG.E desc[UR10][R20.64], R7 ;  /* 0x0000000714007986 */ /* 0x0001e4000c10190a */
.L_x_124:
[----:B------:R-:W-:-:S09]  /*95b0*/  UISETP.NE.OR UP0, UPT, UR4, UR9, UP0 ;  /* 0x000000090400728c */ /* 0x000fd20008705670 */
[----:B------:R-:W-:Y:S05]  /*95c0*/  BRA.U !UP0, `(.L_x_120) ;  /* 0x0000000108347547 */ /* 0x000fea000b800000 */
.L_x_121:
[----:B------:R-:W-:-:S06]  /*95d0*/  UIMAD UR8, UR4, UR17, URZ ;  /* 0x00000011040872a4 */ /* 0x000fcc000f8e02ff */
[----:B012---:R-:W-:-:S04]  /*95e0*/  IADD3 R18, P0, P1, R9, UR8, R12 ;  /* 0x0000000809127c10 */ /* 0x007fc8000f91e00c */
[----:B------:R-:W-:-:S05]  /*95f0*/  IADD3.X R19, PT, PT, R16, R13, RZ, P0, P1 ;  /* 0x0000000d10137210 */ /* 0x000fca00007e24ff */
[----:B---3--:R-:W2:Y:S01]  /*9600*/  LDG.E R5, desc[UR10][R18.64] ;  /* 0x0000000a12057981 */ /* 0x008ea2000c1e1900 */
[----:B------:R-:W-:Y:S02]  /*9610*/  UISETP.NE.AND UP0, UPT, UR4, UR15, UPT ;  /* 0x0000000f0400728c */ /* 0x000fe4000bf05270 */
[----:B------:R-:W-:Y:S02]  /*9620*/  UIADD3 UR4, UPT, UPT, UR4, 0x1, URZ ;  /* 0x0000000104047890 */ /* 0x000fe4000fffe0ff */
[----:B------:R-:W-:Y:S02]  /*9630*/  USEL UR8, UR5, UR7, !UP0 ;  /* 0x0000000705087287 */ /* 0x000fe4000c000000 */
[----:B------:R-:W-:-:S04]  /*9640*/  UISETP.NE.AND UP0, UPT, UR4, UR9, UPT ;  /* 0x000000090400728c */ /* 0x000fc8000bf05270 */
[----:B------:R-:W-:-:S05]  /*9650*/  I2FP.F32.S32 R8, UR8 ;  /* 0x0000000800087c45 */ /* 0x000fca0008201400 */
[----:B------:R-:W-:-:S04]  /*9660*/  FMUL R7, R3, R8 ;  /* 0x0000000803077220 */ /* 0x000fc80000400000 */
[----:B--2---:R-:W-:-:S05]  /*9670*/  FFMA R5, R8, R7, R5 ;  /* 0x0000000708057223 */ /* 0x004fca0000000005 */
[----:B------:R1:W-:Y:S01]  /*9680*/  STG.E desc[UR10][R18.64], R5 ;  /* 0x0000000512007986 */ /* 0x0003e2000c10190a */
[----:B------:R-:W-:Y:S05]  /*9690*/  BRA.U UP0, `(.L_x_121) ;  /* 0xfffffffd00cc7547 */ /* 0x000fea000b83ffff */
.L_x_120:
[----:B------:R-:W-:Y:S05]  /*96a0*/  BSYNC.RECONVERGENT B0 ;  /* 0x0000000000007941 */ /* 0x000fea0003800200 */
.L_x_119:
[----:B------:R-:W4:Y:S02]  /*96b0*/  LDC R3, c[0x0][0x4d0] ;  /* 0x00013400ff037b82 */ /* 0x000f240000000800 */
[----:B----4-:R-:W-:Y:S01]  /*96c0*/  ISETP.NE.AND P0, PT, R3, UR7, PT ;  /* 0x0000000703007c0c */ /* 0x010fe2000bf05270 */
[----:B------:R-:W-:-:S12]  /*96d0*/  UIADD3 UR7, UPT, UPT, UR7, 0x1, URZ ;  /* 0x0000000107077890 */ /* 0x000fd8000fffe0ff */
[----:B------:R-:W-:Y:S05]  /*96e0*/  @P0 BRA `(.L_x_125) ;  /* 0xfffffff400a80947 */ /* 0x000fea000383ffff */
[----:B------:R-:W-:-:S13]  /*96f0*/  ISETP.NE.AND P0, PT, R3, UR5, PT ;  /* 0x0000000503007c0c */ /* 0x000fda000bf05270 */
[----:B------:R-:W-:Y:S05]  /*9700*/  @!P0 EXIT ;  /* 0x000000000000894d */ /* 0x000fea0003800000 */
[----:B------:R-:W-:Y:S01]  /*9710*/  UIADD3 UR5, UPT, UPT, UR5, 0x1, URZ ;  /* 0x0000000105057890 */ /* 0x000fe2000fffe0ff */
[----:B------:R-:W-:Y:S11]  /*9720*/  BRA `(.L_x_126) ;  /* 0xfffffff4008c7947 */ /* 0x000ff6000383ffff */
        .weak           $__internal_0_$__cuda_sm3x_div_rn_noftz_f32_slowpath
        .type           $__internal_0_$__cuda_sm3x_div_rn_noftz_f32_slowpath,@function
        .size           $__internal_0_$__cuda_sm3x_div_rn_noftz_f32_slowpath,(.L_x_698 - $__internal_0_$__cuda_sm3x_div_rn_noftz_f32_slowpath)
$__internal_0_$__cuda_sm3x_div_rn_noftz_f32_slowpath:
[----:B------:R-:W-:Y:S01]  /*9730*/  SHF.R.U32.HI R27, RZ, 0x17, R0 ;  /* 0x00000017ff1b7819 */ /* 0x000fe20000011600 */
[----:B------:R-:W-:Y:S01]  /*9740*/  BSSY.RECONVERGENT B0, `(.L_x_127) ;  /* 0x0000062000007945 */ /* 0x000fe20003800200 */
[----:B------:R-:W-:Y:S02]  /*9750*/  SHF.R.U32.HI R34, RZ, 0x17, R3 ;  /* 0x00000017ff227819 */ /* 0x000fe40000011603 */
[----:B------:R-:W-:Y:S02]  /*9760*/  LOP3.LUT R27, R27, 0xff, RZ, 0xc0, !PT ;  /* 0x000000ff1b1b7812 */ /* 0x000fe400078ec0ff */
[----:B------:R-:W-:Y:S02]  /*9770*/  LOP3.LUT R34, R34, 0xff, RZ, 0xc0, !PT ;  /* 0x000000ff22227812 */ /* 0x000fe400078ec0ff */
[----:B------:R-:W-:-:S03]  /*9780*/  IADD3 R36, PT, PT, R27, -0x1, RZ ;  /* 0xffffffff1b247810 */ /* 0x000fc60007ffe0ff */
[----:B------:R-:W-:Y:S01]  /*9790*/  VIADD R38, R34, 0xffffffff ;  /* 0xffffffff22267836 */ /* 0x000fe20000000000 */
[----:B------:R-:W-:-:S04]  /*97a0*/  ISETP.GT.U32.AND P0, PT, R36, 0xfd, PT ;  /* 0x000000fd2400780c */ /* 0x000fc80003f04070 */
[----:B------:R-:W-:-:S13]  /*97b0*/  ISETP.GT.U32.OR P0, PT, R38, 0xfd, P0 ;  /* 0x000000fd2600780c */ /* 0x000fda0000704470 */
[----:B------:R-:W-:Y:S01]  /*97c0*/  @!P0 MOV R25, RZ ;  /* 0x000000ff00198202 */ /* 0x000fe20000000f00 */
[----:B------:R-:W-:Y:S06]  /*97d0*/  @!P0 BRA `(.L_x_128) ;  /* 0x00000000005c8947 */ /* 0x000fec0003800000 */
[----:B------:R-:W-:Y:S02]  /*97e0*/  FSETP.GTU.FTZ.AND P0, PT, |R3|, +INF , PT ;  /* 0x7f8000000300780b */ /* 0x000fe40003f1c200 */
[----:B------:R-:W-:-:S04]  /*97f0*/  FSETP.GTU.FTZ.AND P1, PT, |R0|, +INF , PT ;  /* 0x7f8000000000780b */ /* 0x000fc80003f3c200 */
[----:B------:R-:W-:-:S13]  /*9800*/  PLOP3.LUT P0, PT, P0, P1, PT, 0xf8, 0x8f ;  /* 0x00000000008f781c */ /* 0x000fda0000703f70 */
[----:B------:R-:W-:Y:S05]  /*9810*/  @P0 BRA `(.L_x_129) ;  /* 0x00000004004c0947 */ /* 0x000fea0003800000 */
[----:B------:R-:W-:-:S13]  /*9820*/  LOP3.LUT P0, RZ, R0, 0x7fffffff, R3, 0xc8, !PT ;  /* 0x7fffffff00ff7812 */ /* 0x000fda000780c803 */
[----:B------:R-:W-:Y:S05]  /*9830*/  @!P0 BRA `(.L_x_130) ;  /* 0x00000004003c8947 */ /* 0x000fea0003800000 */
[C---:B------:R-:W-:Y:S02]  /*9840*/  FSETP.NEU.FTZ.AND P0, PT, |R3|.reuse, +INF , PT ;  /* 0x7f8000000300780b */ /* 0x040fe40003f1d200 */
[----:B------:R-:W-:Y:S02]  /*9850*/  FSETP.NEU.FTZ.AND P3, PT, |R0|, +INF , PT ;  /* 0x7f8000000000780b */ /* 0x000fe40003f7d200 */
[----:B------:R-:W-:-:S11]  /*9860*/  FSETP.NEU.FTZ.AND P1, PT, |R3|, +INF , PT ;  /* 0x7f8000000300780b */ /* 0x000fd60003f3d200 */
[----:B------:R-:W-:Y:S05]  /*9870*/  @!P3 BRA !P0, `(.L_x_130) ;  /* 0x00000004002cb947 */ /* 0x000fea0004000000 */
[----:B------:R-:W-:-:S04]  /*9880*/  LOP3.LUT P0, RZ, R3, 0x7fffffff, RZ, 0xc0, !PT ;  /* 0x7fffffff03ff7812 */ /* 0x000fc8000780c0ff */
[----:B------:R-:W-:-:S13]  /*9890*/  PLOP3.LUT P0, PT, P3, P0, PT, 0x2f, 0xf2 ;  /* 0x0000000000f2781c */ /* 0x000fda0001f00577 */
[----:B------:R-:W-:Y:S05]  /*98a0*/  @P0 BRA `(.L_x_131) ;  /* 0x0000000400180947 */ /* 0x000fea0003800000 */
[----:B------:R-:W-:-:S04]  /*98b0*/  LOP3.LUT P0, RZ, R0, 0x7fffffff, RZ, 0xc0, !PT ;  /* 0x7fffffff00ff7812 */ /* 0x000fc8000780c0ff */
[----:B------:R-:W-:-:S13]  /*98c0*/  PLOP3.LUT P0, PT, P1, P0, PT, 0x2f, 0xf2 ;  /* 0x0000000000f2781c */ /* 0x000fda0000f00577 */
[----:B------:R-:W-:Y:S05]  /*98d0*/  @P0 BRA `(.L_x_132) ;  /* 0x0000000400000947 */ /* 0x000fea0003800000 */
[----:B------:R-:W-:Y:S02]  /*98e0*/  ISETP.GE.AND P0, PT, R38, RZ, PT ;  /* 0x000000ff2600720c */ /* 0x000fe40003f06270 */
[----:B------:R-:W-:-:S11]  /*98f0*/  ISETP.GE.AND P1, PT, R36, RZ, PT ;  /* 0x000000ff2400720c */ /* 0x000fd60003f26270 */
[----:B------:R-:W-:Y:S01]  /*9900*/  @P0 IMAD.MOV.U32 R25, RZ, RZ, RZ ;  /* 0x000000ffff190224 */ /* 0x000fe200078e00ff */
[----:B------:R-:W-:Y:S01]  /*9910*/  @!P0 MOV R25, 0xffffffc0 ;  /* 0xffffffc000198802 */ /* 0x000fe20000000f00 */
[----:B------:R-:W-:Y:S01]  /*9920*/  @!P0 FFMA R3, R3, 1.84467440737095516160e+19, RZ ;  /* 0x5f80000003038823 */ /* 0x000fe200000000ff */
[----:B------:R-:W-:-:S03]  /*9930*/  @!P1 FFMA R0, R0, 1.84467440737095516160e+19, RZ ;  /* 0x5f80000000009823 */ /* 0x000fc600000000ff */
[----:B------:R-:W-:-:S07]  /*9940*/  @!P1 VIADD R25, R25, 0x40 ;  /* 0x0000004019199836 */ /* 0x000fce0000000000 */
.L_x_128:
[----:B------:R-:W-:Y:S01]  /*9950*/  LEA R39, R27, 0xc0800000, 0x17 ;  /* 0xc08000001b277811 */ /* 0x000fe200078eb8ff */
[----:B------:R-:W-:Y:S01]  /*9960*/  VIADD R34, R34, 0xffffff81 ;  /* 0xffffff8122227836 */ /* 0x000fe20000000000 */
[----:B------:R-:W-:Y:S02]  /*9970*/  BSSY.RECONVERGENT B1, `(.L_x_133) ;  /* 0x0000035000017945 */ /* 0x000fe40003800200 */
[----:B------:R-:W-:Y:S01]  /*9980*/  IADD3 R38, PT, PT, -R39, R0, RZ ;  /* 0x0000000027267210 */ /* 0x000fe20007ffe1ff */
[C---:B------:R-:W-:Y:S01]  /*9990*/  IMAD R0, R34.reuse, -0x800000, R3 ;  /* 0xff80000022007824 */ /* 0x040fe200078e0203 */
[----:B------:R-:W-:Y:S02]  /*99a0*/  IADD3 R34, PT, PT, R34, 0x7f, -R27 ;  /* 0x0000007f22227810 */ /* 0x000fe40007ffe81b */
[----:B------:R-:W0:Y:S01]  /*99b0*/  MUFU.RCP R36, R38 ;  /* 0x0000002600247308 */ /* 0x000e220000001000 */
[----:B------:R-:W-:Y:S01]  /*99c0*/  FADD.FTZ R39, -R38, -RZ ;  /* 0x800000ff26277221 */ /* 0x000fe20000010100 */
[----:B------:R-:W-:-:S03]  /*99d0*/  IADD3 R25, PT, PT, R34, R25, RZ ;  /* 0x0000001922197210 */ /* 0x000fc60007ffe0ff */
[----:B0-----:R-:W-:-:S04]  /*99e0*/  FFMA R41, R36, R39, 1 ;  /* 0x3f80000024297423 */ /* 0x001fc80000000027 */
[----:B------:R-:W-:-:S04]  /*99f0*/  FFMA R41, R36, R41, R36 ;  /* 0x0000002924297223 */ /* 0x000fc80000000024 */
[----:B------:R-:W-:-:S04]  /*9a00*/  FFMA R36, R0, R41, RZ ;  /* 0x0000002900247223 */ /* 0x000fc800000000ff */
[----:B------:R-:W-:-:S04]  /*9a10*/  FFMA R3, R39, R36, R0 ;  /* 0x0000002427037223 */ /* 0x000fc80000000000 */
[----:B------:R-:W-:-:S04]  /*9a20*/  FFMA R36, R41, R3, R36 ;  /* 0x0000000329247223 */ /* 0x000fc80000000024 */
[----:B------:R-:W-:-:S04]  /*9a30*/  FFMA R39, R39, R36, R0 ;  /* 0x0000002427277223 */ /* 0x000fc80000000000 */
[----:B------:R-:W-:-:S05]  /*9a40*/  FFMA R0, R41, R39, R36 ;  /* 0x0000002729007223 */ /* 0x000fca0000000024 */
[----:B------:R-:W-:-:S04]  /*9a50*/  SHF.R.U32.HI R3, RZ, 0x17, R0 ;  /* 0x00000017ff037819 */ /* 0x000fc80000011600 */
[----:B------:R-:W-:-:S05]  /*9a60*/  LOP3.LUT R34, R3, 0xff, RZ, 0xc0, !PT ;  /* 0x000000ff03227812 */ /* 0x000fca00078ec0ff */
[----:B------:R-:W-:-:S05]  /*9a70*/  IMAD.IADD R3, R34, 0x1, R25 ;  /* 0x0000000122037824 */ /* 0x000fca00078e0219 */
[----:B------:R-:W-:-:S04]  /*9a80*/  IADD3 R27, PT, PT, R3, -0x1, RZ ;  /* 0xffffffff031b7810 */ /* 0x000fc80007ffe0ff */
[----:B------:R-:W-:-:S13]  /*9a90*/  ISETP.GE.U32.AND P0, PT, R27, 0xfe, PT ;  /* 0x000000fe1b00780c */ /* 0x000fda0003f06070 */
[----:B------:R-:W-:Y:S05]  /*9aa0*/  @!P0 BRA `(.L_x_134) ;  /* 0x0000000000808947 */ /* 0x000fea0003800000 */
[----:B------:R-:W-:-:S13]  /*9ab0*/  ISETP.GT.AND P0, PT, R3, 0xfe, PT ;  /* 0x000000fe0300780c */ /* 0x000fda0003f04270 */
[----:B------:R-:W-:Y:S05]  /*9ac0*/  @P0 BRA `(.L_x_135) ;  /* 0x00000000006c0947 */ /* 0x000fea0003800000 */
[----:B------:R-:W-:-:S13]  /*9ad0*/  ISETP.GE.AND P0, PT, R3, 0x1, PT ;  /* 0x000000010300780c */ /* 0x000fda0003f06270 */
[----:B------:R-:W-:Y:S05]  /*9ae0*/  @P0 BRA `(.L_x_136) ;  /* 0x0000000000740947 */ /* 0x000fea0003800000 */
[----:B------:R-:W-:Y:S02]  /*9af0*/  ISETP.GE.AND P0, PT, R3, -0x18, PT ;  /* 0xffffffe80300780c */ /* 0x000fe40003f06270 */
[----:B------:R-:W-:-:S11]  /*9b00*/  LOP3.LUT R0, R0, 0x80000000, RZ, 0xc0, !PT ;  /* 0x8000000000007812 */ /* 0x000fd600078ec0ff */
[----:B------:R-:W-:Y:S05]  /*9b10*/  @!P0 BRA `(.L_x_136) ;  /* 0x0000000000688947 */ /* 0x000fea0003800000 */
[-CC-:B------:R-:W-:Y:S01]  /*9b20*/  FFMA.RZ R25, R41, R39.reuse, R36.reuse ;  /* 0x0000002729197223 */ /* 0x180fe2000000c024 */
[----:B------:R-:W-:Y:S02]  /*9b30*/  VIADD R34, R3, 0x20 ;  /* 0x0000002003227836 */ /* 0x000fe40000000000 */
[CCC-:B------:R-:W-:Y:S01]  /*9b40*/  FFMA.RP R27, R41.reuse, R39.reuse, R36.reuse ;  /* 0x00000027291b7223 */ /* 0x1c0fe20000008024 */
[----:B------:R-:W-:Y:S01]  /*9b50*/  FFMA.RM R36, R41, R39, R36 ;  /* 0x0000002729247223 */ /* 0x000fe20000004024 */
[----:B------:R-:W-:Y:S02]  /*9b60*/  ISETP.NE.AND P3, PT, R3, RZ, PT ;  /* 0x000000ff0300720c */ /* 0x000fe40003f65270 */
[----:B------:R-:W-:Y:S02]  /*9b70*/  LOP3.LUT R25, R25, 0x7fffff, RZ, 0xc0, !PT ;  /* 0x007fffff19197812 */ /* 0x000fe400078ec0ff */
[----:B------:R-:W-:Y:S02]  /*9b80*/  ISETP.NE.AND P1, PT, R3, RZ, PT ;  /* 0x000000ff0300720c */ /* 0x000fe40003f25270 */
[----:B------:R-:W-:-:S02]  /*9b90*/  LOP3.LUT R25, R25, 0x800000, RZ, 0xfc, !PT ;  /* 0x0080000019197812 */ /* 0x000fc400078efcff */
[----:B------:R-:W-:Y:S02]  /*9ba0*/  IADD3 R3, PT, PT, -R3, RZ, RZ ;  /* 0x000000ff03037210 */ /* 0x000fe40007ffe1ff */
[----:B------:R-:W-:Y:S02]  /*9bb0*/  SHF.L.U32 R34, R25, R34, RZ ;  /* 0x0000002219227219 */ /* 0x000fe400000006ff */
[----:B------:R-:W-:Y:S02]  /*9bc0*/  FSETP.NEU.FTZ.AND P0, PT, R27, R36, PT ;  /* 0x000000241b00720b */ /* 0x000fe40003f1d000 */
[----:B------:R-:W-:Y:S02]  /*9bd0*/  SEL R36, R3, RZ, P3 ;  /* 0x000000ff03247207 */ /* 0x000fe40001800000 */
[----:B------:R-:W-:Y:S02]  /*9be0*/  ISETP.NE.AND P1, PT, R34, RZ, P1 ;  /* 0x000000ff2200720c */ /* 0x000fe40000f25270 */
[----:B------:R-:W-:-:S02]  /*9bf0*/  SHF.R.U32.HI R34, RZ, R36, R25 ;  /* 0x00000024ff227219 */ /* 0x000fc40000011619 */
[----:B------:R-:W-:Y:S02]  /*9c00*/  PLOP3.LUT P0, PT, P0, P1, PT, 0xf8, 0x8f ;  /* 0x00000000008f781c */ /* 0x000fe40000703f70 */
[----:B------:R-:W-:Y:S02]  /*9c10*/  SHF.R.U32.HI R25, RZ, 0x1, R34 ;  /* 0x00000001ff197819 */ /* 0x000fe40000011622 */
[----:B------:R-:W-:-:S04]  /*9c20*/  SEL R36, RZ, 0x1, !P0 ;  /* 0x00000001ff247807 */ /* 0x000fc80004000000 */
[----:B------:R-:W-:-:S04]  /*9c30*/  LOP3.LUT R3, R36, 0x1, R25, 0xf8, !PT ;  /* 0x0000000124037812 */ /* 0x000fc800078ef819 */
[----:B------:R-:W-:-:S05]  /*9c40*/  LOP3.LUT R34, R3, R34, RZ, 0xc0, !PT ;  /* 0x0000002203227212 */ /* 0x000fca00078ec0ff */
[----:B------:R-:W-:-:S05]  /*9c50*/  IMAD.IADD R25, R25, 0x1, R34 ;  /* 0x0000000119197824 */ /* 0x000fca00078e0222 */
[----:B------:R-:W-:Y:S01]  /*9c60*/  LOP3.LUT R0, R25, R0, RZ, 0xfc, !PT ;  /* 0x0000000019007212 */ /* 0x000fe200078efcff */
[----:B------:R-:W-:Y:S06]  /*9c70*/  BRA `(.L_x_136) ;  /* 0x0000000000107947 */ /* 0x000fec0003800000 */
.L_x_135:
[----:B------:R-:W-:-:S04]  /*9c80*/  LOP3.LUT R0, R0, 0x80000000, RZ, 0xc0, !PT ;  /* 0x8000000000007812 */ /* 0x000fc800078ec0ff */
[----:B------:R-:W-:Y:S01]  /*9c90*/  LOP3.LUT R0, R0, 0x7f800000, RZ, 0xfc, !PT ;  /* 0x7f80000000007812 */ /* 0x000fe200078efcff */
[----:B------:R-:W-:Y:S06]  /*9ca0*/  BRA `(.L_x_136) ;  /* 0x0000000000047947 */ /* 0x000fec0003800000 */
.L_x_134:
[----:B------:R-:W-:-:S07]  /*9cb0*/  LEA R0, R25, R0, 0x17 ;  /* 0x0000000019007211 */ /* 0x000fce00078eb8ff */
.L_x_136:
[----:B------:R-:W-:Y:S05]  /*9cc0*/  BSYNC.RECONVERGENT B1 ;  /* 0x0000000000017941 */ /* 0x000fea0003800200 */
.L_x_133:
[----:B------:R-:W-:Y:S05]  /*9cd0*/  BRA `(.L_x_137) ;  /* 0x0000000000207947 */ /* 0x000fea0003800000 */
.L_x_132:
[----:B------:R-:W-:-:S04]  /*9ce0*/  LOP3.LUT R0, R0, 0x80000000, R3, 0x48, !PT ;  /* 0x8000000000007812 */ /* 0x000fc800078e4803 */
[----:B------:R-:W-:Y:S01]  /*9cf0*/  LOP3.LUT R0, R0, 0x7f800000, RZ, 0xfc, !PT ;  /* 0x7f80000000007812 */ /* 0x000fe200078efcff */
[----:B------:R-:W-:Y:S06]  /*9d00*/  BRA `(.L_x_137) ;  /* 0x0000000000147947 */ /* 0x000fec0003800000 */
.L_x_131:
[----:B------:R-:W-:Y:S01]  /*9d10*/  LOP3.LUT R0, R0, 0x80000000, R3, 0x48, !PT ;  /* 0x8000000000007812 */ /* 0x000fe200078e4803 */
[----:B------:R-:W-:Y:S06]  /*9d20*/  BRA `(.L_x_137) ;  /* 0x00000000000c7947 */ /* 0x000fec0003800000 */
.L_x_130:
[----:B------:R-:W0:Y:S01]  /*9d30*/  MUFU.RSQ R0, -QNAN ;  /* 0xffc0000000007908 */ /* 0x000e220000001400 */
[----:B------:R-:W-:Y:S05]  /*9d40*/  BRA `(.L_x_137) ;  /* 0x0000000000047947 */ /* 0x000fea0003800000 */
.L_x_129:
[----:B------:R-:W-:-:S07]  /*9d50*/  FADD.FTZ R0, R3, R0 ;  /* 0x0000000003007221 */ /* 0x000fce0000010000 */
.L_x_137:
[----:B------:R-:W-:Y:S05]  /*9d60*/  BSYNC.RECONVERGENT B0 ;  /* 0x0000000000007941 */ /* 0x000fea0003800200 */
.L_x_127:
[----:B------:R-:W-:Y:S02]  /*9d70*/  HFMA2 R39, -RZ, RZ, 0, 0 ;  /* 0x00000000ff277431 */ /* 0x000fe400000001ff */
[----:B------:R-:W-:-:S04]  /*9d80*/  IMAD.MOV.U32 R38, RZ, RZ, R28 ;  /* 0x000000ffff267224 */ /* 0x000fc800078e001c */
[----:B0-----:R-:W-:Y:S05]  /*9d90*/  RET.REL.NODEC R38 `(_Z44__kernel__bwd_pixel_bilateral_filter_wrapper10TensorViewS_S_S_S_S_ii) ;  /* 0xffffff6026987950 */ /* 0x001fea0003c3ffff */
.L_x_138:
[----:B------:R-:W-:-:S00]  /*9da0*/  BRA `(.L_x_138) ;  /* 0xfffffffc00fc7947 */ /* 0x000fc0000383ffff */
[----:B------:R-:W-:-:S00]  /*9db0*/  NOP ;  /* 0x0000000000007918 */ /* 0x000fc00000000000 */
        /* <DEDUP_REMOVED lines=12> */
.L_x_698:


//--------------------- .text._Z45__kernel__exec_pixel_bilateral_filter_wrapper10TensorViewS_S_ii --------------------------
	.section	.text._Z45__kernel__exec_pixel_bilateral_filter_wrapper10TensorViewS_S_ii,"ax",@progbits
	.align	128
        .global         _Z45__kernel__exec_pixel_bilateral_filter_wrapper10TensorViewS_S_ii
        .type           _Z45__kernel__exec_pixel_bilateral_filter_wrapper10TensorViewS_S_ii,@function
        .size           _Z45__kernel__exec_pixel_bilateral_filter_wrapper10TensorViewS_S_ii,(.L_x_699 - _Z45__kernel__exec_pixel_bilateral_filter_wrapper10TensorViewS_S_ii)
        .other          _Z45__kernel__exec_pixel_bilateral_filter_wrapper10TensorViewS_S_ii,@"STO_CUDA_ENTRY STV_DEFAULT"
_Z45__kernel__exec_pixel_bilateral_filter_wrapper10TensorViewS_S_ii:
.text._Z45__kernel__exec_pixel_bilateral_filter_wrapper10TensorViewS_S_ii:
        /* <DEDUP_REMOVED lines=17> */
[----:B------:R-:W-:Y:S01]  /*0110*/  IABS R8, R6 ;  /* 0x0000000600087213 */ /* 0x000fe20000000000 */
[----:B------:R-:W-:Y:S01]  /*0120*/  HFMA2 R20, -RZ, RZ, 0, 0 ;  /* 0x00000000ff147431 */ /* 0x000fe200000001ff */
[----:B------:R-:W2:Y:S05]  /*0130*/  LDCU.64 UR14, c[0x0][0x358] ;  /* 0x00006b00ff0e77ac */ /* 0x000eaa0008000a00 */
[----:B-1----:R-:W1:Y:S01]  /*0140*/  MUFU.RCP R7, R7 ;  /* 0x0000000700077308 */ /* 0x002e620000001000 */
[----:B0-----:R-:W-:-:S02]  /*0150*/  UISETP.GE.AND UP0, UPT, UR4, URZ, UPT ;  /* 0x000000ff0400728c */ /* 0x001fc4000bf06270 */
[----:B------:R-:W-:Y:S01]  /*0160*/  UIADD3 UR6, UPT, UPT, -UR4, URZ, URZ ;  /* 0x000000ff04067290 */ /* 0x000fe2000fffe1ff */
[----:B-1----:R-:W-:Y:S01]  /*0170*/  VIADD R4, R7, 0xffffffe ;  /* 0x0ffffffe07047836 */ /* 0x002fe20000000000 */
[----:B------:R-:W-:-:S03]  /*0180*/  IABS R7, R9 ;  /* 0x0000000900077213 */ /* 0x000fc60000000000 */
[----:B------:R0:W1:Y:S08]  /*0190*/  F2I.FTZ.U32.TRUNC.NTZ R5, R4 ;  /* 0x0000000400057305 */ /* 0x000070000021f000 */
[----:B------:R-:W3:Y:S01]  /*01a0*/  I2F.RP R14, R7 ;  /* 0x00000007000e7306 */ /* 0x000ee20000209400 */
[----:B0-----:R-:W-:Y:S02]  /*01b0*/  HFMA2 R4, -RZ, RZ, 0, 0 ;  /* 0x00000000ff047431 */ /* 0x001fe400000001ff */
[----:B-1----:R-:W-:-:S04]  /*01c0*/  IMAD.MOV R2, RZ, RZ, -R5 ;  /* 0x000000ffff027224 */ /* 0x002fc800078e0a05 */
[----:B------:R-:W-:Y:S02]  /*01d0*/  IMAD R13, R2, R11, RZ ;  /* 0x0000000b020d7224 */ /* 0x000fe400078e02ff */
[----:B------:R-:W-:Y:S02]  /*01e0*/  IMAD.MOV.U32 R2, RZ, RZ, R10 ;  /* 0x000000ffff027224 */ /* 0x000fe400078e000a */
[----:B------:R-:W-:Y:S01]  /*01f0*/  IMAD.HI.U32 R5, R5, R13, R4 ;  /* 0x0000000d05057227 */ /* 0x000fe200078e0004 */
[----:B---3--:R-:W0:Y:S05]  /*0200*/  MUFU.RCP R14, R14 ;  /* 0x0000000e000e7308 */ /* 0x008e2a0000001000 */
[----:B------:R-:W-:-:S03]  /*0210*/  IMAD.HI.U32 R12, R5, R8, RZ ;  /* 0x00000008050c7227 */ /* 0x000fc600078e00ff */
[----:B------:R-:W1:Y:S01]  /*0220*/  I2F.RP R13, R2 ;  /* 0x00000002000d7306 */ /* 0x000e620000209400 */
[----:B------:R-:W-:-:S04]  /*0230*/  IMAD.MOV R4, RZ, RZ, -R12 ;  /* 0x000000ffff047224 */ /* 0x000fc800078e0a0c */
[----:B------:R-:W-:Y:S01]  /*0240*/  IMAD R4, R11, R4, R8 ;  /* 0x000000040b047224 */ /* 0x000fe200078e0208 */
[----:B0-----:R-:W-:-:S04]  /*0250*/  IADD3 R10, PT, PT, R14, 0xffffffe, RZ ;  /* 0x0ffffffe0e0a7810 */ /* 0x001fc80007ffe0ff */
[----:B------:R-:W-:Y:S01]  /*0260*/  ISETP.GT.U32.AND P1, PT, R11, R4, PT ;  /* 0x000000040b00720c */ /* 0x000fe20003f24070 */
[----:B-1----:R-:W0:-:S12]  /*0270*/  MUFU.RCP R13, R13 ;  /* 0x0000000d000d7308 */ /* 0x002e180000001000 */
[----:B------:R-:W-:Y:S02]  /*0280*/  @!P1 IMAD.IADD R4, R4, 0x1, -R11 ;  /* 0x0000000104049824 */ /* 0x000fe400078e0a0b */
[----:B------:R-:W-:Y:S01]  /*0290*/  @!P1 VIADD R12, R12, 0x1 ;  /* 0x000000010c0c9836 */ /* 0x000fe20000000000 */
[----:B------:R-:W-:Y:S02]  /*02a0*/  ISETP.NE.AND P1, PT, R3, RZ, PT ;  /* 0x000000ff0300720c */ /* 0x000fe40003f25270 */
[----:B------:R-:W-:Y:S02]  /*02b0*/  ISETP.GE.U32.AND P0, PT, R4, R11, PT ;  /* 0x0000000b0400720c */ /* 0x000fe40003f06070 */
[----:B------:R-:W-:Y:S01]  /*02c0*/  LOP3.LUT R4, R6, R3, RZ, 0x3c, !PT ;  /* 0x0000000306047212 */ /* 0x000fe200078e3cff */
[----:B0-----:R-:W-:Y:S01]  /*02d0*/  VIADD R5, R13, 0xffffffe ;  /* 0x0ffffffe0d057836 */ /* 0x001fe20000000000 */
[----:B------:R-:W0:Y:S02]  /*02e0*/  F2I.FTZ.U32.TRUNC.NTZ R11, R10 ;  /* 0x0000000a000b7305 */ /* 0x000e24000021f000 */
[----:B------:R-:W-:Y:S01]  /*02f0*/  ISETP.GE.AND P2, PT, R4, RZ, PT ;  /* 0x000000ff0400720c */ /* 0x000fe20003f46270 */
[----:B------:R-:W-:-:S05]  /*0300*/  IMAD.MOV.U32 R4, RZ, RZ, RZ ;  /* 0x000000ffff047224 */ /* 0x000fca00078e00ff */
[----:B------:R-:W1:Y:S01]  /*0310*/  F2I.FTZ.U32.TRUNC.NTZ R5, R5 ;  /* 0x0000000500057305 */ /* 0x000e62000021f000 */
[----:B------:R-:W-:-:S06]  /*0320*/  @P0 VIADD R12, R12, 0x1 ;  /* 0x000000010c0c0836 */ /* 0x000fcc0000000000 */
[----:B------:R-:W-:Y:S01]  /*0330*/  @!P2 IADD3 R12, PT, PT, -R12, RZ, RZ ;  /* 0x000000ff0c0ca210 */ /* 0x000fe20007ffe1ff */
[----:B0-----:R-:W-:Y:S01]  /*0340*/  IMAD.MOV R14, RZ, RZ, -R11 ;  /* 0x000000ffff0e7224 */ /* 0x001fe200078e0a0b */
[----:B------:R-:W-:-:S04]  /*0350*/  @!P1 LOP3.LUT R12, RZ, R3, RZ, 0x33, !PT ;  /* 0x00000003ff0c9212 */ /* 0x000fc800078e33ff */
[----:B------:R-:W-:Y:S01]  /*0360*/  IABS R10, R12 ;  /* 0x0000000c000a7213 */ /* 0x000fe20000000000 */
[----:B-1----:R-:W-:-:S04]  /*0370*/  IMAD.MOV R13, RZ, RZ, -R5 ;  /* 0x000000ffff0d7224 */ /* 0x002fc800078e0a05 */
[----:B------:R-:W-:-:S04]  /*0380*/  IMAD R13, R13, R2, RZ ;  /* 0x000000020d0d7224 */ /* 0x000fc800078e02ff */
[----:B------:R-:W-:-:S04]  /*0390*/  IMAD.HI.U32 R4, R5, R13, R4 ;  /* 0x0000000d05047227 */ /* 0x000fc800078e0004 */
[----:B------:R-:W-:Y:S01]  /*03a0*/  IMAD.MOV.U32 R5, RZ, RZ, R10 ;  /* 0x000000ffff057224 */ /* 0x000fe200078e000a */
[----:B------:R-:W-:Y:S01]  /*03b0*/  MOV R10, RZ ;  /* 0x000000ff000a7202 */ /* 0x000fe20000000f00 */
[----:B------:R-:W-:Y:S01]  /*03c0*/  IMAD R13, R14, R7, RZ ;  /* 0x000000070e0d7224 */ /* 0x000fe200078e02ff */
[----:B------:R-:W-:Y:S01]  /*03d0*/  IABS R14, R9 ;  /* 0x00000009000e7213 */ /* 0x000fe20000000000 */
[----:B------:R-:W-:-:S04]  /*03e0*/  IMAD.HI.U32 R4, R4, R5, RZ ;  /* 0x0000000504047227 */ /* 0x000fc800078e00ff */
[----:B------:R-:W-:-:S04]  /*03f0*/  IMAD.HI.U32 R11, R11, R13, R10 ;  /* 0x0000000d0b0b7227 */ /* 0x000fc800078e000a */
[----:B------:R-:W-:Y:S02]  /*0400*/  IMAD.MOV R13, RZ, RZ, -R14 ;  /* 0x000000ffff0d7224 */ /* 0x000fe400078e0a0e */
[----:B------:R-:W-:-:S04]  /*0410*/  IMAD.HI.U32 R11, R11, R8, RZ ;  /* 0x000000080b0b7227 */ /* 0x000fc800078e00ff */
[----:B------:R-:W-:Y:S02]  /*0420*/  IMAD.MOV R10, RZ, RZ, -R4 ;  /* 0x000000ffff0a7224 */ /* 0x000fe400078e0a04 */
[----:B------:R-:W-:Y:S02]  /*0430*/  IMAD R4, R11, R13, R8 ;  /* 0x0000000d0b047224 */ /* 0x000fe400078e0208 */
[----:B------:R-:W-:-:S03]  /*0440*/  IMAD R8, R2, R10, R5 ;  /* 0x0000000a02087224 */ /* 0x000fc600078e0205 */
[----:B------:R-:W-:Y:S02]  /*0450*/  ISETP.GT.U32.AND P1, PT, R7, R4, PT ;  /* 0x000000040700720c */ /* 0x000fe40003f24070 */
[----:B------:R-:W-:-:S11]  /*0460*/  ISETP.GT.U32.AND P0, PT, R2, R8, PT ;  /* 0x000000080200720c */ /* 0x000fd60003f04070 */
[----:B------:R-:W-:Y:S02]  /*0470*/  @!P1 IMAD.IADD R4, R4, 0x1, -R7 ;  /* 0x0000000104049824 */ /* 0x000fe400078e0a07 */
[----:B------:R-:W-:Y:S01]  /*0480*/  @!P0 IADD3 R8, PT, PT, R8, -R2, RZ ;  /* 0x8000000208088210 */ /* 0x000fe20007ffe0ff */
[----:B------:R-:W-:Y:S01]  /*0490*/  @!P1 VIADD R11, R11, 0x1 ;  /* 0x000000010b0b9836 */ /* 0x000fe20000000000 */
[----:B------:R-:W-:Y:S01]  /*04a0*/  ISETP.GE.AND P1, PT, R12, RZ, PT ;  /* 0x000000ff0c00720c */ /* 0x000fe20003f26270 */
[----:B------:R-:W-:Y:S01]  /*04b0*/  IMAD.MOV R12, RZ, RZ, -R12 ;  /* 0x000000ffff0c7224 */ /* 0x000fe200078e0a0c */
[----:B------:R-:W-:Y:S02]  /*04c0*/  ISETP.GE.U32.AND P4, PT, R4, R7, PT ;  /* 0x000000070400720c */ /* 0x000fe40003f86070 */
[----:B------:R-:W-:Y:S02]  /*04d0*/  ISETP.GT.U32.AND P3, PT, R2, R8, PT ;  /* 0x000000080200720c */ /* 0x000fe40003f64070 */
[----:B------:R-:W-:Y:S01]  /*04e0*/  LOP3.LUT R4, R6, R9, RZ, 0x3c, !PT ;  /* 0x0000000906047212 */ /* 0x000fe200078e3cff */
[----:B------:R-:W-:Y:S01]  /*04f0*/  IMAD R6, R3, R12, R6 ;  /* 0x0000000c03067224 */ /* 0x000fe200078e0206 */
[----:B------:R-:W-:-:S02]  /*0500*/  ISETP.NE.AND P0, PT, R9, RZ, PT ;  /* 0x000000ff0900720c */ /* 0x000fc40003f05270 */
[----:B------:R-:W-:-:S05]  /*0510*/  ISETP.GE.AND P2, PT, R4, RZ, PT ;  /* 0x000000ff0400720c */ /* 0x000fca0003f46270 */
[----:B------:R-:W-:Y:S01]  /*0520*/  @P4 VIADD R11, R11, 0x1 ;  /* 0x000000010b0b4836 */ /* 0x000fe20000000000 */
[----:B------:R-:W-:Y:S01]  /*0530*/  ISETP.NE.AND P4, PT, R0, RZ, PT ;  /* 0x000000ff0000720c */ /* 0x000fe20003f85270 */
[----:B------:R-:W-:-:S03]  /*0540*/  @!P3 IMAD.IADD R8, R8, 0x1, -R2 ;  /* 0x000000010808b824 */ /* 0x000fc600078e0a02 */
[----:B------:R-:W-:Y:S01]  /*0550*/  MOV R7, R11 ;  /* 0x0000000b00077202 */ /* 0x000fe20000000f00 */
[----:B------:R-:W-:-:S04]  /*0560*/  @!P1 IMAD.MOV R8, RZ, RZ, -R8 ;  /* 0x000000ffff089224 */ /* 0x000fc800078e0a08 */
[----:B------:R-:W-:Y:S01]  /*0570*/  @!P2 IMAD.MOV R7, RZ, RZ, -R7 ;  /* 0x000000ffff07a224 */ /* 0x000fe200078e0a07 */
[----:B------:R-:W-:-:S03]  /*0580*/  @!P0 LOP3.LUT R7, RZ, R9, RZ, 0x33, !PT ;  /* 0x00000009ff078212 */ /* 0x000fc600078e33ff */
[----:B------:R-:W-:Y:S01]  /*0590*/  @!P4 LOP3.LUT R8, RZ, R0, RZ, 0x33, !PT ;  /* 0x00000000ff08c212 */ /* 0x000fe200078e33ff */
[----:B--2---:R-:W-:Y:S06]  /*05a0*/  BRA.U !UP0, `(.L_x_139) ;  /* 0x00000029089c7547 */ /* 0x004fec000b800000 */
[----:B------:R-:W0:Y:S01]  /*05b0*/  LDCU UR7, c[0x0][0x3a0] ;  /* 0x00007400ff0777ac */ /* 0x000e220008000800 */
[----:B------:R-:W1:Y:S01]  /*05c0*/  LDCU.64 UR8, c[0x0][0x390] ;  /* 0x00007200ff0877ac */ /* 0x000e620008000a00 */
[----:B------:R-:W2:Y:S01]  /*05d0*/  LDCU UR5, c[0x0][0x3c0] ;  /* 0x00007800ff0577ac */ /* 0x000ea20008000800 */
[----:B------:R-:W3:Y:S01]  /*05e0*/  LDCU.64 UR10, c[0x0][0x3c8] ;  /* 0x00007900ff0a77ac */ /* 0x000ee20008000a00 */
[----:B------:R-:W4:Y:S01]  /*05f0*/  LDCU UR4, c[0x0][0x388] ;  /* 0x00007100ff0477ac */ /* 0x000f220008000800 */
[----:B0-----:R-:W-:Y:S01]  /*0600*/  UISETP.GT.AND UP0, UPT, UR7, -0x2, UPT ;  /* 0xfffffffe0700788c */ /* 0x001fe2000bf04270 */
[----:B-1----:R-:W-:Y:S02]  /*0610*/  IMAD R4, R6, UR9, RZ ;  /* 0x0000000906047c24 */ /* 0x002fe4000f8e02ff */
[----:B------:R-:W-:Y:S02]  /*0620*/  IMAD R3, R8, UR8, RZ ;  /* 0x0000000808037c24 */ /* 0x000fe4000f8e02ff */
[----:B--2---:R-:W-:-:S03]  /*0630*/  IMAD R5, R7, UR5, RZ ;  /* 0x0000000507057c24 */ /* 0x004fc6000f8e02ff */
[----:B------:R-:W-:Y:S01]  /*0640*/  IADD3 R4, P0, PT, R3, R4, RZ ;  /* 0x0000000403047210 */ /* 0x000fe20007f1e0ff */
[----:B---3--:R-:W-:Y:S02]  /*0650*/  IMAD R0, R8, UR10, RZ ;  /* 0x0000000a08007c24 */ /* 0x008fe4000f8e02ff */
[----:B------:R-:W-:Y:S02]  /*0660*/  IMAD R2, R6, UR11, RZ ;  /* 0x0000000b06027c24 */ /* 0x000fe4000f8e02ff */
[----:B----4-:R-:W-:-:S03]  /*0670*/  IMAD R3, R7, UR4, RZ ;  /* 0x0000000407037c24 */ /* 0x010fc6000f8e02ff */
[----:B------:R-:W-:Y:S01]  /*0680*/  IADD3 R5, P1, P2, R5, R0, R2 ;  /* 0x0000000005057210 */ /* 0x000fe20007a3e002 */
[----:B------:R-:W-:-:S03]  /*0690*/  IMAD.X R2, RZ, RZ, RZ, P0 ;  /* 0x000000ffff027224 */ /* 0x000fc600000e06ff */
[----:B------:R-:W-:Y:S01]  /*06a0*/  IADD3.X R0, PT, PT, RZ, RZ, RZ, P1, P2 ;  /* 0x000000ffff007210 */ /* 0x000fe20000fe44ff */
[----:B------:R-:W-:Y:S08]  /*06b0*/  BRA.U UP0, `(.L_x_140) ;  /* 0x00000005001c7547 */ /* 0x000ff0000b800000 */
[----:B------:R-:W0:Y:S01]  /*06c0*/  LDC R5, c[0x0][0x42c] ;  /* 0x00010b00ff057b82 */ /* 0x000e220000000800 */
[----:B------:R-:W-:Y:S02]  /*06d0*/  IMAD.MOV.U32 R20, RZ, RZ, RZ ;  /* 0x000000ffff147224 */ /* 0x000fe400078e00ff */
[----:B0-----:R-:W-:-:S04]  /*06e0*/  IMAD R0, R5, UR6, R6 ;  /* 0x0000000605007c24 */ /* 0x001fc8000f8e0206 */
[----:B------:R-:W-:-:S05]  /*06f0*/  IMAD.IADD R4, R0, 0x1, R5 ;  /* 0x0000000100047824 */ /* 0x000fca00078e0205 */
[----:B------:R-:W-:-:S07]  /*0700*/  IADD3 R5, PT, PT, R4, R5, RZ ;  /* 0x0000000504057210 */ /* 0x000fce0007ffe0ff */
.L_x_144:
[----:B------:R-:W0:Y:S01]  /*0710*/  LDC.64 R2, c[0x0][0x428] ;  /* 0x00010a00ff027b82 */ /* 0x000e220000000a00 */
[----:B------:R-:W1:Y:S01]  /*0720*/  LDCU UR5, c[0x0][0x3a8] ;  /* 0x00007500ff0577ac */ /* 0x000e620008000800 */
[----:B------:R-:W-:Y:S01]  /*0730*/  FADD R11, R20, 1 ;  /* 0x3f800000140b7421 */ /* 0x000fe20000000000 */
[----:B------:R-:W2:Y:S01]  /*0740*/  LDCU UR4, c[0x0][0x3a4] ;  /* 0x00007480ff0477ac */ /* 0x000ea20008000800 */
[----:B-1----:R-:W-:Y:S02]  /*0750*/  ISETP.GE.AND P2, PT, R0, UR5, PT ;  /* 0x0000000500007c0c */ /* 0x002fe4000bf46270 */
[C---:B0-----:R-:W-:Y:S01]  /*0760*/  LOP3.LUT P3, RZ, R2.reuse, 0x1, RZ, 0xc0, !PT ;  /* 0x0000000102ff7812 */ /* 0x041fe2000786c0ff */
[----:B------:R-:W-:Y:S01]  /*0770*/  IMAD R9, R3, UR6, R8 ;  /* 0x0000000603097c24 */ /* 0x000fe2000f8e0208 */
[----:B------:R-:W-:-:S04]  /*0780*/  ISETP.GE.U32.AND P1, PT, R2, 0x2, PT ;  /* 0x000000020200780c */ /* 0x000fc80003f26070 */
[----:B------:R-:W-:Y:S02]  /*0790*/  LOP3.LUT R10, R0, R9, RZ, 0xfc, !PT ;  /* 0x00000009000a7212 */ /* 0x000fe400078efcff */
[----:B--2---:R-:W-:Y:S01]  /*07a0*/  ISETP.GE.AND P0, PT, R9, UR4, PT ;  /* 0x0000000409007c0c */ /* 0x004fe2000bf06270 */
[----:B------:R-:W-:Y:S01]  /*07b0*/  UMOV UR4, 0x1 ;  /* 0x0000000100047882 */ /* 0x000fe20000000000 */
[----:B------:R-:W-:Y:S02]  /*07c0*/  ISETP.GE.AND P4, PT, R10, RZ, PT ;  /* 0x000000ff0a00720c */ /* 0x000fe40003f86270 */
[----:B------:R-:W-:-:S04]  /*07d0*/  FSEL R11, R20, R11, P0 ;  /* 0x0000000b140b7208 */ /* 0x000fc80000000000 */
[----:B------:R-:W-:Y:S01]  /*07e0*/  @!P2 FSEL R20, R20, R11, !P4 ;  /* 0x0000000b1414a208 */ /* 0x000fe20006000000 */
[----:B------:R-:W-:Y:S06]  /*07f0*/  @!P3 BRA `(.L_x_141) ;  /* 0x000000000034b947 */ /* 0x000fec0003800000 */
[----:B------:R-:W-:Y:S01]  /*0800*/  ISETP.GE.AND P2, PT, R4, UR5, PT ;  /* 0x0000000504007c0c */ /* 0x000fe2000bf46270 */
        /* <DEDUP_REMOVED lines=12> */
.L_x_141:
[----:B------:R-:W-:Y:S05]  /*08d0*/  @!P1 BRA `(.L_x_142) ;  /* 0x0000000000849947 */ /* 0x000fea0003800000 */
[----:B------:R-:W-:-:S07]  /*08e0*/  IADD3 R10, PT, PT, -R2, UR4, RZ ;  /* 0x00000004020a7c10 */ /* 0x000fce000fffe1ff */
.L_x_143:
[----:B------:R-:W-:Y:S02]  /*08f0*/  IMAD R12, R10, R3, R6 ;  /* 0x000000030a0c7224 */ /* 0x000fe400078e0206 */
[----:B------:R-:W-:-:S03]  /*0900*/  FADD R11, R20, 1 ;  /* 0x3f800000140b7421 */ /* 0x000fc60000000000 */
[C---:B------:R-:W-:Y:S02]  /*0910*/  ISETP.GE.AND P1, PT, R12.reuse, UR5, PT ;  /* 0x000000050c007c0c */ /* 0x040fe4000bf26270 */
[C---:B------:R-:W-:Y:S01]  /*0920*/  LOP3.LUT R13, R12.reuse, R9, RZ, 0xfc, !PT ;  /* 0x000000090c0d7212 */ /* 0x040fe200078efcff */
[----:B------:R-:W-:Y:S01]  /*0930*/  IMAD.IADD R12, R12, 0x1, R3 ;  /* 0x000000010c0c7824 */ /* 0x000fe200078e0203 */
[----:B------:R-:W-:Y:S02]  /*0940*/  FSEL R11, R20, R11, P0 ;  /* 0x0000000b140b7208 */ /* 0x000fe40000000000 */
[----:B------:R-:W-:Y:S02]  /*0950*/  ISETP.GE.AND P2, PT, R13, RZ, PT ;  /* 0x000000ff0d00720c */ /* 0x000fe40003f46270 */
[----:B------:R-:W-:-:S05]  /*0960*/  LOP3.LUT R13, R12, R9, RZ, 0xfc, !PT ;  /* 0x000000090c0d7212 */ /* 0x000fca00078efcff */
        /* <DEDUP_REMOVED lines=22> */
[----:B------:R-:W-:Y:S02]  /*0ad0*/  @!P1 FSEL R20, R20, R13, !P2 ;  /* 0x0000000d14149208 */ /* 0x000fe40005000000 */
[----:B------:R-:W-:Y:S06]  /*0ae0*/  @P3 BRA `(.L_x_143) ;  /* 0xfffffffc00803947 */ /* 0x000fec000383ffff */
.L_x_142:
[----:B------:R-:W-:Y:S01]  /*0af0*/  ISETP.NE.AND P0, PT, R2, UR6, PT ;  /* 0x0000000602007c0c */ /* 0x000fe2000bf05270 */
[----:B------:R-:W-:-:S12]  /*0b00*/  UIADD3 UR6, UPT, UPT, UR6, 0x1, URZ ;  /* 0x0000000106067890 */ /* 0x000fd8000fffe0ff */
[----:B------:R-:W-:Y:S05]  /*0b10*/  @P0 BRA `(.L_x_144) ;  /* 0xfffffff800fc0947 */ /* 0x000fea000383ffff */
[----:B------:R-:W-:Y:S05]  /*0b20*/  BRA `(.L_x_139) ;  /* 0x00000024003c7947 */ /* 0x000fea0003800000 */
.L_x_140:
[----:B------:R-:W-:-:S09]  /*0b30*/  UISETP.GE.AND UP0, UPT, UR7, 0x1, UPT ;  /* 0x000000010700788c */ /* 0x000fd2000bf06270 */
[----:B------:R-:W-:Y:S05]  /*0b40*/  BRA.U !UP0, `(.L_x_145) ;  /* 0x00000021083c7547 */ /* 0x000fea000b800000 */
[----:B------:R-:W-:Y:S01]  /*0b50*/  ULOP3.LUT UR4, UR7, 0x7, URZ, 0xc0, !UPT ;  /* 0x0000000707047892 */ /* 0x000fe2000f8ec0ff */
[----:B------:R-:W-:Y:S01]  /*0b60*/  IMAD.MOV.U32 R20, RZ, RZ, RZ ;  /* 0x000000ffff147224 */ /* 0x000fe200078e00ff */
[----:B------:R-:W-:Y:S02]  /*0b70*/  UIADD3 UR17, UPT, UPT, UR7, 0x2, URZ ;  /* 0x0000000207117890 */ /* 0x000fe4000fffe0ff */
[----:B------:R-:W-:Y:S02]  /*0b80*/  UIADD3 UR4, UPT, UPT, UR4, -0x1, URZ ;  /* 0xffffffff04047890 */ /* 0x000fe4000fffe0ff */
[----:B------:R-:W-:Y:S02]  /*0b90*/  ULOP3.LUT UR7, UR7, 0x7ffffff8, URZ, 0xc0, !UPT ;  /* 0x7ffffff807077892 */ /* 0x000fe4000f8ec0ff */
[----:B------:R-:W-:Y:S01]  /*0ba0*/  UISETP.GE.U32.AND UP0, UPT, UR4, 0x3, UPT ;  /* 0x000000030400788c */ /* 0x000fe2000bf06070 */
[----:B------:R-:W-:-:S10]  /*0bb0*/  UMOV UR8, UR6 ;  /* 0x0000000600087c82 */ /* 0x000fd40008000000 */
.L_x_158:
[----:B012-4-:R-:W-:-:S05]  /*0bc0*/  UMOV UR9, UR6 ;  /* 0x0000000600097c82 */ /* 0x017fca0008000000 */
.L_x_157:
[----:B0-----:R-:W0:Y:S01]  /*0bd0*/  LDCU UR11, c[0x0][0x42c] ;  /* 0x00008580ff0b77ac */ /* 0x001e220008000800 */
[----:B------:R-:W-:Y:S01]  /*0be0*/  BSSY.RECONVERGENT B0, `(.L_x_146) ;  /* 0x00001fc000007945 */ /* 0x000fe20003800200 */
[----:B-1----:R-:W1:Y:S01]  /*0bf0*/  LDCU UR5, c[0x0][0x42c] ;  /* 0x00008580ff0577ac */ /* 0x002e620008000800 */
[----:B--2---:R-:W2:Y:S01]  /*0c00*/  LDCU UR4, c[0x0][0x3a4] ;  /* 0x00007480ff0477ac */ /* 0x004ea20008000800 */
[----:B------:R-:W3:Y:S01]  /*0c10*/  LDCU UR10, c[0x0][0x3a8] ;  /* 0x00007500ff0a77ac */ /* 0x000ee20008000800 */
[----:B0-----:R-:W-:Y:S01]  /*0c20*/  IMAD.U32 R9, RZ, RZ, UR11 ;  /* 0x0000000bff097e24 */ /* 0x001fe2000f8e00ff */
[----:B-1----:R-:W-:-:S03]  /*0c30*/  MOV R11, UR5 ;  /* 0x00000005000b7c02 */ /* 0x002fc60008000f00 */
[----:B------:R-:W-:Y:S02]  /*0c40*/  IMAD R10, R9, UR8, R8 ;  /* 0x00000008090a7c24 */ /* 0x000fe4000f8e0208 */
[----:B------:R-:W-:-:S03]  /*0c50*/  IMAD R9, R11, UR9, R6 ;  /* 0x000000090b097c24 */ /* 0x000fc6000f8e0206 */
[----:B--2---:R-:W-:Y:S02]  /*0c60*/  ISETP.GE.AND P0, PT, R10, UR4, PT ;  /* 0x000000040a007c0c */ /* 0x004fe4000bf06270 */
[C---:B------:R-:W-:Y:S02]  /*0c70*/  LOP3.LUT R11, R9.reuse, R10, RZ, 0xfc, !PT ;  /* 0x0000000a090b7212 */ /* 0x040fe400078efcff */
[----:B---3--:R-:W-:-:S04]  /*0c80*/  ISETP.GE.OR P0, PT, R9, UR10, P0 ;  /* 0x0000000a09007c0c */ /* 0x008fc80008706670 */
[----:B------:R-:W-:-:S13]  /*0c90*/  ISETP.LT.OR P0, PT, R11, RZ, P0 ;  /* 0x000000ff0b00720c */ /* 0x000fda0000701670 */
[----:B----4-:R-:W-:Y:S05]  /*0ca0*/  @P0 BRA `(.L_x_147) ;  /* 0x0000001c00bc0947 */ /* 0x010fea0003800000 */
[----:B------:R-:W0:Y:S01]  /*0cb0*/  LDCU UR16, c[0x0][0x3a0] ;  /* 0x00007400ff1077ac */ /* 0x000e220008000800 */
[----:B------:R-:W-:Y:S01]  /*0cc0*/  IMAD.MOV.U32 R17, RZ, RZ, 0x3f800000 ;  /* 0x3f800000ff117424 */ /* 0x000fe200078e00ff */
[----:B------:R-:W1:Y:S01]  /*0cd0*/  LDCU UR5, c[0x0][0x390] ;  /* 0x00007200ff0577ac */ /* 0x000e620008000800 */
[----:B------:R-:W2:Y:S01]  /*0ce0*/  LDCU UR4, c[0x0][0x394] ;  /* 0x00007280ff0477ac */ /* 0x000ea20008000800 */
[----:B0-----:R-:W-:Y:S01]  /*0cf0*/  UISETP.NE.AND UP1, UPT, UR16, 0x1, UPT ;  /* 0x000000011000788c */ /* 0x001fe2000bf25270 */
[----:B-1----:R-:W-:Y:S02]  /*0d00*/  IMAD R16, R10, UR5, RZ ;  /* 0x000000050a107c24 */ /* 0x002fe4000f8e02ff */
[----:B--2---:R-:W-:Y:S01]  /*0d10*/  IMAD R9, R9, UR4, RZ ;  /* 0x0000000409097c24 */ /* 0x004fe2000f8e02ff */
[----:B------:R-:W-:-:S04]  /*0d20*/  UMOV UR4, URZ ;  /* 0x000000ff00047c82 */ /* 0x000fc80008000000 */
[----:B------:R-:W-:-:S05]  /*0d30*/  IADD3 R16, P0, PT, R9, R16, RZ ;  /* 0x0000001009107210 */ /* 0x000fca0007f1e0ff */
[----:B------:R-:W-:Y:S01]  /*0d40*/  IMAD.X R10, RZ, RZ, RZ, P0 ;  /* 0x000000ffff0a7224 */ /* 0x000fe200000e06ff */
[----:B------:R-:W-:Y:S07]  /*0d50*/  BRA.U !UP1, `(.L_x_148) ;  /* 0x0000000909807547 */ /* 0x000fee000b800000 */
[----:B------:R-:W0:Y:S01]  /*0d60*/  LDC.64 R12, c[0x0][0x3b8] ;  /* 0x0000ee00ff0c7b82 */ /* 0x000e220000000a00 */
[----:B------:R-:W1:Y:S01]  /*0d70*/  LDCU UR11, c[0x0][0x38c] ;  /* 0x00007180ff0b77ac */ /* 0x000e620008000800 */
[----:B------:R-:W-:Y:S01]  /*0d80*/  IMAD.MOV.U32 R17, RZ, RZ, 0x3f800000 ;  /* 0x3f800000ff117424 */ /* 0x000fe200078e00ff */
[----:B------:R-:W2:Y:S01]  /*0d90*/  LDCU UR12, c[0x0][0x3c4] ;  /* 0x00007880ff0c77ac */ /* 0x000ea20008000800 */
[----:B------:R-:W3:Y:S01]  /*0da0*/  LDCU UR10, c[0x0][0x3a0] ;  /* 0x00007400ff0a77ac */ /* 0x000ee20008000800 */
[----:B------:R-:W-:Y:S01]  /*0db0*/  ULOP3.LUT UR13, UR17, 0xfffffffc, URZ, 0xc0, !UPT ;  /* 0xfffffffc110d7892 */ /* 0x000fe2000f8ec0ff */
[----:B------:R-:W4:Y:S01]  /*0dc0*/  LDCU UR21, c[0x0][0x3c4] ;  /* 0x00007880ff1577ac */ /* 0x000f220008000800 */
[----:B-1----:R-:W-:Y:S01]  /*0dd0*/  USHF.L.U32 UR22, UR11, 0x1, URZ ;  /* 0x000000010b167899 */ /* 0x002fe200080006ff */
[----:B------:R-:W1:Y:S01]  /*0de0*/  LDCU UR20, c[0x0][0x38c] ;  /* 0x00007180ff1477ac */ /* 0x000e620008000800 */
[----:B--2---:R-:W-:Y:S01]  /*0df0*/  USHF.L.U32 UR23, UR12, 0x1, URZ ;  /* 0x000000010c177899 */ /* 0x004fe200080006ff */
[----:B------:R-:W2:Y:S01]  /*0e00*/  LDCU UR16, c[0x0][0x3a0] ;  /* 0x00007400ff1077ac */ /* 0x000ea20008000800 */
[----:B------:R-:W0:Y:S01]  /*0e10*/  LDCU UR27, c[0x0][0x38c] ;  /* 0x00007180ff1b77ac */ /* 0x000e220008000800 */
[----:B------:R-:W0:Y:S01]  /*0e20*/  LDCU UR30, c[0x0][0x3c4] ;  /* 0x00007880ff1e77ac */ /* 0x000e220008000800 */
[----:B---3--:R-:W-:-:S02]  /*0e30*/  UIADD3 UR10, UPT, UPT, UR10, -0x1, URZ ;  /* 0xffffffff0a0a7890 */ /* 0x008fc4000fffe0ff */
[----:B------:R-:W-:Y:S02]  /*0e40*/  UIADD3 UR13, UPT, UPT, -UR13, URZ, URZ ;  /* 0x000000ff0d0d7290 */ /* 0x000fe4000fffe1ff */
[----:B------:R-:W-:Y:S02]  /*0e50*/  UIMAD UR11, UR11, 0x3, URZ ;  /* 0x000000030b0b78a4 */ /* 0x000fe4000f8e02ff */
[----:B------:R-:W-:Y:S01]  /*0e60*/  UIMAD UR12, UR12, 0x3, URZ ;  /* 0x000000030c0c78a4 */ /* 0x000fe2000f8e02ff */
[----:B------:R-:W-:Y:S01]  /*0e70*/  UMOV UR18, 0x1 ;  /* 0x0000000100127882 */ /* 0x000fe20000000000 */
[----:B------:R-:W-:Y:S01]  /*0e80*/  UMOV UR4, URZ ;  /* 0x000000ff00047c82 */ /* 0x000fe20008000000 */
[----:B----4-:R-:W-:-:S09]  /*0e90*/  UMOV UR5, URZ ;  /* 0x000000ff00057c82 */ /* 0x010fd20008000000 */
.L_x_149:
[----:B------:R-:W-:Y:S01]  /*0ea0*/  UIADD3 UR19, UPT, UPT, UR18, -0x1, URZ ;  /* 0xffffffff12137890 */ /* 0x000fe2000fffe0ff */
[----:B0-----:R-:W-:Y:S01]  /*0eb0*/  IADD3 R24, P1, P3, R5, UR5, R12 ;  /* 0x0000000505187c10 */ /* 0x001fe2000fb3e00c */
[----:B--2---:R-:W-:Y:S02]  /*0ec0*/  UISETP.GE.AND UP2, UPT, UR18, UR16, UPT ;  /* 0x000000101200728c */ /* 0x004fe4000bf46270 */
[----:B------:R-:W-:Y:S01]  /*0ed0*/  UISETP.GE.AND UP3, UPT, UR19, UR16, UPT ;  /* 0x000000101300728c */ /* 0x000fe2000bf66270 */
[----:B------:R-:W-:Y:S01]  /*0ee0*/  IADD3.X R25, PT, PT, R0, R13, RZ, P1, P3 ;  /* 0x0000000d00197210 */ /* 0x000fe20000fe64ff */
[----:B------:R-:W-:Y:S02]  /*0ef0*/  UIADD3 UR19, UPT, UPT, UR18, 0x1, URZ ;  /* 0x0000000112137890 */ /* 0x000fe4000fffe0ff */
[----:B------:R-:W-:Y:S01]  /*0f00*/  PLOP3.LUT P1, PT, PT, PT, UP2, 0x80, 0x8 ;  /* 0x000000000008781c */ /* 0x000fe20003f2f028 */
[----:B------:R-:W-:Y:S01]  /*0f10*/  UIADD3 UR26, UPT, UPT, UR10, -0x2, URZ ;  /* 0xfffffffe0a1a7890 */ /* 0x000fe2000fffe0ff */
[----:B------:R-:W-:Y:S01]  /*0f20*/  PLOP3.LUT P2, PT, PT, PT, UP3, 0x80, 0x8 ;  /* 0x000000000008781c */ /* 0x000fe20003f4f038 */
[----:B------:R-:W-:Y:S01]  /*0f30*/  UISETP.GE.AND UP1, UPT, UR19, UR16, UPT ;  /* 0x000000101300728c */ /* 0x000fe2000bf26270 */
[----:B------:R0:W2:Y:S01]  /*0f40*/  LDG.E R9, desc[UR14][R24.64] ;  /* 0x0000000e18097981 */ /* 0x0000a2000c1e1900 */
[----:B------:R-:W3:Y:S02]  /*0f50*/  @!UP2 LDCU.64 UR28, c[0x0][0x380] ;  /* 0x00007000ff1ca7ac */ /* 0x000ee40008000a00 */
[----:B------:R-:W4:Y:S08]  /*0f60*/  @!UP3 LDCU.64 UR24, c[0x0][0x380] ;  /* 0x00007000ff18b7ac */ /* 0x000f300008000a00 */
[----:B------:R-:W-:Y:S01]  /*0f70*/  @!P2 IADD3 R15, P0, PT, R3, UR4, RZ ;  /* 0x00000004030fac10 */ /* 0x000fe2000ff1e0ff */
[----:B------:R-:W-:Y:S01]  /*0f80*/  @UP3 UISETP.NE.AND UP4, UPT, UR10, -0x1, UPT ;  /* 0xffffffff0a00388c */ /* 0x000fe2000bf85270 */
[----:B------:R-:W-:-:S02]  /*0f90*/  @P2 IMAD.MOV.U32 R11, RZ, RZ, RZ ;  /* 0x000000ffff0b2224 */ /* 0x000fc400078e00ff */
[----:B------:R-:W-:Y:S01]  /*0fa0*/  @!P2 IADD3.X R21, PT, PT, RZ, RZ, RZ, P0, !PT ;  /* 0x000000ffff15a210 */ /* 0x000fe200007fe4ff */
[----:B------:R-:W-:Y:S01]  /*0fb0*/  @UP3 USEL UR19, UR8, UR9, !UP4 ;  /* 0x0000000908133287 */ /* 0x000fe2000e000000 */
[----:B----4-:R-:W-:-:S04]  /*0fc0*/  @!P2 IADD3 R18, P0, P3, R4, UR24, R15 ;  /* 0x000000180412ac10 */ /* 0x010fc8000fb1e00f */
[----:B------:R-:W-:Y:S02]  /*0fd0*/  @!P2 IADD3.X R19, PT, PT, R2, UR25, R21, P0, P3 ;  /* 0x000000190213ac10 */ /* 0x000fe400087e6415 */
[----:B------:R-:W-:Y:S02]  /*0fe0*/  @!P2 IADD3 R14, P0, P4, R16, UR24, R15 ;  /* 0x00000018100eac10 */ /* 0x000fe4000fc1e00f */
[----:B-1----:R-:W-:Y:S01]  /*0ff0*/  @!P1 IADD3 R27, P3, PT, R3, UR20, RZ ;  /* 0x00000014031b9c10 */ /* 0x002fe2000ff7e0ff */
[----:B------:R-:W-:Y:S01]  /*1000*/  @UP2 UISETP.NE.AND UP3, UPT, UR26, -0x2, UPT ;  /* 0xfffffffe1a00288c */ /* 0x000fe2000bf65270 */
[----:B------:R-:W-:Y:S01]  /*1010*/  @!P2 IADD3.X R15, PT, PT, R10, UR25, R21, P0, P4 ;  /* 0x000000190a0fac10 */ /* 0x000fe200087e8415 */
[----:B------:R-:W1:Y:S01]  /*1020*/  @!UP1 LDCU.64 UR24, c[0x0][0x380] ;  /* 0x00007000ff1897ac */ /* 0x000e620008000a00 */
[----:B------:R-:W-:Y:S01]  /*1030*/  @P2 I2FP.F32.S32 R28, UR19 ;  /* 0x00000013001c2c45 */ /* 0x000fe20008201400 */
[----:B------:R-:W-:Y:S01]  /*1040*/  @!P1 IMAD.X R29, RZ, RZ, RZ, P3 ;  /* 0x000000ffff1d9224 */ /* 0x000fe200018e06ff */
[----:B------:R-:W-:Y:S01]  /*1050*/  PLOP3.LUT P0, PT, PT, PT, UP1, 0x80, 0x8 ;  /* 0x000000000008781c */ /* 0x000fe20003f0f018 */
[----:B------:R4:W5:Y:S01]  /*1060*/  @!P2 LDG.E R11, desc[UR14][R18.64] ;  /* 0x0000000e120ba981 */ /* 0x000962000c1e1900 */
[----:B---3--:R-:W-:Y:S01]  /*1070*/  @!P1 IADD3 R22, P3, P4, R4, UR28, R27 ;  /* 0x0000001c04169c10 */ /* 0x008fe2000fc7e01b */
[----:B------:R-:W-:-:S02]  /*1080*/  @UP2 USEL UR19, UR8, UR9, !UP3 ;  /* 0x0000000908132287 */ /* 0x000fc4000d800000 */
[----:B------:R3:W5:Y:S01]  /*1090*/  @!P2 LDG.E R28, desc[UR14][R14.64] ;  /* 0x0000000e0e1ca981 */ /* 0x000762000c1e1900 */
[----:B------:R-:W-:Y:S02]  /*10a0*/  @!P1 IADD3.X R23, PT, PT, R2, UR29, R29, P3, P4 ;  /* 0x0000001d02179c10 */ /* 0x000fe40009fe841d */
[----:B0-----:R-:W-:Y:S01]  /*10b0*/  @!P1 IADD3 R24, P2, P3, R16, UR28, R27 ;  /* 0x0000001c10189c10 */ /* 0x001fe2000fb5e01b */
[----:B------:R-:W-:Y:S01]  /*10c0*/  @P1 IMAD.MOV.U32 R21, RZ, RZ, RZ ;  /* 0x000000ffff151224 */ /* 0x000fe200078e00ff */
[----:B------:R-:W-:Y:S02]  /*10d0*/  @UP1 UISETP.NE.AND UP2, UPT, UR26, -0x1, UPT ;  /* 0xffffffff1a00188c */ /* 0x000fe4000bf45270 */
[----:B------:R-:W-:Y:S02]  /*10e0*/  @!P1 IADD3.X R25, PT, PT, R10, UR29, R29, P2, P3 ;  /* 0x0000001d0a199c10 */ /* 0x000fe400097e641d */
[----:B------:R-:W-:Y:S02]  /*10f0*/  @P1 I2FP.F32.S32 R29, UR19 ;  /* 0x00000013001d1c45 */ /* 0x000fe40008201400 */
[----:B----4-:R-:W-:Y:S01]  /*1100*/  @!P0 IADD3 R19, P4, PT, R3, UR22, RZ ;  /* 0x0000001603138c10 */ /* 0x010fe2000ff9e0ff */
[----:B------:R-:W-:Y:S01]  /*1110*/  @UP1 USEL UR19, UR8, UR9, !UP2 ;  /* 0x0000000908131287 */ /* 0x000fe2000d000000 */
[----:B------:R-:W4:Y:S02]  /*1120*/  @!P1 LDG.E R21, desc[UR14][R22.64] ;  /* 0x0000000e16159981 */ /* 0x000f24000c1e1900 */
[----:B------:R-:W-:-:S02]  /*1130*/  @!P0 IADD3.X R27, PT, PT, RZ, RZ, RZ, P4, !PT ;  /* 0x000000ffff1b8210 */ /* 0x000fc400027fe4ff */
[----:B------:R0:W4:Y:S01]  /*1140*/  @!P1 LDG.E R29, desc[UR14][R24.64] ;  /* 0x0000000e181d9981 */ /* 0x000122000c1e1900 */
[--C-:B-1----:R-:W-:Y:S02]  /*1150*/  @!P0 IADD3 R18, P3, P2, R4, UR24, R19.reuse ;  /* 0x0000001804128c10 */ /* 0x102fe4000fa7e013 */
[----:B---3--:R-:W-:Y:S02]  /*1160*/  @!P0 IADD3 R14, P1, P4, R16, UR24, R19 ;  /* 0x00000018100e8c10 */ /* 0x008fe4000fc3e013 */
[--C-:B------:R-:W-:Y:S02]  /*1170*/  @!P0 IADD3.X R19, PT, PT, R2, UR25, R27.reuse, P3, P2 ;  /* 0x0000001902138c10 */ /* 0x100fe40009fe441b */
[----:B------:R-:W-:Y:S01]  /*1180*/  @!P0 IADD3.X R15, PT, PT, R10, UR25, R27, P1, P4 ;  /* 0x000000190a0f8c10 */ /* 0x000fe20008fe841b */
[----:B0-----:R-:W-:Y:S01]  /*1190*/  @P0 IMAD.MOV.U32 R25, RZ, RZ, RZ ;  /* 0x000000ffff190224 */ /* 0x001fe200078e00ff */
[----:B------:R-:W-:Y:S02]  /*11a0*/  @P0 I2FP.F32.S32 R24, UR19 ;  /* 0x0000001300180c45 */ /* 0x000fe40008201400 */
[----:B------:R-:W-:-:S03]  /*11b0*/  IADD3 R22, P1, P2, R5, UR21, R12 ;  /* 0x0000001505167c10 */ /* 0x000fc6000fa3e00c */
[----:B------:R-:W3:Y:S04]  /*11c0*/  @!P0 LDG.E R25, desc[UR14][R18.64] ;  /* 0x0000000e12198981 */ /* 0x000ee8000c1e1900 */
[----:B------:R0:W3:Y:S01]  /*11d0*/  @!P0 LDG.E R24, desc[UR14][R14.64] ;  /* 0x0000000e0e188981 */ /* 0x0000e2000c1e1900 */
[----:B------:R-:W-:Y:S02]  /*11e0*/  IADD3 R26, P0, P3, R5, UR23, R12 ;  /* 0x00000017051a7c10 */ /* 0x000fe4000fb1e00c */
[CC--:B------:R-:W-:Y:S02]  /*11f0*/  IADD3.X R23, PT, PT, R0.reuse, R13.reuse, RZ, P1, P2 ;  /* 0x0000000d00177210 */ /* 0x0c0fe40000fe44ff */
[----:B------:R-:W-:-:S03]  /*1200*/  IADD3.X R27, PT, PT, R0, R13, RZ, P0, P3 ;  /* 0x0000000d001b7210 */ /* 0x000fc600007e64ff */
[----:B------:R-:W3:Y:S04]  /*1210*/  LDG.E R22, desc[UR14][R22.64] ;  /* 0x0000000e16167981 */ /* 0x000ee8000c1e1900 */
[----:B------:R-:W3:Y:S01]  /*1220*/  LDG.E R26, desc[UR14][R26.64] ;  /* 0x0000000e1a1a7981 */ /* 0x000ee2000c1e1900 */
[----:B------:R-:W-:-:S04]  /*1230*/  UIADD3 UR19, UPT, UPT, UR18, 0x2, URZ ;  /* 0x0000000212137890 */ /* 0x000fc8000fffe0ff */
[----:B------:R-:W-:-:S06]  /*1240*/  UISETP.GE.AND UP1, UPT, UR19, UR16, UPT ;  /* 0x000000101300728c */ /* 0x000fcc000bf26270 */
[----:B------:R-:W-:-:S05]  /*1250*/  PLOP3.LUT P0, PT, PT, PT, UP1, 0x80, 0x8 ;  /* 0x000000000008781c */ /* 0x000fca0003f0f018 */
[----:B------:R-:W1:Y:S01]  /*1260*/  @!UP1 LDCU.64 UR24, c[0x0][0x380] ;  /* 0x00007000ff1897ac */ /* 0x000e620008000a00 */
[----:B------:R-:W-:-:S04]  /*1270*/  @UP1 UISETP.NE.AND UP2, UPT, UR10, 0x2, UPT ;  /* 0x000000020a00188c */ /* 0x000fc8000bf45270 */
[----:B------:R-:W-:Y:S01]  /*1280*/  @UP1 USEL UR19, UR8, UR9, !UP2 ;  /* 0x0000000908131287 */ /* 0x000fe2000d000000 */
[----:B-----5:R-:W-:-:S04]  /*1290*/  FADD R28, -R11, R28 ;  /* 0x0000001c0b1c7221 */ /* 0x020fc80000000100 */
[----:B--2---:R-:W-:Y:S01]  /*12a0*/  FMUL R11, R28, R9 ;  /* 0x000000091c0b7220 */ /* 0x004fe20000400000 */
[----:B------:R-:W-:-:S03]  /*12b0*/  IMAD.MOV.U32 R9, RZ, RZ, 0x3bbb989d ;  /* 0x3bbb989dff097424 */ /* 0x000fc600078e00ff */
[----:B------:R-:W-:Y:S01]  /*12c0*/  FMUL R28, R28, R11 ;  /* 0x0000000b1c1c7220 */ /* 0x000fe20000400000 */
[----:B------:R-:W-:-:S03]  /*12d0*/  IMAD.MOV.U32 R11, RZ, RZ, 0x437c0000 ;  /* 0x437c0000ff0b7424 */ /* 0x000fc600078e00ff */
[----:B0-----:R-:W-:-:S04]  /*12e0*/  FFMA.SAT R14, R28, R9, 0.5 ;  /* 0x3f0000001c0e7423 */ /* 0x001fc80000002009 */
[----:B------:R-:W-:-:S04]  /*12f0*/  FFMA.RM R14, R14, R11, 12582913 ;  /* 0x4b4000010e0e7423 */ /* 0x000fc8000000400b */
[----:B------:R-:W-:Y:S01]  /*1300*/  FADD R15, R14, -12583039 ;  /* 0xcb40007f0e0f7421 */ /* 0x000fe20000000000 */
[----:B----4-:R-:W-:-:S03]  /*1310*/  FADD R21, -R21, R29 ;  /* 0x0000001d15157221 */ /* 0x010fc60000000100 */
[----:B------:R-:W-:-:S04]  /*1320*/  FFMA R15, R28, 1.4426950216293334961, -R15 ;  /* 0x3fb8aa3b1c0f7823 */ /* 0x000fc8000000080f */
[----:B------:R-:W-:Y:S01]  /*1330*/  FFMA R15, R28, 1.925963033500011079e-08, R15 ;  /* 0x32a570601c0f7823 */ /* 0x000fe2000000000f */
[----:B---3--:R-:W-:Y:S01]  /*1340*/  FADD R25, -R25, R24 ;  /* 0x0000001819197221 */ /* 0x008fe20000000100 */
[----:B------:R-:W-:-:S03]  /*1350*/  FMUL R22, R21, R22 ;  /* 0x0000001615167220 */ /* 0x000fc60000400000 */
[----:B------:R-:W-:Y:S02]  /*1360*/  FMUL R18, R25, R26 ;  /* 0x0000001a19127220 */ /* 0x000fe40000400000 */
[----:B------:R-:W0:Y:S01]  /*1370*/  MUFU.EX2 R26, R15 ;  /* 0x0000000f001a7308 */ /* 0x000e220000000800 */
[----:B------:R-:W-:Y:S01]  /*1380*/  FMUL R22, R21, R22 ;  /* 0x0000001615167220 */ /* 0x000fe20000400000 */
[----:B------:R-:W-:-:S03]  /*1390*/  FMUL R18, R25, R18 ;  /* 0x0000001219127220 */ /* 0x000fc60000400000 */
[----:B------:R-:W-:Y:S01]  /*13a0*/  FFMA.SAT R24, R22, R9, 0.5 ;  /* 0x3f00000016187423 */ /* 0x000fe20000002009 */
[----:B------:R-:W-:-:S03]  /*13b0*/  SHF.L.U32 R19, R14, 0x17, RZ ;  /* 0x000000170e137819 */ /* 0x000fc600000006ff */
[----:B------:R-:W-:Y:S01]  /*13c0*/  FFMA.RM R21, R24, R11, 12582913 ;  /* 0x4b40000118157423 */ /* 0x000fe2000000400b */
[----:B------:R-:W-:-:S03]  /*13d0*/  FFMA.SAT R24, R18, R9, 0.5 ;  /* 0x3f00000012187423 */ /* 0x000fc60000002009 */
[----:B------:R-:W-:Y:S01]  /*13e0*/  FADD R23, R21, -12583039 ;  /* 0xcb40007f15177421 */ /* 0x000fe20000000000 */
[----:B------:R-:W-:Y:S01]  /*13f0*/  FFMA.RM R24, R24, R11, 12582913 ;  /* 0x4b40000118187423 */ /* 0x000fe2000000400b */
[----:B0-----:R-:W-:Y:S02]  /*1400*/  FMUL R26, R19, R26 ;  /* 0x0000001a131a7220 */ /* 0x001fe40000400000 */
[----:B------:R-:W-:Y:S01]  /*1410*/  FFMA R23, R22, 1.4426950216293334961, -R23 ;  /* 0x3fb8aa3b16177823 */ /* 0x000fe20000000817 */
[----:B------:R-:W-:Y:S01]  /*1420*/  @!P0 IADD3 R19, P1, PT, R3, UR11, RZ ;  /* 0x0000000b03138c10 */ /* 0x000fe2000ff3e0ff */
[----:B------:R-:W-:Y:S02]  /*1430*/  FADD R15, R24, -12583039 ;  /* 0xcb40007f180f7421 */ /* 0x000fe40000000000 */
[----:B------:R-:W-:Y:S02]  /*1440*/  FFMA R25, R22, 1.925963033500011079e-08, R23 ;  /* 0x32a5706016197823 */ /* 0x000fe40000000017 */
[----:B------:R-:W-:-:S02]  /*1450*/  @!P0 IMAD.X R23, RZ, RZ, RZ, P1 ;  /* 0x000000ffff178224 */ /* 0x000fc400008e06ff */
[----:B------:R-:W-:Y:S01]  /*1460*/  FFMA R15, R18, 1.4426950216293334961, -R15 ;  /* 0x3fb8aa3b120f7823 */ /* 0x000fe2000000080f */
[----:B-1----:R-:W-:-:S03]  /*1470*/  @!P0 IADD3 R14, P1, P2, R4, UR24, R19 ;  /* 0x00000018040e8c10 */ /* 0x002fc6000fa3e013 */
[----:B------:R-:W-:Y:S01]  /*1480*/  FFMA R27, R18, 1.925963033500011079e-08, R15 ;  /* 0x32a57060121b7823 */ /* 0x000fe2000000000f */
[----:B------:R-:W-:Y:S02]  /*1490*/  @!P0 IADD3.X R15, PT, PT, R2, UR25, R23, P1, P2 ;  /* 0x00000019020f8c10 */ /* 0x000fe40008fe4417 */
[----:B------:R-:W-:Y:S01]  /*14a0*/  @!P0 IADD3 R18, P1, P2, R16, UR24, R19 ;  /* 0x0000001810128c10 */ /* 0x000fe2000fa3e013 */
[----:B------:R-:W-:Y:S01]  /*14b0*/  @P0 IMAD.MOV.U32 R28, RZ, RZ, RZ ;  /* 0x000000ffff1c0224 */ /* 0x000fe200078e00ff */
[----:B------:R-:W-:Y:S02]  /*14c0*/  @P0 I2FP.F32.S32 R29, UR19 ;  /* 0x00000013001d0c45 */ /* 0x000fe40008201400 */
[----:B------:R-:W-:-:S03]  /*14d0*/  @!P0 IADD3.X R19, PT, PT, R10, UR25, R23, P1, P2 ;  /* 0x000000190a138c10 */ /* 0x000fc60008fe4417 */
[----:B------:R-:W2:Y:S04]  /*14e0*/  @!P0 LDG.E R28, desc[UR14][R14.64] ;  /* 0x0000000e0e1c8981 */ /* 0x000ea8000c1e1900 */
[----:B------:R-:W2:Y:S01]  /*14f0*/  @!P0 LDG.E R29, desc[UR14][R18.64] ;  /* 0x0000000e121d8981 */ /* 0x000ea2000c1e1900 */
[----:B------:R-:W-:-:S04]  /*1500*/  IADD3 R22, P0, P1, R5, UR12, R12 ;  /* 0x0000000c05167c10 */ /* 0x000fc8000f91e00c */
[----:B------:R-:W-:-:S06]  /*1510*/  IADD3.X R23, PT, PT, R0, R13, RZ, P0, P1 ;  /* 0x0000000d00177210 */ /* 0x000fcc00007e24ff */
[----:B------:R-:W3:Y:S01]  /*1520*/  LDG.E R23, desc[UR14][R22.64] ;  /* 0x0000000e16177981 */ /* 0x000ee2000c1e1900 */
[----:B------:R-:W0:Y:S01]  /*1530*/  MUFU.EX2 R27, R27 ;  /* 0x0000001b001b7308 */ /* 0x000e220000000800 */
[----:B------:R-:W-:Y:S01]  /*1540*/  IMAD.SHL.U32 R21, R21, 0x800000, RZ ;  /* 0x0080000015157824 */ /* 0x000fe200078e00ff */
[----:B------:R-:W-:Y:S01]  /*1550*/  UIADD3 UR13, UPT, UPT, UR13, 0x4, URZ ;  /* 0x000000040d0d7890 */ /* 0x000fe2000fffe0ff */
[----:B------:R-:W-:Y:S01]  /*1560*/  SHF.L.U32 R24, R24, 0x17, RZ ;  /* 0x0000001718187819 */ /* 0x000fe200000006ff */
[----:B------:R-:W-:Y:S02]  /*1570*/  FMUL R17, R26, R17 ;  /* 0x000000111a117220 */ /* 0x000fe40000400000 */
[----:B------:R-:W-:Y:S02]  /*1580*/  UISETP.NE.AND UP1, UPT, UR13, URZ, UPT ;  /* 0x000000ff0d00728c */ /* 0x000fe4000bf25270 */
[----:B0-----:R-:W-:Y:S01]  /*1590*/  FMUL R24, R24, R27 ;  /* 0x0000001b18187220 */ /* 0x001fe20000400000 */
[----:B------:R-:W-:-:S02]  /*15a0*/  ULEA UR21, UR30, UR21, 0x2 ;  /* 0x000000151e157291 */ /* 0x000fc4000f8e10ff */
[----:B------:R-:W-:Y:S02]  /*15b0*/  ULEA UR23, UR30, UR23, 0x2 ;  /* 0x000000171e177291 */ /* 0x000fe4000f8e10ff */
[----:B------:R-:W-:Y:S02]  /*15c0*/  ULEA UR12, UR30, UR12, 0x2 ;  /* 0x0000000c1e0c7291 */ /* 0x000fe4000f8e10ff */
[----:B------:R-:W-:Y:S02]  /*15d0*/  ULEA UR5, UR30, UR5, 0x2 ;  /* 0x000000051e057291 */ /* 0x000fe4000f8e10ff */
[----:B------:R-:W-:Y:S02]  /*15e0*/  UIADD3 UR18, UPT, UPT, UR18, 0x4, URZ ;  /* 0x0000000412127890 */ /* 0x000fe4000fffe0ff */
[----:B------:R-:W-:Y:S02]  /*15f0*/  UIADD3 UR10, UPT, UPT, UR10, -0x4, URZ ;  /* 0xfffffffc0a0a7890 */ /* 0x000fe4000fffe0ff */
[----:B------:R-:W-:-:S02]  /*1600*/  ULEA UR11, UR27, UR11, 0x2 ;  /* 0x0000000b1b0b7291 */ /* 0x000fc4000f8e10ff */
[----:B------:R-:W-:Y:S02]  /*1610*/  ULEA UR22, UR27, UR22, 0x2 ;  /* 0x000000161b167291 */ /* 0x000fe4000f8e10ff */
[----:B------:R-:W-:Y:S02]  /*1620*/  ULEA UR20, UR27, UR20, 0x2 ;  /* 0x000000141b147291 */ /* 0x000fe4000f8e10ff */
[----:B------:R-:W-:Y:S01]  /*1630*/  ULEA UR4, UR27, UR4, 0x2 ;  /* 0x000000041b047291 */ /* 0x000fe2000f8e10ff */
[----:B--2---:R-:W-:-:S04]  /*1640*/  FADD R28, -R28, R29 ;  /* 0x0000001d1c1c7221 */ /* 0x004fc80000000100 */
[----:B---3--:R-:W-:-:S04]  /*1650*/  FMUL R15, R28, R23 ;  /* 0x000000171c0f7220 */ /* 0x008fc80000400000 */
[----:B------:R-:W-:-:S04]  /*1660*/  FMUL R28, R28, R15 ;  /* 0x0000000f1c1c7220 */ /* 0x000fc80000400000 */
[----:B------:R-:W-:-:S04]  /*1670*/  FFMA.SAT R14, R28, R9, 0.5 ;  /* 0x3f0000001c0e7423 */ /* 0x000fc80000002009 */
[----:B------:R-:W-:-:S04]  /*1680*/  FFMA.RM R11, R14, R11, 12582913 ;  /* 0x4b4000010e0b7423 */ /* 0x000fc8000000400b */
[----:B------:R-:W-:Y:S01]  /*1690*/  FADD R9, R11, -12583039 ;  /* 0xcb40007f0b097421 */ /* 0x000fe20000000000 */
[----:B------:R-:W0:Y:S03]  /*16a0*/  MUFU.EX2 R14, R25 ;  /* 0x00000019000e7308 */ /* 0x000e260000000800 */
[----:B------:R-:W-:-:S04]  /*16b0*/  FFMA R9, R28, 1.4426950216293334961, -R9 ;  /* 0x3fb8aa3b1c097823 */ /* 0x000fc80000000809 */
[----:B------:R-:W-:-:S04]  /*16c0*/  FFMA R9, R28, 1.925963033500011079e-08, R9 ;  /* 0x32a570601c097823 */ /* 0x000fc80000000009 */
[----:B------:R-:W1:Y:S01]  /*16d0*/  MUFU.EX2 R18, R9 ;  /* 0x0000000900127308 */ /* 0x000e620000000800 */
[----:B------:R-:W-:Y:S02]  /*16e0*/  IMAD.SHL.U32 R11, R11, 0x800000, RZ ;  /* 0x008000000b0b7824 */ /* 0x000fe400078e00ff */
[----:B0-----:R-:W-:-:S04]  /*16f0*/  FMUL R14, R21, R14 ;  /* 0x0000000e150e7220 */ /* 0x001fc80000400000 */
[----:B------:R-:W-:-:S04]  /*1700*/  FMUL R17, R17, R14 ;  /* 0x0000000e11117220 */ /* 0x000fc80000400000 */
[----:B------:R-:W-:Y:S01]  /*1710*/  FMUL R24, R17, R24 ;  /* 0x0000001811187220 */ /* 0x000fe20000400000 */
[----:B-1----:R-:W-:-:S04]  /*1720*/  FMUL R11, R11, R18 ;  /* 0x000000120b0b7220 */ /* 0x002fc80000400000 */
[----:B------:R-:W-:Y:S01]  /*1730*/  FMUL R17, R24, R11 ;  /* 0x0000000b18117220 */ /* 0x000fe20000400000 */
[----:B------:R-:W-:Y:S06]  /*1740*/  BRA.U UP1, `(.L_x_149) ;  /* 0xfffffff501d47547 */ /* 0x000fec000b83ffff */
[----:B------:R-:W-:-:S12]  /*1750*/  ULOP3.LUT UR4, UR17, 0xfffffffc, URZ, 0xc0, !UPT ;  /* 0xfffffffc11047892 */ /* 0x000fd8000f8ec0ff */
.L_x_148:
[----:B------:R-:W-:-:S09]  /*1760*/  ULOP3.LUT UP1, URZ, UR17, 0x3, URZ, 0xc0, !UPT ;  /* 0x0000000311ff7892 */ /* 0x000fd2000f82c0ff */
[----:B------:R-:W-:Y:S05]  /*1770*/  BRA.U !UP1, `(.L_x_150) ;  /* 0x0000000509e87547 */ /* 0x000fea000b800000 */
[----:B------:R-:W0:Y:S02]  /*1780*/  LDCU UR5, c[0x0][0x3a0] ;  /* 0x00007400ff0577ac */ /* 0x000e240008000800 */
[----:B0-----:R-:W-:Y:S02]  /*1790*/  ULOP3.LUT UR10, UR5, 0x1, URZ, 0xc0, !UPT ;  /* 0x00000001050a7892 */ /* 0x001fe4000f8ec0ff */
[----:B------:R-:W-:Y:S02]  /*17a0*/  ULOP3.LUT UR5, UR5, 0x3, URZ, 0xc0, !UPT ;  /* 0x0000000305057892 */ /* 0x000fe4000f8ec0ff */
[----:B------:R-:W-:Y:S02]  /*17b0*/  UISETP.NE.AND UP1, UPT, UR10, URZ, UPT ;  /* 0x000000ff0a00728c */ /* 0x000fe4000bf25270 */
[----:B------:R-:W-:-:S09]  /*17c0*/  UISETP.NE.AND UP2, UPT, UR5, 0x3, UPT ;  /* 0x000000030500788c */ /* 0x000fd2000bf45270 */
[----:B------:R-:W-:Y:S05]  /*17d0*/  BRA.U !UP2, `(.L_x_151) ;  /* 0x000000050a307547 */ /* 0x000fea000b800000 */
[----:B------:R-:W-:Y:S01]  /*17e0*/  UISETP.GE.AND UP3, UPT, UR4, UR16, UPT ;  /* 0x000000100400728c */ /* 0x000fe2000bf66270 */
[----:B------:R-:W0:Y:S01]  /*17f0*/  LDCU UR10, c[0x0][0x3c4] ;  /* 0x00007880ff0a77ac */ /* 0x000e220008000800 */
[----:B------:R-:W1:Y:S04]  /*1800*/  LDCU.64 UR20, c[0x0][0x3b8] ;  /* 0x00007700ff1477ac */ /* 0x000e680008000a00 */
[----:B------:R-:W-:Y:S01]  /*1810*/  PLOP3.LUT P1, PT, PT, PT, UP3, 0x80, 0x8 ;  /* 0x000000000008781c */ /* 0x000fe20003f2f038 */
[----:B------:R-:W-:-:S04]  /*1820*/  UIADD3 UR12, UPT, UPT, UR4, 0x1, URZ ;  /* 0x00000001040c7890 */ /* 0x000fc8000fffe0ff */
[----:B------:R-:W2:Y:S01]  /*1830*/  @!UP3 LDCU UR11, c[0x0][0x38c] ;  /* 0x00007180ff0bb7ac */ /* 0x000ea20008000800 */
[----:B------:R-:W-:Y:S01]  /*1840*/  UISETP.GE.AND UP2, UPT, UR12, UR16, UPT ;  /* 0x000000100c00728c */ /* 0x000fe2000bf46270 */
[----:B------:R-:W3:Y:S01]  /*1850*/  @!UP3 LDCU.64 UR18, c[0x0][0x380] ;  /* 0x00007000ff12b7ac */ /* 0x000ee20008000a00 */
[----:B0-----:R-:W-:Y:S01]  /*1860*/  UIMAD UR5, UR4, UR10, URZ ;  /* 0x0000000a040572a4 */ /* 0x001fe2000f8e02ff */
[----:B-1----:R-:W-:-:S08]  /*1870*/  IMAD.U32 R12, RZ, RZ, UR20 ;  /* 0x00000014ff0c7e24 */ /* 0x002fd0000f8e00ff */
[----:B------:R-:W0:Y:S01]  /*1880*/  @!UP2 LDCU UR13, c[0x0][0x38c] ;  /* 0x00007180ff0da7ac */ /* 0x000e220008000800 */
[----:B------:R-:W-:Y:S01]  /*1890*/  IADD3 R12, P0, P2, R5, UR5, R12 ;  /* 0x00000005050c7c10 */ /* 0x000fe2000fa1e00c */
[----:B--2---:R-:W-:Y:S01]  /*18a0*/  IMAD.U32 R9, RZ, RZ, UR11 ;  /* 0x0000000bff097e24 */ /* 0x004fe2000f8e00ff */
[----:B------:R-:W1:Y:S02]  /*18b0*/  @!UP2 LDCU.64 UR22, c[0x0][0x380] ;  /* 0x00007000ff16a7ac */ /* 0x000e640008000a00 */
[----:B------:R-:W-:Y:S01]  /*18c0*/  IADD3.X R13, PT, PT, R0, UR21, RZ, P0, P2 ;  /* 0x00000015000d7c10 */ /* 0x000fe200087e44ff */
[----:B------:R-:W-:Y:S01]  /*18d0*/  @!P1 IMAD R14, R9, UR4, RZ ;  /* 0x00000004090e9c24 */ /* 0x000fe2000f8e02ff */
[----:B------:R-:W-:Y:S01]  /*18e0*/  PLOP3.LUT P0, PT, PT, PT, UP2, 0x80, 0x8 ;  /* 0x000000000008781c */ /* 0x000fe20003f0f028 */
[----:B------:R-:W-:Y:S01]  /*18f0*/  @UP3 UISETP.NE.AND UP4, UPT, UR4, UR16, UPT ;  /* 0x000000100400328c */ /* 0x000fe2000bf85270 */
[----:B------:R-:W-:Y:S01]  /*1900*/  IMAD.U32 R18, RZ, RZ, UR12 ;  /* 0x0000000cff127e24 */ /* 0x000fe2000f8e00ff */
[----:B------:R2:W4:Y:S01]  /*1910*/  LDG.E R9, desc[UR14][R12.64] ;  /* 0x0000000e0c097981 */ /* 0x000522000c1e1900 */
[----:B------:R-:W-:-:S04]  /*1920*/  @!P1 IADD3 R23, P2, PT, R14, R3, RZ ;  /* 0x000000030e179210 */ /* 0x000fc80007f5e0ff */
[----:B------:R-:W-:Y:S02]  /*1930*/  @!P1 IADD3.X R19, PT, PT, RZ, RZ, RZ, P2, !PT ;  /* 0x000000ffff139210 */ /* 0x000fe400017fe4ff */
[----:B---3--:R-:W-:Y:S01]  /*1940*/  @!P1 IADD3 R14, P2, P3, R4, UR18, R23 ;  /* 0x00000012040e9c10 */ /* 0x008fe2000fb5e017 */
[----:B------:R-:W-:Y:S02]  /*1950*/  @UP3 USEL UR11, UR8, UR9, !UP4 ;  /* 0x00000009080b3287 */ /* 0x000fe4000e000000 */
[----:B0-----:R-:W-:Y:S01]  /*1960*/  @!P0 IMAD R18, R18, UR13, RZ ;  /* 0x0000000d12128c24 */ /* 0x001fe2000f8e02ff */
[----:B------:R-:W-:Y:S02]  /*1970*/  @!P1 IADD3.X R15, PT, PT, R2, UR19, R19, P2, P3 ;  /* 0x00000013020f9c10 */ /* 0x000fe400097e6413 */
[----:B------:R-:W-:Y:S01]  /*1980*/  @!P1 IADD3 R22, P2, P3, R16, UR18, R23 ;  /* 0x0000001210169c10 */ /* 0x000fe2000fb5e017 */
[----:B------:R-:W-:Y:S01]  /*1990*/  @P1 IMAD.MOV.U32 R11, RZ, RZ, RZ ;  /* 0x000000ffff0b1224 */ /* 0x000fe200078e00ff */
[----:B------:R-:W-:-:S02]  /*19a0*/  @P1 I2FP.F32.S32 R24, UR11 ;  /* 0x0000000b00181c45 */ /* 0x000fc40008201400 */
[----:B------:R-:W-:Y:S01]  /*19b0*/  @!P1 IADD3.X R23, PT, PT, R10, UR19, R19, P2, P3 ;  /* 0x000000130a179c10 */ /* 0x000fe200097e6413 */
[----:B------:R-:W-:Y:S01]  /*19c0*/  @UP2 UISETP.NE.AND UP3, UPT, UR12, UR16, UPT ;  /* 0x000000100c00228c */ /* 0x000fe2000bf65270 */
[----:B--2---:R-:W-:Y:S01]  /*19d0*/  @!P0 IADD3 R13, P2, PT, R18, R3, RZ ;  /* 0x00000003120d8210 */ /* 0x004fe20007f5e0ff */
[----:B------:R-:W-:Y:S01]  /*19e0*/  UIADD3 UR5, UPT, UPT, UR5, UR10, URZ ;  /* 0x0000000a05057290 */ /* 0x000fe2000fffe0ff */
[----:B------:R0:W2:Y:S01]  /*19f0*/  @!P1 LDG.E R11, desc[UR14][R14.64] ;  /* 0x0000000e0e0b9981 */ /* 0x0000a2000c1e1900 */
[----:B------:R-:W-:Y:S01]  /*1a00*/  @UP2 USEL UR10, UR8, UR9, !UP3 ;  /* 0x00000009080a2287 */ /* 0x000fe2000d800000 */
[--C-:B-1----:R-:W-:Y:S01]  /*1a10*/  @!P0 IADD3 R12, P3, P4, R16, UR22, R13.reuse ;  /* 0x00000016100c8c10 */ /* 0x102fe2000fc7e00d */
[----:B------:R-:W-:Y:S01]  /*1a20*/  @!P0 IMAD.X R21, RZ, RZ, RZ, P2 ;  /* 0x000000ffff158224 */ /* 0x000fe200010e06ff */
[----:B------:R1:W2:Y:S01]  /*1a30*/  @!P1 LDG.E R24, desc[UR14][R22.64] ;  /* 0x0000000e16189981 */ /* 0x0002a2000c1e1900 */
[----:B------:R-:W-:Y:S01]  /*1a40*/  @!P0 IADD3 R18, P1, P2, R4, UR22, R13 ;  /* 0x0000001604128c10 */ /* 0x000fe2000fa3e00d */
[----:B------:R-:W-:-:S02]  /*1a50*/  @P0 IMAD.MOV.U32 R26, RZ, RZ, RZ ;  /* 0x000000ffff1a0224 */ /* 0x000fc400078e00ff */
[--C-:B------:R-:W-:Y:S02]  /*1a60*/  @!P0 IADD3.X R13, PT, PT, R10, UR23, R21.reuse, P3, P4 ;  /* 0x000000170a0d8c10 */ /* 0x100fe40009fe8415 */
[----:B0-----:R-:W-:Y:S02]  /*1a70*/  MOV R14, UR5 ;  /* 0x00000005000e7c02 */ /* 0x001fe40008000f00 */
[----:B------:R-:W-:Y:S02]  /*1a80*/  @!P0 IADD3.X R19, PT, PT, R2, UR23, R21, P1, P2 ;  /* 0x0000001702138c10 */ /* 0x000fe40008fe4415 */
[----:B------:R-:W-:Y:S02]  /*1a90*/  @P0 I2FP.F32.S32 R21, UR10 ;  /* 0x0000000a00150c45 */ /* 0x000fe40008201400 */
[----:B------:R-:W-:Y:S01]  /*1aa0*/  IADD3 R14, P1, P2, R5, UR20, R14 ;  /* 0x00000014050e7c10 */ /* 0x000fe2000fa3e00e */
[----:B------:R-:W3:Y:S03]  /*1ab0*/  @!P0 LDG.E R26, desc[UR14][R18.64] ;  /* 0x0000000e121a8981 */ /* 0x000ee6000c1e1900 */
[----:B------:R-:W-:Y:S01]  /*1ac0*/  IADD3.X R15, PT, PT, R0, UR21, RZ, P1, P2 ;  /* 0x00000015000f7c10 */ /* 0x000fe20008fe44ff */
[----:B------:R-:W3:Y:S04]  /*1ad0*/  @!P0 LDG.E R21, desc[UR14][R12.64] ;  /* 0x0000000e0c158981 */ /* 0x000ee8000c1e1900 */
[----:B------:R-:W5:Y:S01]  /*1ae0*/  LDG.E R14, desc[UR14][R14.64] ;  /* 0x0000000e0e0e7981 */ /* 0x000f62000c1e1900 */
[----:B-1----:R-:W-:Y:S01]  /*1af0*/  IMAD.MOV.U32 R23, RZ, RZ, 0x3bbb989d ;  /* 0x3bbb989dff177424 */ /* 0x002fe200078e00ff */
[----:B------:R-:W-:Y:S01]  /*1b00*/  UIADD3 UR4, UPT, UPT, UR4, 0x2, URZ ;  /* 0x0000000204047890 */ /* 0x000fe2000fffe0ff */
[----:B--2---:R-:W-:-:S04]  /*1b10*/  FADD R24, -R11, R24 ;  /* 0x000000180b187221 */ /* 0x004fc80000000100 */
[----:B----4-:R-:W-:-:S04]  /*1b20*/  FMUL R9, R24, R9 ;  /* 0x0000000918097220 */ /* 0x010fc80000400000 */
[----:B------:R-:W-:Y:S01]  /*1b30*/  FMUL R9, R24, R9 ;  /* 0x0000000918097220 */ /* 0x000fe20000400000 */
[----:B------:R-:W-:Y:S02]  /*1b40*/  IMAD.MOV.U32 R24, RZ, RZ, 0x437c0000 ;  /* 0x437c0000ff187424 */ /* 0x000fe400078e00ff */
[----:B---3--:R-:W-:Y:S01]  /*1b50*/  FADD R21, -R26, R21 ;  /* 0x000000151a157221 */ /* 0x008fe20000000100 */
[----:B------:R-:W-:-:S03]  /*1b60*/  FFMA.SAT R11, R9, R23, 0.5 ;  /* 0x3f000000090b7423 */ /* 0x000fc60000002017 */
[----:B-----5:R-:W-:Y:S01]  /*1b70*/  FMUL R22, R21, R14 ;  /* 0x0000000e15167220 */ /* 0x020fe20000400000 */
        /* <DEDUP_REMOVED lines=9> */
[----:B------:R-:W0:Y:S03]  /*1c10*/  MUFU.EX2 R12, R12 ;  /* 0x0000000c000c7308 */ /* 0x000e260000000800 */
[----:B------:R-:W-:-:S05]  /*1c20*/  FFMA R15, R22, 1.925963033500011079e-08, R15 ;  /* 0x32a57060160f7823 */ /* 0x000fca000000000f */
[----:B------:R-:W1:Y:S01]  /*1c30*/  MUFU.EX2 R18, R15 ;  /* 0x0000000f00127308 */ /* 0x000e620000000800 */
[----:B------:R-:W-:Y:S01]  /*1c40*/  SHF.L.U32 R11, R11, 0x17, RZ ;  /* 0x000000170b0b7819 */ /* 0x000fe200000006ff */
[----:B------:R-:W-:-:S04]  /*1c50*/  IMAD.SHL.U32 R13, R13, 0x800000, RZ ;  /* 0x008000000d0d7824 */ /* 0x000fc800078e00ff */
[----:B0-----:R-:W-:-:S04]  /*1c60*/  FMUL R14, R11, R12 ;  /* 0x0000000c0b0e7220 */ /* 0x001fc80000400000 */
[----:B------:R-:W-:Y:S01]  /*1c70*/  FMUL R14, R17, R14 ;  /* 0x0000000e110e7220 */ /* 0x000fe20000400000 */
[----:B-1----:R-:W-:-:S04]  /*1c80*/  FMUL R13, R13, R18 ;  /* 0x000000120d0d7220 */ /* 0x002fc80000400000 */
[----:B------:R-:W-:-:S07]  /*1c90*/  FMUL R17, R14, R13 ;  /* 0x0000000d0e117220 */ /* 0x000fce0000400000 */
.L_x_151:
[----:B------:R-:W-:Y:S05]  /*1ca0*/  BRA.U !UP1, `(.L_x_150) ;  /* 0x00000001099c7547 */ /* 0x000fea000b800000 */
[----:B------:R-:W-:Y:S01]  /*1cb0*/  UISETP.GE.AND UP1, UPT, UR4, UR16, UPT ;  /* 0x000000100400728c */ /* 0x000fe2000bf26270 */
[----:B------:R-:W0:Y:S05]  /*1cc0*/  LDCU UR5, c[0x0][0x3c4] ;  /* 0x00007880ff0577ac */ /* 0x000e2a0008000800 */
[----:B------:R-:W-:-:S05]  /*1cd0*/  PLOP3.LUT P0, PT, PT, PT, UP1, 0x80, 0x8 ;  /* 0x000000000008781c */ /* 0x000fca0003f0f018 */
[----:B------:R-:W1:Y:S01]  /*1ce0*/  @!UP1 LDCU UR10, c[0x0][0x38c] ;  /* 0x00007180ff0a97ac */ /* 0x000e620008000800 */
[----:B------:R-:W2:Y:S01]  /*1cf0*/  @!UP1 LDCU.64 UR12, c[0x0][0x380] ;  /* 0x00007000ff0c97ac */ /* 0x000ea20008000a00 */
[----:B------:R-:W-:-:S06]  /*1d00*/  @UP1 UISETP.NE.AND UP2, UPT, UR4, UR16, UPT ;  /* 0x000000100400128c */ /* 0x000fcc000bf45270 */
[----:B------:R-:W-:Y:S02]  /*1d10*/  @P0 IMAD.MOV.U32 R22, RZ, RZ, RZ ;  /* 0x000000ffff160224 */ /* 0x000fe400078e00ff */
[----:B-1----:R-:W-:Y:S01]  /*1d20*/  IMAD.U32 R9, RZ, RZ, UR10 ;  /* 0x0000000aff097e24 */ /* 0x002fe2000f8e00ff */
[----:B------:R-:W1:Y:S03]  /*1d30*/  LDCU.64 UR10, c[0x0][0x3b8] ;  /* 0x00007700ff0a77ac */ /* 0x000e660008000a00 */
[----:B------:R-:W-:Y:S01]  /*1d40*/  @!P0 IMAD R12, R9, UR4, RZ ;  /* 0x00000004090c8c24 */ /* 0x000fe2000f8e02ff */
[----:B0-----:R-:W-:Y:S02]  /*1d50*/  UIMAD UR4, UR4, UR5, URZ ;  /* 0x00000005040472a4 */ /* 0x001fe4000f8e02ff */
[----:B------:R-:W-:Y:S02]  /*1d60*/  @UP1 USEL UR5, UR8, UR9, !UP2 ;  /* 0x0000000908051287 */ /* 0x000fe4000d000000 */
[----:B------:R-:W-:-:S02]  /*1d70*/  @!P0 IADD3 R13, P1, PT, R12, R3, RZ ;  /* 0x000000030c0d8210 */ /* 0x000fc40007f3e0ff */
[----:B------:R-:W-:Y:S02]  /*1d80*/  MOV R14, UR4 ;  /* 0x00000004000e7c02 */ /* 0x000fe40008000f00 */
[--C-:B--2---:R-:W-:Y:S01]  /*1d90*/  @!P0 IADD3 R12, P3, P4, R16, UR12, R13.reuse ;  /* 0x0000000c100c8c10 */ /* 0x104fe2000fc7e00d */
[----:B------:R-:W-:Y:S01]  /*1da0*/  @!P0 IMAD.X R9, RZ, RZ, RZ, P1 ;  /* 0x000000ffff098224 */ /* 0x000fe200008e06ff */
[----:B------:R-:W-:-:S04]  /*1db0*/  @!P0 IADD3 R18, P1, P2, R4, UR12, R13 ;  /* 0x0000000c04128c10 */ /* 0x000fc8000fa3e00d */
[--C-:B------:R-:W-:Y:S02]  /*1dc0*/  @!P0 IADD3.X R19, PT, PT, R2, UR13, R9.reuse, P1, P2 ;  /* 0x0000000d02138c10 */ /* 0x100fe40008fe4409 */
[----:B------:R-:W-:Y:S02]  /*1dd0*/  @!P0 IADD3.X R13, PT, PT, R10, UR13, R9, P3, P4 ;  /* 0x0000000d0a0d8c10 */ /* 0x000fe40009fe8409 */
[----:B------:R-:W-:Y:S01]  /*1de0*/  @P0 I2FP.F32.S32 R9, UR5 ;  /* 0x0000000500090c45 */ /* 0x000fe20008201400 */
[----:B------:R-:W2:Y:S01]  /*1df0*/  @!P0 LDG.E R22, desc[UR14][R18.64] ;  /* 0x0000000e12168981 */ /* 0x000ea2000c1e1900 */
[----:B-1----:R-:W-:-:S04]  /*1e00*/  IADD3 R14, P1, P2, R5, UR10, R14 ;  /* 0x0000000a050e7c10 */ /* 0x002fc8000fa3e00e */
[----:B------:R-:W-:Y:S01]  /*1e10*/  IADD3.X R15, PT, PT, R0, UR11, RZ, P1, P2 ;  /* 0x0000000b000f7c10 */ /* 0x000fe20008fe44ff */
[----:B------:R-:W2:Y:S04]  /*1e20*/  @!P0 LDG.E R9, desc[UR14][R12.64] ;  /* 0x0000000e0c098981 */ /* 0x000ea8000c1e1900 */
[----:B------:R-:W3:Y:S01]  /*1e30*/  LDG.E R14, desc[UR14][R14.64] ;  /* 0x0000000e0e0e7981 */ /* 0x000ee2000c1e1900 */
[----:B------:R-:W-:Y:S02]  /*1e40*/  IMAD.MOV.U32 R11, RZ, RZ, 0x3bbb989d ;  /* 0x3bbb989dff0b7424 */ /* 0x000fe400078e00ff */
[----:B------:R-:W-:Y:S02]  /*1e50*/  IMAD.MOV.U32 R24, RZ, RZ, 0x437c0000 ;  /* 0x437c0000ff187424 */ /* 0x000fe400078e00ff */
[----:B--2---:R-:W-:-:S04]  /*1e60*/  FADD R9, -R22, R9 ;  /* 0x0000000916097221 */ /* 0x004fc80000000100 */
[----:B---3--:R-:W-:-:S04]  /*1e70*/  FMUL R22, R9, R14 ;  /* 0x0000000e09167220 */ /* 0x008fc80000400000 */
[----:B------:R-:W-:-:S04]  /*1e80*/  FMUL R22, R9, R22 ;  /* 0x0000001609167220 */ /* 0x000fc80000400000 */
[----:B------:R-:W-:-:S04]  /*1e90*/  FFMA.SAT R9, R22, R11, 0.5 ;  /* 0x3f00000016097423 */ /* 0x000fc8000000200b */
[----:B------:R-:W-:-:S04]  /*1ea0*/  FFMA.RM R9, R9, R24, 12582913 ;  /* 0x4b40000109097423 */ /* 0x000fc80000004018 */
[----:B------:R-:W-:-:S04]  /*1eb0*/  FADD R11, R9, -12583039 ;  /* 0xcb40007f090b7421 */ /* 0x000fc80000000000 */
[----:B------:R-:W-:-:S04]  /*1ec0*/  FFMA R11, R22, 1.4426950216293334961, -R11 ;  /* 0x3fb8aa3b160b7823 */ /* 0x000fc8000000080b */
[----:B------:R-:W-:-:S04]  /*1ed0*/  FFMA R11, R22, 1.925963033500011079e-08, R11 ;  /* 0x32a57060160b7823 */ /* 0x000fc8000000000b */
[----:B------:R-:W0:Y:S01]  /*1ee0*/  MUFU.EX2 R12, R11 ;  /* 0x0000000b000c7308 */ /* 0x000e220000000800 */
[----:B------:R-:W-:-:S05]  /*1ef0*/  SHF.L.U32 R9, R9, 0x17, RZ ;  /* 0x0000001709097819 */ /* 0x000fca00000006ff */
[----:B0-----:R-:W-:-:S04]  /*1f00*/  FMUL R12, R9, R12 ;  /* 0x0000000c090c7220 */ /* 0x001fc80000400000 */
[----:B------:R-:W-:-:S07]  /*1f10*/  FMUL R17, R17, R12 ;  /* 0x0000000c11117220 */ /* 0x000fce0000400000 */
.L_x_150:
[----:B------:R-:W0:Y:S01]  /*1f20*/  LDCU UR4, c[0x0][0x3f8] ;  /* 0x00007f00ff0477ac */ /* 0x000e220008000800 */
[----:B------:R-:W-:Y:S01]  /*1f30*/  IADD3 R9, P0, PT, R3, R16, RZ ;  /* 0x0000001003097210 */ /* 0x000fe20007f1e0ff */
[----:B------:R-:W1:Y:S04]  /*1f40*/  LDCU UR13, c[0x0][0x3a0] ;  /* 0x00007400ff0d77ac */ /* 0x000e680008000800 */
[----:B------:R-:W-:Y:S01]  /*1f50*/  IMAD.X R10, RZ, RZ, R10, P0 ;  /* 0x000000ffff0a7224 */ /* 0x000fe200000e060a */
[----:B------:R-:W2:Y:S01]  /*1f60*/  LDCU.64 UR10, c[0x0][0x400] ;  /* 0x00008000ff0a77ac */ /* 0x000ea20008000a00 */
[----:B0-----:R-:W-:Y:S01]  /*1f70*/  IMAD R11, R7, UR4, RZ ;  /* 0x00000004070b7c24 */ /* 0x001fe2000f8e02ff */
[----:B-1----:R-:W-:-:S04]  /*1f80*/  UIADD3 UR4, UPT, UPT, UR13, -0x1, URZ ;  /* 0xffffffff0d047890 */ /* 0x002fc8000fffe0ff */
[----:B------:R-:W-:Y:S01]  /*1f90*/  UISETP.GE.U32.AND UP1, UPT, UR4, 0x7, UPT ;  /* 0x000000070400788c */ /* 0x000fe2000bf26070 */
[----:B--2---:R-:W-:Y:S02]  /*1fa0*/  IMAD R12, R8, UR10, RZ ;  /* 0x0000000a080c7c24 */ /* 0x004fe4000f8e02ff */
[----:B------:R-:W-:Y:S01]  /*1fb0*/  IMAD R13, R6, UR11, RZ ;  /* 0x0000000b060d7c24 */ /* 0x000fe2000f8e02ff */
[----:B------:R-:W-:-:S04]  /*1fc0*/  UMOV UR4, URZ ;  /* 0x000000ff00047c82 */ /* 0x000fc80008000000 */
[----:B------:R-:W-:-:S04]  /*1fd0*/  IADD3 R11, P2, P1, R11, R12, R13 ;  /* 0x0000000c0b0b7210 */ /* 0x000fc8000795e00d */
[----:B------:R-:W-:Y:S01]  /*1fe0*/  IADD3.X R16, PT, PT, RZ, RZ, RZ, P2, P1 ;  /* 0x000000ffff107210 */ /* 0x000fe200017e24ff */
[----:B------:R-:W-:Y:S08]  /*1ff0*/  BRA.U !UP1, `(.L_x_152) ;  /* 0x0000000509647547 */ /* 0x000ff0000b800000 */
[----:B------:R-:W0:Y:S01]  /*2000*/  LDC.64 R12, c[0x0][0x3f0] ;  /* 0x0000fc00ff0c7b82 */ /* 0x000e220000000a00 */
[----:B------:R-:W1:Y:S01]  /*2010*/  LDCU UR11, c[0x0][0x3fc] ;  /* 0x00007f80ff0b77ac */ /* 0x000e620008000800 */
[----:B------:R-:W2:Y:S06]  /*2020*/  LDCU UR12, c[0x0][0x38c] ;  /* 0x00007180ff0c77ac */ /* 0x000eac0008000800 */
[----:B------:R-:W3:Y:S01]  /*2030*/  LDC.64 R14, c[0x0][0x380] ;  /* 0x0000e000ff0e7b82 */ /* 0x000ee20000000a00 */
[----:B------:R-:W-:-:S05]  /*2040*/  UMOV UR4, URZ ;  /* 0x000000ff00047c82 */ /* 0x000fca0008000000 */
.L_x_153:
[----:B--2---:R-:W-:Y:S02]  /*2050*/  UIMAD UR5, UR4, UR12, URZ ;  /* 0x0000000c040572a4 */ /* 0x004fe4000f8e02ff */
[----:B-1----:R-:W-:-:S04]  /*2060*/  UIMAD UR10, UR4, UR11, URZ ;  /* 0x0000000b040a72a4 */ /* 0x002fc8000f8e02ff */
[----:B---34-:R-:W-:Y:S02]  /*2070*/  IADD3 R22, P0, P1, R9, UR5, R14 ;  /* 0x0000000509167c10 */ /* 0x018fe4000f91e00e */
[----:B0-----:R-:W-:Y:S02]  /*2080*/  IADD3 R26, P2, P3, R11, UR10, R12 ;  /* 0x0000000a0b1a7c10 */ /* 0x001fe4000fb5e00c */
[----:B------:R-:W-:Y:S02]  /*2090*/  IADD3.X R23, PT, PT, R10, R15, RZ, P0, P1 ;  /* 0x0000000f0a177210 */ /* 0x000fe400007e24ff */
[----:B------:R-:W-:-:S03]  /*20a0*/  IADD3.X R27, PT, PT, R16, R13, RZ, P2, P3 ;  /* 0x0000000d101b7210 */ /* 0x000fc600017e64ff */
[----:B------:R-:W2:Y:S04]  /*20b0*/  LDG.E R22, desc[UR14][R22.64] ;  /* 0x0000000e16167981 */ /* 0x000ea8000c1e1900 */
[----:B------:R-:W2:Y:S01]  /*20c0*/  LDG.E R19, desc[UR14][R26.64] ;  /* 0x0000000e1a137981 */ /* 0x000ea2000c1e1900 */
[----:B------:R-:W-:Y:S02]  /*20d0*/  UIADD3 UR5, UPT, UPT, UR5, UR12, URZ ;  /* 0x0000000c05057290 */ /* 0x000fe4000fffe0ff */
[----:B------:R-:W-:-:S04]  /*20e0*/  UIADD3 UR10, UPT, UPT, UR10, UR11, URZ ;  /* 0x0000000b0a0a7290 */ /* 0x000fc8000fffe0ff */
[----:B------:R-:W-:Y:S02]  /*20f0*/  IADD3 R18, P0, P1, R9, UR5, R14 ;  /* 0x0000000509127c10 */ /* 0x000fe4000f91e00e */
[----:B------:R-:W-:-:S04]  /*2100*/  IADD3 R24, P2, P3, R11, UR10, R12 ;  /* 0x0000000a0b187c10 */ /* 0x000fc8000fb5e00c */
[----:B------:R-:W-:Y:S01]  /*2110*/  IADD3.X R25, PT, PT, R16, R13, RZ, P2, P3 ;  /* 0x0000000d10197210 */ /* 0x000fe200017e64ff */
[----:B--2---:R-:W-:Y:S01]  /*2120*/  FFMA R21, R22, R17, R19 ;  /* 0x0000001116157223 */ /* 0x004fe20000000013 */
[----:B------:R-:W-:-:S04]  /*2130*/  IADD3.X R19, PT, PT, R10, R15, RZ, P0, P1 ;  /* 0x0000000f0a137210 */ /* 0x000fc800007e24ff */
[----:B------:R0:W-:Y:S04]  /*2140*/  STG.E desc[UR14][R26.64], R21 ;  /* 0x000000151a007986 */ /* 0x0001e8000c10190e */
[----:B------:R-:W0:Y:S04]  /*2150*/  LDG.E R18, desc[UR14][R18.64] ;  /* 0x0000000e12127981 */ /* 0x000e28000c1e1900 */
[----:B------:R-:W0:Y:S01]  /*2160*/  LDG.E R23, desc[UR14][R24.64] ;  /* 0x0000000e18177981 */ /* 0x000e22000c1e1900 */
[----:B------:R-:W-:Y:S02]  /*2170*/  UIADD3 UR5, UPT, UPT, UR5, UR12, URZ ;  /* 0x0000000c05057290 */ /* 0x000fe4000fffe0ff */
[----:B------:R-:W-:-:S04]  /*2180*/  UIADD3 UR10, UPT, UPT, UR10, UR11, URZ ;  /* 0x0000000b0a0a7290 */ /* 0x000fc8000fffe0ff */
[----:B------:R-:W-:Y:S02]  /*2190*/  IADD3 R22, P0, P1, R9, UR5, R14 ;  /* 0x0000000509167c10 */ /* 0x000fe4000f91e00e */
[----:B------:R-:W-:-:S04]  /*21a0*/  IADD3 R28, P2, P3, R11, UR10, R12 ;  /* 0x0000000a0b1c7c10 */ /* 0x000fc8000fb5e00c */
[----:B------:R-:W-:Y:S01]  /*21b0*/  IADD3.X R29, PT, PT, R16, R13, RZ, P2, P3 ;  /* 0x0000000d101d7210 */ /* 0x000fe200017e64ff */
[----:B0-----:R-:W-:Y:S01]  /*21c0*/  FFMA R21, R18, R17, R23 ;  /* 0x0000001112157223 */ /* 0x001fe20000000017 */
        /* <DEDUP_REMOVED lines=17> */
[----:B------:R-:W-:Y:S02]  /*22e0*/  IADD3 R22, P2, P3, R11, UR10, R12 ;  /* 0x0000000a0b167c10 */ /* 0x000fe4000fb5e00c */
        /* <DEDUP_REMOVED lines=34> */
[----:B------:R-:W2:Y:S04]  /*2510*/  LDG.E R18, desc[UR14][R18.64] ;  /* 0x0000000e12127981 */ /* 0x000ea8000c1e1900 */
[----:B0-----:R-:W2:Y:S01]  /*2520*/  LDG.E R21, desc[UR14][R22.64] ;  /* 0x0000000e16157981 */ /* 0x001ea2000c1e1900 */
[----:B------:R-:W-:-:S04]  /*2530*/  UIADD3 UR4, UPT, UPT, UR4, 0x8, URZ ;  /* 0x0000000804047890 */ /* 0x000fc8000fffe0ff */
[----:B------:R-:W-:Y:S01]  /*2540*/  UISETP.NE.AND UP1, UPT, UR4, UR7, UPT ;  /* 0x000000070400728c */ /* 0x000fe2000bf25270 */
[----:B--2---:R-:W-:-:S05]  /*2550*/  FFMA R21, R18, R17, R21 ;  /* 0x0000001112157223 */ /* 0x004fca0000000015 */
[----:B------:R4:W-:Y:S03]  /*2560*/  STG.E desc[UR14][R22.64], R21 ;  /* 0x0000001516007986 */ /* 0x0009e6000c10190e */
[----:B------:R-:W-:Y:S05]  /*2570*/  BRA.U UP1, `(.L_x_153) ;  /* 0xfffffff901b47547 */ /* 0x000fea000b83ffff */
[----:B------:R-:W-:-:S05]  /*2580*/  UMOV UR4, UR7 ;  /* 0x0000000700047c82 */ /* 0x000fca0008000000 */
.L_x_152:
[----:B------:R-:W-:-:S04]  /*2590*/  ULOP3.LUT UR5, UR13, 0x7, URZ, 0xc0, !UPT ;  /* 0x000000070d057892 */ /* 0x000fc8000f8ec0ff */
[----:B------:R-:W-:-:S09]  /*25a0*/  UISETP.NE.AND UP1, UPT, UR5, URZ, UPT ;  /* 0x000000ff0500728c */ /* 0x000fd2000bf25270 */
[----:B------:R-:W-:Y:S05]  /*25b0*/  BRA.U !UP1, `(.L_x_154) ;  /* 0x0000000509747547 */ /* 0x000fea000b800000 */
[----:B------:R-:W-:-:S04]  /*25c0*/  ULOP3.LUT UR16, UR13, 0x3, URZ, 0xc0, !UPT ;  /* 0x000000030d107892 */ /* 0x000fc8000f8ec0ff */
[----:B------:R-:W-:Y:S01]  /*25d0*/  UISETP.NE.AND UP1, UPT, UR16, URZ, UPT ;  /* 0x000000ff1000728c */ /* 0x000fe2000bf25270 */
[----:B------:R-:W-:Y:S10]  /*25e0*/  BRA.U !UP0, `(.L_x_155) ;  /* 0x0000000108b47547 */ /* 0x000ff4000b800000 */
        /* <DEDUP_REMOVED lines=8> */
[----:B---3--:R-:W-:-:S03]  /*2670*/  IADD3 R28, P2, P3, R11, UR10, R14 ;  /* 0x0000000a0b1c7c10 */ /* 0x008fc6000fb5e00e */
[----:B------:R-:W2:Y:S01]  /*2680*/  LDG.E R18, desc[UR14][R18.64] ;  /* 0x0000000e12127981 */ /* 0x000ea2000c1e1900 */
[----:B------:R-:W-:-:S05]  /*2690*/  IADD3.X R29, PT, PT, R16, R15, RZ, P2, P3 ;  /* 0x0000000f101d7210 */ /* 0x000fca00017e64ff */
[----:B----4-:R-:W2:Y:S01]  /*26a0*/  LDG.E R21, desc[UR14][R28.64] ;  /* 0x0000000e1c157981 */ /* 0x010ea2000c1e1900 */
        /* <DEDUP_REMOVED lines=14> */
[----:B------:R-:W-:Y:S01]  /*2790*/  IADD3.X R23, PT, PT, R10, R13, RZ, P0, P1 ;  /* 0x0000000d0a177210 */ /* 0x000fe200007e24ff */
[----:B--2---:R-:W-:Y:S01]  /*27a0*/  FFMA R27, R26, R17, R19 ;  /* 0x000000111a1b7223 */ /* 0x004fe20000000013 */
[----:B------:R-:W-:-:S04]  /*27b0*/  IADD3.X R19, PT, PT, R16, R15, RZ, P2, P3 ;  /* 0x0000000f10137210 */ /* 0x000fc800017e64ff */
        /* <DEDUP_REMOVED lines=13> */
[----:B------:R-:W-:Y:S01]  /*2890*/  UIADD3 UR4, UPT, UPT, UR4, 0x4, URZ ;  /* 0x0000000404047890 */ /* 0x000fe2000fffe0ff */
[----:B--2---:R-:W-:-:S05]  /*28a0*/  FFMA R23, R12, R17, R23 ;  /* 0x000000110c177223 */ /* 0x004fca0000000017 */
[----:B------:R1:W-:Y:S06]  /*28b0*/  STG.E desc[UR14][R14.64], R23 ;  /* 0x000000170e007986 */ /* 0x0003ec000c10190e */
.L_x_155:
[----:B------:R-:W-:Y:S05]  /*28c0*/  BRA.U !UP1, `(.L_x_154) ;  /* 0x0000000109b07547 */ /* 0x000fea000b800000 */
[----:B------:R-:W-:Y:S02]  /*28d0*/  UISETP.NE.AND UP1, UPT, UR16, 0x1, UPT ;  /* 0x000000011000788c */ /* 0x000fe4000bf25270 */
[----:B------:R-:W-:-:S04]  /*28e0*/  ULOP3.LUT UR13, UR13, 0x1, URZ, 0xc0, !UPT ;  /* 0x000000010d0d7892 */ /* 0x000fc8000f8ec0ff */
[----:B------:R-:W-:-:S03]  /*28f0*/  UISETP.NE.AND UP2, UPT, UR13, URZ, UPT ;  /* 0x000000ff0d00728c */ /* 0x000fc6000bf45270 */
[----:B------:R-:W-:Y:S08]  /*2900*/  BRA.U !UP1, `(.L_x_156) ;  /* 0x0000000109647547 */ /* 0x000ff0000b800000 */
[----:B------:R-:W0:Y:S01]  /*2910*/  LDCU UR5, c[0x0][0x38c] ;  /* 0x00007180ff0577ac */ /* 0x000e220008000800 */
[----:B------:R-:W4:Y:S01]  /*2920*/  LDC.64 R12, c[0x0][0x380] ;  /* 0x0000e000ff0c7b82 */ /* 0x000f220000000a00 */
[----:B------:R-:W2:Y:S07]  /*2930*/  LDCU UR11, c[0x0][0x3fc] ;  /* 0x00007f80ff0b77ac */ /* 0x000eae0008000800 */
[----:B-1----:R-:W1:Y:S01]  /*2940*/  LDC.64 R14, c[0x0][0x3f0] ;  /* 0x0000fc00ff0e7b82 */ /* 0x002e620000000a00 */
[----:B0-----:R-:W-:-:S02]  /*2950*/  UIMAD UR10, UR4, UR5, URZ ;  /* 0x00000005040a72a4 */ /* 0x001fc4000f8e02ff */
[----:B--2---:R-:W-:-:S04]  /*2960*/  UIMAD UR12, UR4, UR11, URZ ;  /* 0x0000000b040c72a4 */ /* 0x004fc8000f8e02ff */
[----:B----4-:R-:W-:-:S04]  /*2970*/  IADD3 R22, P0, P1, R9, UR10, R12 ;  /* 0x0000000a09167c10 */ /* 0x010fc8000f91e00c */
[----:B------:R-:W-:Y:S02]  /*2980*/  IADD3.X R23, PT, PT, R10, R13, RZ, P0, P1 ;  /* 0x0000000d0a177210 */ /* 0x000fe400007e24ff */
[----:B-1----:R-:W-:-:S03]  /*2990*/  IADD3 R18, P2, P3, R11, UR12, R14 ;  /* 0x0000000c0b127c10 */ /* 0x002fc6000fb5e00e */
        /* <DEDUP_REMOVED lines=16> */
.L_x_156:
[----:B------:R-:W-:Y:S05]  /*2aa0*/  BRA.U !UP2, `(.L_x_154) ;  /* 0x000000010a387547 */ /* 0x000fea000b800000 */
[----:B------:R-:W2:Y:S01]  /*2ab0*/  LDCU UR5, c[0x0][0x38c] ;  /* 0x00007180ff0577ac */ /* 0x000ea20008000800 */
[----:B------:R-:W3:Y:S01]  /*2ac0*/  LDC.64 R12, c[0x0][0x380] ;  /* 0x0000e000ff0c7b82 */ /* 0x000ee20000000a00 */
[----:B------:R-:W5:Y:S07]  /*2ad0*/  LDCU UR10, c[0x0][0x3fc] ;  /* 0x00007f80ff0a77ac */ /* 0x000f6e0008000800 */
[----:B01----:R-:W0:Y:S01]  /*2ae0*/  LDC.64 R14, c[0x0][0x3f0] ;  /* 0x0000fc00ff0e7b82 */ /* 0x003e220000000a00 */
[----:B--2---:R-:W-:-:S02]  /*2af0*/  UIMAD UR5, UR4, UR5, URZ ;  /* 0x00000005040572a4 */ /* 0x004fc4000f8e02ff */
[----:B-----5:R-:W-:-:S04]  /*2b00*/  UIMAD UR4, UR4, UR10, URZ ;  /* 0x0000000a040472a4 */ /* 0x020fc8000f8e02ff */
[----:B---3--:R-:W-:-:S04]  /*2b10*/  IADD3 R12, P0, P1, R9, UR5, R12 ;  /* 0x00000005090c7c10 */ /* 0x008fc8000f91e00c */
[----:B------:R-:W-:Y:S02]  /*2b20*/  IADD3.X R13, PT, PT, R10, R13, RZ, P0, P1 ;  /* 0x0000000d0a0d7210 */ /* 0x000fe400007e24ff */
[----:B0-----:R-:W-:-:S03]  /*2b30*/  IADD3 R14, P2, P3, R11, UR4, R14 ;  /* 0x000000040b0e7c10 */ /* 0x001fc6000fb5e00e */
[----:B------:R-:W2:Y:S01]  /*2b40*/  LDG.E R12, desc[UR14][R12.64] ;  /* 0x0000000e0c0c7981 */ /* 0x000ea2000c1e1900 */
[----:B------:R-:W-:-:S05]  /*2b50*/  IADD3.X R15, PT, PT, R16, R15, RZ, P2, P3 ;  /* 0x0000000f100f7210 */ /* 0x000fca00017e64ff */
[----:B------:R-:W2:Y:S02]  /*2b60*/  LDG.E R9, desc[UR14][R14.64] ;  /* 0x0000000e0e097981 */ /* 0x000ea4000c1e1900 */
[----:B--2---:R-:W-:-:S05]  /*2b70*/  FFMA R9, R12, R17, R9 ;  /* 0x000000110c097223 */ /* 0x004fca0000000009 */
[----:B------:R2:W-:Y:S02]  /*2b80*/  STG.E desc[UR14][R14.64], R9 ;  /* 0x000000090e007986 */ /* 0x0005e4000c10190e */
.L_x_154:
[----:B------:R-:W-:-:S07]  /*2b90*/  FADD R20, R20, R17 ;  /* 0x0000001114147221 */ /* 0x000fce0000000000 */
.L_x_147:
[----:B------:R-:W-:Y:S05]  /*2ba0*/  BSYNC.RECONVERGENT B0 ;  /* 0x0000000000007941 */ /* 0x000fea0003800200 */
.L_x_146:
[----:B------:R-:W3:Y:S01]  /*2bb0*/  LDCU UR5, c[0x0][0x428] ;  /* 0x00008500ff0577ac */ /* 0x000ee20008000800 */
[----:B------:R-:W-:Y:S02]  /*2bc0*/  UIADD3 UR4, UPT, UPT, UR9, 0x1, URZ ;  /* 0x0000000109047890 */ /* 0x000fe4000fffe0ff */
[----:B---3--:R-:W-:-:S05]  /*2bd0*/  UISETP.NE.AND UP1, UPT, UR9, UR5, UPT ;  /* 0x000000050900728c */ /* 0x008fca000bf25270 */
[----:B------:R-:W-:-:S04]  /*2be0*/  UMOV UR9, UR4 ;  /* 0x0000000400097c82 */ /* 0x000fc80008000000 */
[----:B------:R-:W-:Y:S05]  /*2bf0*/  BRA.U UP1, `(.L_x_157) ;  /* 0xffffffdd01f47547 */ /* 0x000fea000b83ffff */
[----:B------:R-:W-:-:S09]  /*2c00*/  UISETP.NE.AND UP1, UPT, UR8, UR5, UPT ;  /* 0x000000050800728c */ /* 0x000fd2000bf25270 */
[----:B------:R-:W-:Y:S05]  /*2c10*/  BRA.U !UP1, `(.L_x_139) ;  /* 0x0000000509007547 */ /* 0x000fea000b800000 */
[----:B------:R-:W-:Y:S01]  /*2c20*/  UIADD3 UR8, UPT, UPT, UR8, 0x1, URZ ;  /* 0x0000000108087890 */ /* 0x000fe2000fffe0ff */
[----:B------:R-:W-:Y:S11]  /*2c30*/  BRA `(.L_x_158) ;  /* 0xffffffdc00e07947 */ /* 0x000ff6000383ffff */
.L_x_145:
[----:B------:R-:W0:Y:S01]  /*2c40*/  LDCU.64 UR4, c[0x0][0x3b8] ;  /* 0x00007700ff0477ac */ /* 0x000e220008000a00 */
[----:B------:R-:W-:Y:S02]  /*2c50*/  IMAD.MOV.U32 R20, RZ, RZ, RZ ;  /* 0x000000ffff147224 */ /* 0x000fe400078e00ff */
[----:B------:R-:W-:Y:S01]  /*2c60*/  IMAD.U32 R9, RZ, RZ, UR6 ;  /* 0x00000006ff097e24 */ /* 0x000fe2000f8e00ff */
[----:B------:R-:W1:Y:S01]  /*2c70*/  LDCU UR7, c[0x0][0x3c4] ;  /* 0x00007880ff0777ac */ /* 0x000e620008000800 */
[----:B0-----:R-:W-:-:S04]  /*2c80*/  IADD3 R2, P0, PT, R5, UR4, RZ ;  /* 0x0000000405027c10 */ /* 0x001fc8000ff1e0ff */
[----:B-1----:R-:W-:Y:S02]  /*2c90*/  IADD3 R4, P1, PT, R2, UR7, RZ ;  /* 0x0000000702047c10 */ /* 0x002fe4000ff3e0ff */
[----:B------:R-:W-:-:S04]  /*2ca0*/  IADD3.X R3, PT, PT, R0, UR5, RZ, P0, !PT ;  /* 0x0000000500037c10 */ /* 0x000fc800087fe4ff */
[----:B------:R-:W-:-:S07]  /*2cb0*/  IADD3.X R5, PT, PT, RZ, R3, RZ, P1, !PT ;  /* 0x00000003ff057210 */ /* 0x000fce0000ffe4ff */
.L_x_162:
[----:B------:R-:W0:Y:S01]  /*2cc0*/  LDCU UR4, c[0x0][0x42c] ;  /* 0x00008580ff0477ac */ /* 0x000e220008000800 */
[----:B------:R-:W1:Y:S01]  /*2cd0*/  LDC R15, c[0x0][0x3a0] ;  /* 0x0000e800ff0f7b82 */ /* 0x000e620000000800 */
[----:B------:R-:W-:Y:S01]  /*2ce0*/  IMAD.U32 R11, RZ, RZ, UR6 ;  /* 0x00000006ff0b7e24 */ /* 0x000fe2000f8e00ff */
[----:B------:R-:W2:Y:S01]  /*2cf0*/  LDCU UR5, c[0x0][0x3a4] ;  /* 0x00007480ff0577ac */ /* 0x000ea20008000800 */
[----:B------:R-:W3:Y:S01]  /*2d00*/  LDCU UR7, c[0x0][0x42c] ;  /* 0x00008580ff0777ac */ /* 0x000ee20008000800 */
[----:B------:R-:W4:Y:S01]  /*2d10*/  LDCU UR8, c[0x0][0x3a8] ;  /* 0x00007500ff0877ac */ /* 0x000f220008000800 */
[----:B------:R-:W1:Y:S01]  /*2d20*/  LDCU UR9, c[0x0][0x428] ;  /* 0x00008500ff0977ac */ /* 0x000e620008000800 */
[----:B0-----:R-:W-:-:S05]  /*2d30*/  IMAD R0, R9, UR4, R8 ;  /* 0x0000000409007c24 */ /* 0x001fca000f8e0208 */
[----:B--234-:R-:W-:-:S13]  /*2d40*/  ISETP.GE.AND P1, PT, R0, UR5, PT ;  /* 0x0000000500007c0c */ /* 0x01cfda000bf26270 */
.L_x_161:
[C---:B------:R-:W-:Y:S01]  /*2d50*/  IMAD R13, R11.reuse, UR7, R6 ;  /* 0x000000070b0d7c24 */ /* 0x040fe2000f8e0206 */
[----:B------:R-:W-:Y:S01]  /*2d60*/  BSSY.RECONVERGENT B0, `(.L_x_159) ;  /* 0x0000026000007945 */ /* 0x000fe20003800200 */
[C---:B-1----:R-:W-:Y:S01]  /*2d70*/  ISETP.NE.AND P3, PT, R11.reuse, UR9, PT ;  /* 0x000000090b007c0c */ /* 0x042fe2000bf65270 */
[----:B------:R-:W-:Y:S02]  /*2d80*/  VIADD R10, R11, 0x1 ;  /* 0x000000010b0a7836 */ /* 0x000fe40000000000 */
[C---:B------:R-:W-:Y:S02]  /*2d90*/  ISETP.LT.AND P0, PT, R13.reuse, UR8, !P1 ;  /* 0x000000080d007c0c */ /* 0x040fe4000cf01270 */
[----:B------:R-:W-:-:S04]  /*2da0*/  LOP3.LUT R13, R13, R0, RZ, 0xfc, !PT ;  /* 0x000000000d0d7212 */ /* 0x000fc800078efcff */
[----:B------:R-:W-:-:S13]  /*2db0*/  ISETP.GT.AND P0, PT, R13, -0x1, P0 ;  /* 0xffffffff0d00780c */ /* 0x000fda0000704270 */
[----:B------:R-:W-:Y:S05]  /*2dc0*/  @!P0 BRA `(.L_x_160) ;  /* 0x00000000007c8947 */ /* 0x000fea0003800000 */
[----:B------:R-:W-:Y:S01]  /*2dd0*/  ISETP.NE.AND P2, PT, R15, -0x1, PT ;  /* 0xffffffff0f00780c */ /* 0x000fe20003f45270 */
[----:B------:R-:W2:-:S12]  /*2de0*/  LDG.E R13, desc[UR14][R2.64] ;  /* 0x0000000e020d7981 */ /* 0x000e98000c1e1900 */
[----:B------:R-:W3:Y:S01]  /*2df0*/  @P2 LDG.E R17, desc[UR14][R4.64] ;  /* 0x0000000e04112981 */ /* 0x000ee2000c1e1900 */
[----:B------:R-:W-:Y:S01]  /*2e00*/  ISETP.NE.AND P0, PT, R15, RZ, PT ;  /* 0x000000ff0f00720c */ /* 0x000fe20003f05270 */
[----:B------:R-:W-:Y:S01]  /*2e10*/  HFMA2 R18, -RZ, RZ, 3.7421875, 0 ;  /* 0x437c0000ff127431 */ /* 0x000fe200000001ff */
[-C--:B------:R-:W-:Y:S01]  /*2e20*/  @P2 I2FP.F32.S32 R14, R11.reuse ;  /* 0x0000000b000e2245 */ /* 0x080fe20000201400 */
[----:B------:R-:W-:Y:S01]  /*2e30*/  IMAD.MOV.U32 R16, RZ, RZ, 0x3bbb989d ;  /* 0x3bbb989dff107424 */ /* 0x000fe200078e00ff */
[----:B------:R-:W-:-:S04]  /*2e40*/  SEL R12, R9, R11, !P0 ;  /* 0x0000000b090c7207 */ /* 0x000fc80004000000 */
[----:B------:R-:W-:-:S05]  /*2e50*/  I2FP.F32.S32 R12, R12 ;  /* 0x0000000c000c7245 */ /* 0x000fca0000201400 */
[----:B--2---:R-:W-:-:S04]  /*2e60*/  FMUL R13, R12, R13 ;  /* 0x0000000d0c0d7220 */ /* 0x004fc80000400000 */
[----:B------:R-:W-:-:S04]  /*2e70*/  FMUL R13, R12, R13 ;  /* 0x0000000d0c0d7220 */ /* 0x000fc80000400000 */
[----:B------:R-:W-:Y:S01]  /*2e80*/  FFMA.SAT R11, R13, R16, 0.5 ;  /* 0x3f0000000d0b7423 */ /* 0x000fe20000002010 */
[----:B---3--:R-:W-:-:S03]  /*2e90*/  @P2 FMUL R17, R14, R17 ;  /* 0x000000110e112220 */ /* 0x008fc60000400000 */
[----:B------:R-:W-:Y:S01]  /*2ea0*/  FFMA.RM R11, R11, R18, 12582913 ;  /* 0x4b4000010b0b7423 */ /* 0x000fe20000004012 */
[----:B------:R-:W-:-:S03]  /*2eb0*/  @P2 FMUL R17, R14, R17 ;  /* 0x000000110e112220 */ /* 0x000fc60000400000 */
[C---:B------:R-:W-:Y:S01]  /*2ec0*/  FADD R12, R11.reuse, -12583039 ;  /* 0xcb40007f0b0c7421 */ /* 0x040fe20000000000 */
[----:B------:R-:W-:Y:S02]  /*2ed0*/  IMAD.SHL.U32 R11, R11, 0x800000, RZ ;  /* 0x008000000b0b7824 */ /* 0x000fe400078e00ff */
[----:B------:R-:W-:Y:S01]  /*2ee0*/  @P2 FFMA.SAT R14, R17, R16, 0.5 ;  /* 0x3f000000110e2423 */ /* 0x000fe20000002010 */
[----:B------:R-:W-:-:S03]  /*2ef0*/  FFMA R12, R13, 1.4426950216293334961, -R12 ;  /* 0x3fb8aa3b0d0c7823 */ /* 0x000fc6000000080c */
[----:B------:R-:W-:Y:S01]  /*2f00*/  @P2 FFMA.RM R14, R14, R18, 12582913 ;  /* 0x4b4000010e0e2423 */ /* 0x000fe20000004012 */
[----:B------:R-:W-:-:S03]  /*2f10*/  FFMA R12, R13, 1.925963033500011079e-08, R12 ;  /* 0x32a570600d0c7823 */ /* 0x000fc6000000000c */
[C---:B------:R-:W-:Y:S01]  /*2f20*/  @P2 FADD R16, R14.reuse, -12583039 ;  /* 0xcb40007f0e102421 */ /* 0x040fe20000000000 */
[----:B------:R-:W-:Y:S02]  /*2f30*/  @P2 IMAD.SHL.U32 R14, R14, 0x800000, RZ ;  /* 0x008000000e0e2824 */ /* 0x000fe400078e00ff */
[----:B------:R-:W0:Y:S01]  /*2f40*/  MUFU.EX2 R12, R12 ;  /* 0x0000000c000c7308 */ /* 0x000e220000000800 */
[----:B------:R-:W-:-:S04]  /*2f50*/  @P2 FFMA R16, R17, 1.4426950216293334961, -R16 ;  /* 0x3fb8aa3b11102823 */ /* 0x000fc80000000810 */
[----:B------:R-:W-:-:S04]  /*2f60*/  @P2 FFMA R16, R17, 1.925963033500011079e-08, R16 ;  /* 0x32a5706011102823 */ /* 0x000fc80000000010 */
[----:B------:R-:W1:Y:S01]  /*2f70*/  @P2 MUFU.EX2 R13, R16 ;  /* 0x00000010000d2308 */ /* 0x000e620000000800 */
[----:B0-----:R-:W-:Y:S01]  /*2f80*/  FMUL R11, R11, R12 ;  /* 0x0000000c0b0b7220 */ /* 0x001fe20000400000 */
[----:B-1----:R-:W-:-:S04]  /*2f90*/  @P2 FMUL R14, R14, R13 ;  /* 0x0000000d0e0e2220 */ /* 0x002fc80000400000 */
[----:B------:R-:W-:-:S04]  /*2fa0*/  @P2 FMUL R11, R11, R14 ;  /* 0x0000000e0b0b2220 */ /* 0x000fc80000400000 */
[----:B------:R-:W-:-:S07]  /*2fb0*/  FADD R20, R20, R11 ;  /* 0x0000000b14147221 */ /* 0x000fce0000000000 */
.L_x_160:
[----:B------:R-:W-:Y:S05]  /*2fc0*/  BSYNC.RECONVERGENT B0 ;  /* 0x0000000000007941 */ /* 0x000fea0003800200 */
.L_x_159:
[----:B------:R-:W-:Y:S01]  /*2fd0*/  IMAD.MOV.U32 R11, RZ, RZ, R10 ;  /* 0x000000ffff0b7224 */ /* 0x000fe200078e000a */
[----:B------:R-:W-:Y:S06]  /*2fe0*/  @P3 BRA `(.L_x_161) ;  /* 0xfffffffc00583947 */ /* 0x000fec000383ffff */
[C---:B------:R-:W-:Y:S02]  /*2ff0*/  ISETP.NE.AND P0, PT, R9.reuse, UR9, PT ;  /* 0x0000000909007c0c */ /* 0x040fe4000bf05270 */
[----:B------:R-:W-:-:S11]  /*3000*/  IADD3 R9, PT, PT, R9, 0x1, RZ ;  /* 0x0000000109097810 */ /* 0x000fd60007ffe0ff */
[----:B------:R-:W-:Y:S05]  /*3010*/  @P0 BRA `(.L_x_162) ;  /* 0xfffffffc00280947 */ /* 0x000fea000383ffff */
.L_x_139:
[----:B------:R-:W3:Y:S02]  /*3020*/  LDC R0, c[0x0][0x3a0] ;  /* 0x0000e800ff007b82 */ /* 0x000ee40000000800 */
[----:B---3--:R-:W-:-:S13]  /*3030*/  ISETP.GE.AND P0, PT, R0, 0x1, PT ;  /* 0x000000010000780c */ /* 0x008fda0003f06270 */
[----:B------:R-:W-:Y:S05]  /*3040*/  @!P0 EXIT ;  /* 0x000000000000894d */ /* 0x000fea0003800000 */
[----:B------:R-:W3:Y:S01]  /*3050*/  LDCU.64 UR6, c[0x0][0x400] ;  /* 0x00008000ff0677ac */ /* 0x000ee20008000a00 */
[----:B------:R-:W-:Y:S01]  /*3060*/  VIADD R2, R0, 0xffffffff ;  /* 0xffffffff00027836 */ /* 0x000fe20000000000 */
[----:B------:R-:W-:Y:S01]  /*3070*/  FMNMX.NAN R20, R20, 0.0010000000474974513054, !PT ;  /* 0x3a83126f14147809 */ /* 0x000fe20007820000 */
[----:B------:R-:W-:Y:S01]  /*3080*/  IMAD.MOV.U32 R5, RZ, RZ, RZ ;  /* 0x000000ffff057224 */ /* 0x000fe200078e00ff */
[----:B------:R-:W2:Y:S02]  /*3090*/  LDCU UR4, c[0x0][0x3f8] ;  /* 0x00007f00ff0477ac */ /* 0x000ea40008000800 */
[----:B------:R-:W-:Y:S01]  /*30a0*/  ISETP.GE.U32.AND P2, PT, R2, 0x7, PT ;  /* 0x000000070200780c */ /* 0x000fe20003f46070 */
[----:B---3--:R-:W-:Y:S02]  /*30b0*/  IMAD R8, R8, UR6, RZ ;  /* 0x0000000608087c24 */ /* 0x008fe4000f8e02ff */
[----:B------:R-:W-:Y:S02]  /*30c0*/  IMAD R6, R6, UR7, RZ ;  /* 0x0000000706067c24 */ /* 0x000fe4000f8e02ff */
[----:B--2---:R-:W-:Y:S01]  /*30d0*/  IMAD R9, R7, UR4, RZ ;  /* 0x0000000407097c24 */ /* 0x004fe2000f8e02ff */
[----:B------:R-:W-:-:S04]  /*30e0*/  LOP3.LUT R7, R0, 0x7, RZ, 0xc0, !PT ;  /* 0x0000000700077812 */ /* 0x000fc800078ec0ff */
[----:B------:R-:W-:-:S04]  /*30f0*/  IADD3 R9, P0, P1, R9, R8, R6 ;  /* 0x0000000809097210 */ /* 0x000fc8000791e006 */
[----:B------:R-:W-:Y:S01]  /*3100*/  IADD3.X R6, PT, PT, RZ, RZ, RZ, P0, P1 ;  /* 0x000000ffff067210 */ /* 0x000fe200007e24ff */
[----:B------:R-:W-:Y:S08]  /*3110*/  @!P2 BRA `(.L_x_163) ;  /* 0x0000000800b8a947 */ /* 0x000ff00003800000 */
[----:B01----:R-:W0:Y:S01]  /*3120*/  LDC.64 R14, c[0x0][0x3f0] ;  /* 0x0000fc00ff0e7b82 */ /* 0x003e220000000a00 */
[----:B------:R-:W1:Y:S01]  /*3130*/  LDCU UR5, c[0x0][0x3fc] ;  /* 0x00007f80ff0577ac */ /* 0x000e620008000800 */
[----:B------:R-:W-:Y:S01]  /*3140*/  LOP3.LUT R5, R0, 0x7ffffff8, RZ, 0xc0, !PT ;  /* 0x7ffffff800057812 */ /* 0x000fe200078ec0ff */
[----:B------:R-:W2:Y:S04]  /*3150*/  LDCU UR11, c[0x0][0x3fc] ;  /* 0x00007f80ff0b77ac */ /* 0x000ea80008000800 */
[----:B------:R-:W-:Y:S01]  /*3160*/  IMAD.MOV R4, RZ, RZ, -R5 ;  /* 0x000000ffff047224 */ /* 0x000fe200078e0a05 */
[----:B------:R-:W3:Y:S01]  /*3170*/  LDCU UR12, c[0x0][0x3fc] ;  /* 0x00007f80ff0c77ac */ /* 0x000ee20008000800 */
[----:B------:R-:W-:Y:S01]  /*3180*/  UMOV UR4, URZ ;  /* 0x000000ff00047c82 */ /* 0x000fe20008000000 */
[----:B-1----:R-:W-:-:S02]  /*3190*/  USHF.L.U32 UR6, UR5, 0x1, URZ ;  /* 0x0000000105067899 */ /* 0x002fc400080006ff */
[----:B------:R-:W-:Y:S02]  /*31a0*/  UIMAD UR7, UR5, 0x3, URZ ;  /* 0x00000003050778a4 */ /* 0x000fe4000f8e02ff */
[----:B------:R-:W-:Y:S02]  /*31b0*/  USHF.L.U32 UR8, UR5, 0x2, URZ ;  /* 0x0000000205087899 */ /* 0x000fe400080006ff */
[----:B------:R-:W-:Y:S02]  /*31c0*/  UIMAD UR9, UR5, 0x5, URZ ;  /* 0x00000005050978a4 */ /* 0x000fe4000f8e02ff */
[----:B------:R-:W-:Y:S02]  /*31d0*/  UIMAD UR10, UR5, 0x6, URZ ;  /* 0x00000006050a78a4 */ /* 0x000fe4000f8e02ff */
[----:B--23--:R-:W-:-:S12]  /*31e0*/  UIMAD UR5, UR5, 0x7, URZ ;  /* 0x00000007050578a4 */ /* 0x00cfd8000f8e02ff */
.L_x_180:
[----:B0-----:R-:W-:-:S04]  /*31f0*/  IADD3 R16, P0, P1, R9, UR4, R14 ;  /* 0x0000000409107c10 */ /* 0x001fc8000f91e00e */
[----:B------:R-:W-:-:S05]  /*3200*/  IADD3.X R17, PT, PT, R6, R15, RZ, P0, P1 ;  /* 0x0000000f06117210 */ /* 0x000fca00007e24ff */
[----:B------:R-:W2:Y:S01]  /*3210*/  LDG.E R3, desc[UR14][R16.64] ;  /* 0x0000000e10037981 */ /* 0x000ea2000c1e1900 */
[----:B------:R-:W0:Y:S01]  /*3220*/  MUFU.RCP R11, R20 ;  /* 0x00000014000b7308 */ /* 0x000e220000001000 */
[----:B------:R-:W-:Y:S01]  /*3230*/  BSSY.RECONVERGENT B2, `(.L_x_164) ;  /* 0x000000c000027945 */ /* 0x000fe20003800200 */
[----:B0-----:R-:W-:-:S04]  /*3240*/  FFMA R0, -R20, R11, 1 ;  /* 0x3f80000014007423 */ /* 0x001fc8000000010b */
[----:B------:R-:W-:Y:S02]  /*3250*/  FFMA R0, R11, R0, R11 ;  /* 0x000000000b007223 */ /* 0x000fe4000000000b */
[----:B--2---:R-:W0:Y:S02]  /*3260*/  FCHK P0, R3, R20 ;  /* 0x0000001403007302 */ /* 0x004e240000000000 */
[----:B------:R-:W-:-:S04]  /*3270*/  FFMA R11, R3, R0, RZ ;  /* 0x00000000030b7223 */ /* 0x000fc800000000ff */
[----:B------:R-:W-:-:S04]  /*3280*/  FFMA R2, -R20, R11, R3 ;  /* 0x0000000b14027223 */ /* 0x000fc80000000103 */
[----:B------:R-:W-:Y:S01]  /*3290*/  FFMA R11, R0, R2, R11 ;  /* 0x00000002000b7223 */ /* 0x000fe2000000000b */
[----:B0-----:R-:W-:Y:S06]  /*32a0*/  @!P0 BRA `(.L_x_165) ;  /* 0x0000000000108947 */ /* 0x001fec0003800000 */
[----:B------:R-:W-:Y:S02]  /*32b0*/  MOV R0, R20 ;  /* 0x0000001400007202 */ /* 0x000fe40000000f00 */
[----:B------:R-:W-:-:S07]  /*32c0*/  MOV R8, 0x32e0 ;  /* 0x000032e000087802 */ /* 0x000fce0000000f00 */
[----:B----4-:R-:W-:Y:S05]  /*32d0*/  CALL.REL.NOINC `($__internal_1_$__cuda_sm3x_div_rn_noftz_f32_slowpath) ;  /* 0x0000001000e87944 */ /* 0x010fea0003c00000 */
[----:B------:R-:W-:-:S07]  /*32e0*/  IMAD.MOV.U32 R11, RZ, RZ, R0 ;  /* 0x000000ffff0b7224 */ /* 0x000fce00078e0000 */
.L_x_165:
[----:B------:R-:W-:Y:S05]  /*32f0*/  BSYNC.RECONVERGENT B2 ;  /* 0x0000000000027941 */ /* 0x000fea0003800200 */
.L_x_164:
[----:B------:R-:W-:Y:S01]  /*3300*/  IADD3 R12, P0, P1, R9, UR11, R14 ;  /* 0x0000000b090c7c10 */ /* 0x000fe2000f91e00e */
[----:B------:R0:W-:Y:S03]  /*3310*/  STG.E desc[UR14][R16.64], R11 ;  /* 0x0000000b10007986 */ /* 0x0001e6000c10190e */
[----:B------:R-:W-:-:S05]  /*3320*/  IADD3.X R13, PT, PT, R6, R15, RZ, P0, P1 ;  /* 0x0000000f060d7210 */ /* 0x000fca00007e24ff */
[----:B------:R-:W2:Y:S01]  /*3330*/  LDG.E R19, desc[UR14][R12.64] ;  /* 0x0000000e0c137981 */ /* 0x000ea2000c1e1900 */
[----:B------:R-:W1:Y:S01]  /*3340*/  MUFU.RCP R3, R20 ;  /* 0x0000001400037308 */ /* 0x000e620000001000 */
[----:B------:R-:W-:Y:S01]  /*3350*/  BSSY.RECONVERGENT B2, `(.L_x_166) ;  /* 0x000000d000027945 */ /* 0x000fe20003800200 */
[----:B-1----:R-:W-:-:S04]  /*3360*/  FFMA R0, -R20, R3, 1 ;  /* 0x3f80000014007423 */ /* 0x002fc80000000103 */
[----:B------:R-:W-:Y:S02]  /*3370*/  FFMA R0, R3, R0, R3 ;  /* 0x0000000003007223 */ /* 0x000fe40000000003 */
[----:B--2---:R-:W1:Y:S02]  /*3380*/  FCHK P0, R19, R20 ;  /* 0x0000001413007302 */ /* 0x004e640000000000 */
[----:B------:R-:W-:-:S04]  /*3390*/  FFMA R3, R0, R19, RZ ;  /* 0x0000001300037223 */ /* 0x000fc800000000ff */
[----:B------:R-:W-:-:S04]  /*33a0*/  FFMA R2, -R20, R3, R19 ;  /* 0x0000000314027223 */ /* 0x000fc80000000113 */
[----:B------:R-:W-:Y:S01]  /*33b0*/  FFMA R3, R0, R2, R3 ;  /* 0x0000000200037223 */ /* 0x000fe20000000003 */
[----:B01----:R-:W-:Y:S06]  /*33c0*/  @!P0 BRA `(.L_x_167) ;  /* 0x0000000000148947 */ /* 0x003fec0003800000 */
[----:B------:R-:W-:Y:S01]  /*33d0*/  IMAD.MOV.U32 R3, RZ, RZ, R19 ;  /* 0x000000ffff037224 */ /* 0x000fe200078e0013 */
[----:B------:R-:W-:Y:S01]  /*33e0*/  MOV R8, 0x3410 ;  /* 0x0000341000087802 */ /* 0x000fe20000000f00 */
[----:B------:R-:W-:-:S07]  /*33f0*/  IMAD.MOV.U32 R0, RZ, RZ, R20 ;  /* 0x000000ffff007224 */ /* 0x000fce00078e0014 */
[----:B----4-:R-:W-:Y:S05]  /*3400*/  CALL.REL.NOINC `($__internal_1_$__cuda_sm3x_div_rn_noftz_f32_slowpath) ;  /* 0x00000010009c7944 */ /* 0x010fea0003c00000 */
[----:B------:R-:W-:-:S07]  /*3410*/  MOV R3, R0 ;  /* 0x0000000000037202 */ /* 0x000fce0000000f00 */
.L_x_167:
[----:B------:R-:W-:Y:S05]  /*3420*/  BSYNC.RECONVERGENT B2 ;  /* 0x0000000000027941 */ /* 0x000fea0003800200 */
.L_x_166:
        /* <DEDUP_REMOVED lines=17> */
[----:B------:R-:W-:-:S07]  /*3540*/  IMAD.MOV.U32 R11, RZ, RZ, R0 ;  /* 0x000000ffff0b7224 */ /* 0x000fce00078e0000 */
.L_x_169:
[----:B------:R-:W-:Y:S05]  /*3550*/  BSYNC.RECONVERGENT B2 ;  /* 0x0000000000027941 */ /* 0x000fea0003800200 */
.L_x_168:
        /* <DEDUP_REMOVED lines=13> */
[----:B------:R-:W-:Y:S01]  /*3630*/  MOV R3, R19 ;  /* 0x0000001300037202 */ /* 0x000fe20000000f00 */
[----:B------:R-:W-:Y:S01]  /*3640*/  IMAD.MOV.U32 R0, RZ, RZ, R20 ;  /* 0x000000ffff007224 */ /* 0x000fe200078e0014 */
[----:B------:R-:W-:-:S07]  /*3650*/  MOV R8, 0x3670 ;  /* 0x0000367000087802 */ /* 0x000fce0000000f00 */
[----:B----4-:R-:W-:Y:S05]  /*3660*/  CALL.REL.NOINC `($__internal_1_$__cuda_sm3x_div_rn_noftz_f32_slowpath) ;  /* 0x0000001000047944 */ /* 0x010fea0003c00000 */
[----:B------:R-:W-:-:S07]  /*3670*/  IMAD.MOV.U32 R3, RZ, RZ, R0 ;  /* 0x000000ffff037224 */ /* 0x000fce00078e0000 */
.L_x_171:
[----:B------:R-:W-:Y:S05]  /*3680*/  BSYNC.RECONVERGENT B2 ;  /* 0x0000000000027941 */ /* 0x000fea0003800200 */
.L_x_170:
        /* <DEDUP_REMOVED lines=14> */
[----:B------:R-:W-:Y:S02]  /*3770*/  MOV R0, R20 ;  /* 0x0000001400007202 */ /* 0x000fe40000000f00 */
[----:B------:R-:W-:-:S07]  /*3780*/  MOV R8, 0x37a0 ;  /* 0x000037a000087802 */ /* 0x000fce0000000f00 */
[----:B----4-:R-:W-:Y:S05]  /*3790*/  CALL.REL.NOINC `($__internal_1_$__cuda_sm3x_div_rn_noftz_f32_slowpath) ;  /* 0x0000000c00b87944 */ /* 0x010fea0003c00000 */
[----:B------:R-:W-:-:S07]  /*37a0*/  IMAD.MOV.U32 R11, RZ, RZ, R0 ;  /* 0x000000ffff0b7224 */ /* 0x000fce00078e0000 */
.L_x_173:
[----:B------:R-:W-:Y:S05]  /*37b0*/  BSYNC.RECONVERGENT B2 ;  /* 0x0000000000027941 */ /* 0x000fea0003800200 */
.L_x_172:
        /* <DEDUP_REMOVED lines=18> */
.L_x_175:
[----:B------:R-:W-:Y:S05]  /*38e0*/  BSYNC.RECONVERGENT B2 ;  /* 0x0000000000027941 */ /* 0x000fea0003800200 */
.L_x_174:
        /* <DEDUP_REMOVED lines=18> */
.L_x_177:
[----:B------:R-:W-:Y:S05]  /*3a10*/  BSYNC.RECONVERGENT B2 ;  /* 0x0000000000027941 */ /* 0x000fea0003800200 */
.L_x_176:
        /* <DEDUP_REMOVED lines=17> */
.L_x_179:
[----:B------:R-:W-:Y:S05]  /*3b30*/  BSYNC.RECONVERGENT B2 ;  /* 0x0000000000027941 */ /* 0x000fea0003800200 */
.L_x_178:
[----:B------:R2:W-:Y:S01]  /*3b40*/  STG.E desc[UR14][R12.64], R0 ;  /* 0x000000000c007986 */ /* 0x0005e2000c10190e */
[----:B------:R-:W-:Y:S01]  /*3b50*/  VIADD R4, R4, 0x8 ;  /* 0x0000000804047836 */ /* 0x000fe20000000000 */
[----:B------:R-:W-:Y:S02]  /*3b60*/  ULEA UR11, UR12, UR11, 0x3 ;  /* 0x0000000b0c0b7291 */ /* 0x000fe4000f8e18ff */
[----:B------:R-:W-:Y:S02]  /*3b70*/  ULEA UR6, UR12, UR6, 0x3 ;  /* 0x000000060c067291 */ /* 0x000fe4000f8e18ff */
[----:B------:R-:W-:Y:S01]  /*3b80*/  ISETP.NE.AND P0, PT, R4, RZ, PT ;  /* 0x000000ff0400720c */ /* 0x000fe20003f05270 */
[----:B------:R-:W-:Y:S02]  /*3b90*/  ULEA UR7, UR12, UR7, 0x3 ;  /* 0x000000070c077291 */ /* 0x000fe4000f8e18ff */
[----:B------:R-:W-:Y:S02]  /*3ba0*/  ULEA UR8, UR12, UR8, 0x3 ;  /* 0x000000080c087291 */ /* 0x000fe4000f8e18ff */
[----:B------:R-:W-:-:S02]  /*3bb0*/  ULEA UR9, UR12, UR9, 0x3 ;  /* 0x000000090c097291 */ /* 0x000fc4000f8e18ff */
[----:B------:R-:W-:Y:S02]  /*3bc0*/  ULEA UR10, UR12, UR10, 0x3 ;  /* 0x0000000a0c0a7291 */ /* 0x000fe4000f8e18ff */
[----:B------:R-:W-:Y:S02]  /*3bd0*/  ULEA UR5, UR12, UR5, 0x3 ;  /* 0x000000050c057291 */ /* 0x000fe4000f8e18ff */
[----:B------:R-:W-:Y:S02]  /*3be0*/  ULEA UR4, UR12, UR4, 0x3 ;  /* 0x000000040c047291 */ /* 0x000fe4000f8e18ff */
[----:B--2---:R-:W-:Y:S10]  /*3bf0*/  @P0 BRA `(.L_x_180) ;  /* 0xfffffff4007c0947 */ /* 0x004ff4000383ffff */
.L_x_163:
[----:B------:R-:W-:-:S13]  /*3c00*/  ISETP.NE.AND P0, PT, R7, RZ, PT ;  /* 0x000000ff0700720c */ /* 0x000fda0003f05270 */
[----:B------:R-:W-:Y:S05]  /*3c10*/  @!P0 EXIT ;  /* 0x000000000000894d */ /* 0x000fea0003800000 */
[----:B------:R-:W2:Y:S01]  /*3c20*/  LDCU UR4, c[0x0][0x3a0] ;  /* 0x00007400ff0477ac */ /* 0x000ea20008000800 */
[----:B------:R-:W-:Y:S01]  /*3c30*/  ISETP.GE.U32.AND P0, PT, R7, 0x4, PT ;  /* 0x000000040700780c */ /* 0x000fe20003f06070 */
[----:B--2---:R-:W-:-:S12]  /*3c40*/  ULOP3.LUT UR4, UR4, 0x3, URZ, 0xc0, !UPT ;  /* 0x0000000304047892 */ /* 0x004fd8000f8ec0ff */
[----:B------:R-:W-:Y:S05]  /*3c50*/  @!P0 BRA `(.L_x_181) ;  /* 0x0000000400608947 */ /* 0x000fea0003800000 */
[----:B------:R-:W2:Y:S01]  /*3c60*/  LDCU UR5, c[0x0][0x3fc] ;  /* 0x00007f80ff0577ac */ /* 0x000ea20008000800 */
[----:B------:R-:W3:Y:S01]  /*3c70*/  LDCU.64 UR6, c[0x0][0x3f0] ;  /* 0x00007e00ff0677ac */ /* 0x000ee20008000a00 */
[----:B--2---:R-:W-:-:S05]  /*3c80*/  IMAD R4, R5, UR5, RZ ;  /* 0x0000000505047c24 */ /* 0x004fca000f8e02ff */
[----:B---3--:R-:W-:-:S04]  /*3c90*/  IADD3 R12, P0, P1, R9, UR6, R4 ;  /* 0x00000006090c7c10 */ /* 0x008fc8000f91e004 */
[----:B------:R-:W-:-:S05]  /*3ca0*/  IADD3.X R13, PT, PT, R6, UR7, RZ, P0, P1 ;  /* 0x00000007060d7c10 */ /* 0x000fca00087e24ff */
[----:B------:R-:W2:Y:S01]  /*3cb0*/  LDG.E R7, desc[UR14][R12.64] ;  /* 0x0000000e0c077981 */ /* 0x000ea2000c1e1900 */
[----:B------:R-:W3:Y:S01]  /*3cc0*/  MUFU.RCP R3, R20 ;  /* 0x0000001400037308 */ /* 0x000ee20000001000 */
[----:B------:R-:W-:Y:S01]  /*3cd0*/  BSSY.RECONVERGENT B2, `(.L_x_182) ;  /* 0x000000d000027945 */ /* 0x000fe20003800200 */
[----:B---3--:R-:W-:-:S04]  /*3ce0*/  FFMA R0, -R20, R3, 1 ;  /* 0x3f80000014007423 */ /* 0x008fc80000000103 */
[----:B------:R-:W-:Y:S02]  /*3cf0*/  FFMA R0, R3, R0, R3 ;  /* 0x0000000003007223 */ /* 0x000fe40000000003 */
[----:B--2---:R-:W2:Y:S02]  /*3d00*/  FCHK P0, R7, R20 ;  /* 0x0000001407007302 */ /* 0x004ea40000000000 */
[----:B------:R-:W-:-:S04]  /*3d10*/  FFMA R3, R0, R7, RZ ;  /* 0x0000000700037223 */ /* 0x000fc800000000ff */
[----:B------:R-:W-:-:S04]  /*3d20*/  FFMA R2, -R20, R3, R7 ;  /* 0x0000000314027223 */ /* 0x000fc80000000107 */
[----:B------:R-:W-:Y:S01]  /*3d30*/  FFMA R3, R0, R2, R3 ;  /* 0x0000000200037223 */ /* 0x000fe20000000003 */
[----:B--2---:R-:W-:Y:S06]  /*3d40*/  @!P0 BRA `(.L_x_183) ;  /* 0x0000000000148947 */ /* 0x004fec0003800000 */
[----:B------:R-:W-:Y:S01]  /*3d50*/  MOV R3, R7 ;  /* 0x0000000700037202 */ /* 0x000fe20000000f00 */
[----:B------:R-:W-:Y:S01]  /*3d60*/  IMAD.MOV.U32 R0, RZ, RZ, R20 ;  /* 0x000000ffff007224 */ /* 0x000fe200078e0014 */
[----:B------:R-:W-:-:S07]  /*3d70*/  MOV R8, 0x3d90 ;  /* 0x00003d9000087802 */ /* 0x000fce0000000f00 */
[----:B01--4-:R-:W-:Y:S05]  /*3d80*/  CALL.REL.NOINC `($__internal_1_$__cuda_sm3x_div_rn_noftz_f32_slowpath) ;  /* 0x00000008003c7944 */ /* 0x013fea0003c00000 */
[----:B------:R-:W-:-:S07]  /*3d90*/  IMAD.MOV.U32 R3, RZ, RZ, R0 ;  /* 0x000000ffff037224 */ /* 0x000fce00078e0000 */
.L_x_183:
[----:B------:R-:W-:Y:S05]  /*3da0*/  BSYNC.RECONVERGENT B2 ;  /* 0x0000000000027941 */ /* 0x000fea0003800200 */
.L_x_182:
[----:B------:R-:W2:Y:S01]  /*3db0*/  LDCU UR5, c[0x0][0x3fc] ;  /* 0x00007f80ff0577ac */ /* 0x000ea20008000800 */
[----:B------:R3:W-:Y:S01]  /*3dc0*/  STG.E desc[UR14][R12.64], R3 ;  /* 0x000000030c007986 */ /* 0x0007e2000c10190e */
[----:B------:R-:W0:Y:S01]  /*3dd0*/  LDCU.64 UR6, c[0x0][0x3f0] ;  /* 0x00007e00ff0677ac */ /* 0x000e220008000a00 */
[----:B--2---:R-:W-:-:S04]  /*3de0*/  IADD3 R4, PT, PT, R4, UR5, RZ ;  /* 0x0000000504047c10 */ /* 0x004fc8000fffe0ff */
[----:B01----:R-:W-:-:S04]  /*3df0*/  IADD3 R14, P0, P1, R9, UR6, R4 ;  /* 0x00000006090e7c10 */ /* 0x003fc8000f91e004 */
[----:B------:R-:W-:-:S05]  /*3e00*/  IADD3.X R15, PT, PT, R6, UR7, RZ, P0, P1 ;  /* 0x00000007060f7c10 */ /* 0x000fca00087e24ff */
        /* <DEDUP_REMOVED lines=9> */
[----:B0--3--:R-:W-:Y:S06]  /*3ea0*/  @!P0 BRA `(.L_x_185) ;  /* 0x0000000000148947 */ /* 0x009fec0003800000 */
[----:B------:R-:W-:Y:S01]  /*3eb0*/  IMAD.MOV.U32 R3, RZ, RZ, R11 ;  /* 0x000000ffff037224 */ /* 0x000fe200078e000b */
[----:B------:R-:W-:Y:S01]  /*3ec0*/  MOV R8, 0x3ef0 ;  /* 0x00003ef000087802 */ /* 0x000fe20000000f00 */
[----:B------:R-:W-:-:S07]  /*3ed0*/  IMAD.MOV.U32 R0, RZ, RZ, R20 ;  /* 0x000000ffff007224 */ /* 0x000fce00078e0014 */
[----:B----4-:R-:W-:Y:S05]  /*3ee0*/  CALL.REL.NOINC `($__internal_1_$__cuda_sm3x_div_rn_noftz_f32_slowpath) ;  /* 0x0000000400e47944 */ /* 0x010fea0003c00000 */
[----:B------:R-:W-:-:S07]  /*3ef0*/  MOV R7, R0 ;  /* 0x0000000000077202 */ /* 0x000fce0000000f00 */
.L_x_185:
[----:B------:R-:W-:Y:S05]  /*3f00*/  BSYNC.RECONVERGENT B2 ;  /* 0x0000000000027941 */ /* 0x000fea0003800200 */
.L_x_184:
[----:B------:R-:W0:Y:S01]  /*3f10*/  LDCU UR5, c[0x0][0x3fc] ;  /* 0x00007f80ff0577ac */ /* 0x000e220008000800 */
[----:B------:R1:W-:Y:S01]  /*3f20*/  STG.E desc[UR14][R14.64], R7 ;  /* 0x000000070e007986 */ /* 0x0003e2000c10190e */
[----:B------:R-:W2:Y:S01]  /*3f30*/  LDCU.64 UR6, c[0x0][0x3f0] ;  /* 0x00007e00ff0677ac */ /* 0x000ea20008000a00 */
[----:B0-----:R-:W-:-:S05]  /*3f40*/  VIADD R4, R4, UR5 ;  /* 0x0000000504047c36 */ /* 0x001fca0008000000 */
[----:B--2---:R-:W-:-:S04]  /*3f50*/  IADD3 R12, P0, P1, R9, UR6, R4 ;  /* 0x00000006090c7c10 */ /* 0x004fc8000f91e004 */
        /* <DEDUP_REMOVED lines=16> */
.L_x_187:
[----:B------:R-:W-:Y:S05]  /*4060*/  BSYNC.RECONVERGENT B2 ;  /* 0x0000000000027941 */ /* 0x000fea0003800200 */
.L_x_186:
        /* <DEDUP_REMOVED lines=20> */
.L_x_189:
[----:B------:R-:W-:Y:S05]  /*41b0*/  BSYNC.RECONVERGENT B2 ;  /* 0x0000000000027941 */ /* 0x000fea0003800200 */
.L_x_188:
[----:B------:R2:W-:Y:S01]  /*41c0*/  STG.E desc[UR14][R14.64], R0 ;  /* 0x000000000e007986 */ /* 0x0005e2000c10190e */
[----:B------:R-:W-:-:S07]  /*41d0*/  VIADD R5, R5, 0x4 ;  /* 0x0000000405057836 */ /* 0x000fce0000000000 */
.L_x_181:
[----:B------:R-:W-:-:S13]  /*41e0*/  ISETP.NE.AND P0, PT, RZ, UR4, PT ;  /* 0x00000004ff007c0c */ /* 0x000fda000bf05270 */
[----:B------:R-:W-:Y:S05]  /*41f0*/  @!P0 EXIT ;  /* 0x000000000000894d */ /* 0x000fea0003800000 */
[----:B------:R-:W-:-:S09]  /*4200*/  UISETP.NE.AND UP0, UPT, UR4, 0x1, UPT ;  /* 0x000000010400788c */ /* 0x000fd2000bf05270 */
[----:B------:R-:W-:Y:S05]  /*4210*/  BRA.U !UP0, `(.L_x_190) ;  /* 0x0000000108b07547 */ /* 0x000fea000b800000 */
[----:B------:R-:W3:Y:S01]  /*4220*/  LDCU UR4, c[0x0][0x3fc] ;  /* 0x00007f80ff0477ac */ /* 0x000ee20008000800 */
[----:B------:R-:W5:Y:S01]  /*4230*/  LDCU.64 UR6, c[0x0][0x3f0] ;  /* 0x00007e00ff0677ac */ /* 0x000f620008000a00 */
[----:B---3--:R-:W-:-:S05]  /*4240*/  IMAD R4, R5, UR4, RZ ;  /* 0x0000000405047c24 */ /* 0x008fca000f8e02ff */
[----:B-----5:R-:W-:-:S04]  /*4250*/  IADD3 R12, P0, P1, R9, UR6, R4 ;  /* 0x00000006090c7c10 */ /* 0x020fc8000f91e004 */
[----:B------:R-:W-:-:S05]  /*4260*/  IADD3.X R13, PT, PT, R6, UR7, RZ, P0, P1 ;  /* 0x00000007060d7c10 */ /* 0x000fca00087e24ff */
[----:B------:R-:W3:Y:S01]  /*4270*/  LDG.E R7, desc[UR14][R12.64] ;  /* 0x0000000e0c077981 */ /* 0x000ee2000c1e1900 */
[----:B------:R-:W2:Y:S01]  /*4280*/  MUFU.RCP R3, R20 ;  /* 0x0000001400037308 */ /* 0x000ea20000001000 */
[----:B------:R-:W-:Y:S01]  /*4290*/  BSSY.RECONVERGENT B2, `(.L_x_191) ;  /* 0x000000d000027945 */ /* 0x000fe20003800200 */
[----:B--2---:R-:W-:-:S04]  /*42a0*/  FFMA R0, -R20, R3, 1 ;  /* 0x3f80000014007423 */ /* 0x004fc80000000103 */
[----:B------:R-:W-:Y:S02]  /*42b0*/  FFMA R0, R3, R0, R3 ;  /* 0x0000000003007223 */ /* 0x000fe40000000003 */
[----:B---3--:R-:W2:Y:S02]  /*42c0*/  FCHK P0, R7, R20 ;  /* 0x0000001407007302 */ /* 0x008ea40000000000 */
        /* <DEDUP_REMOVED lines=9> */
.L_x_192:
[----:B------:R-:W-:Y:S05]  /*4360*/  BSYNC.RECONVERGENT B2 ;  /* 0x0000000000027941 */ /* 0x000fea0003800200 */
.L_x_191:
        /* <DEDUP_REMOVED lines=20> */
.L_x_194:
[----:B------:R-:W-:Y:S05]  /*44b0*/  BSYNC.RECONVERGENT B2 ;  /* 0x0000000000027941 */ /* 0x000fea0003800200 */
.L_x_193:
[----:B------:R3:W-:Y:S01]  /*44c0*/  STG.E desc[UR14][R14.64], R0 ;  /* 0x000000000e007986 */ /* 0x0007e2000c10190e */
[----:B------:R-:W-:-:S07]  /*44d0*/  IADD3 R5, PT, PT, R5, 0x2, RZ ;  /* 0x0000000205057810 */ /* 0x000fce0007ffe0ff */
.L_x_190:
[----:B--23--:R-:W2:Y:S02]  /*44e0*/  LDC R0, c[0x0][0x3a0] ;  /* 0x0000e800ff007b82 */ /* 0x00cea40000000800 */
[----:B--2---:R-:W-:-:S04]  /*44f0*/  LOP3.LUT R0, R0, 0x1, RZ, 0xc0, !PT ;  /* 0x0000000100007812 */ /* 0x004fc800078ec0ff */
[----:B------:R-:W-:-:S13]  /*4500*/  ISETP.NE.U32.AND P0, PT, R0, 0x1, PT ;  /* 0x000000010000780c */ /* 0x000fda0003f05070 */
[----:B------:R-:W-:Y:S05]  /*4510*/  @P0 EXIT ;  /* 0x000000000000094d */ /* 0x000fea0003800000 */
        /* <DEDUP_REMOVED lines=15> */
[----:B------:R-:W-:Y:S01]  /*4610*/  IMAD.MOV.U32 R3, RZ, RZ, R7 ;  /* 0x000000ffff037224 */ /* 0x000fe200078e0007 */
[----:B------:R-:W-:Y:S01]  /*4620*/  MOV R8, 0x4650 ;  /* 0x0000465000087802 */ /* 0x000fe20000000f00 */
[----:B------:R-:W-:-:S07]  /*4630*/  IMAD.MOV.U32 R0, RZ, RZ, R20 ;  /* 0x000000ffff007224 */ /* 0x000fce00078e0014 */
[----:B01--4-:R-:W-:Y:S05]  /*4640*/  CALL.REL.NOINC `($__internal_1_$__cuda_sm3x_div_rn_noftz_f32_slowpath) ;  /* 0x00000000000c7944 */ /* 0x013fea0003c00000 */
.L_x_196:
[----:B------:R-:W-:Y:S05]  /*4650*/  BSYNC.RECONVERGENT B2 ;  /* 0x0000000000027941 */ /* 0x000fea0003800200 */
.L_x_195:
[----:B------:R-:W-:Y:S01]  /*4660*/  STG.E desc[UR14][R4.64], R0 ;  /* 0x0000000004007986 */ /* 0x000fe2000c10190e */
[----:B------:R-:W-:Y:S05]  /*4670*/  EXIT ;  /* 0x000000000000794d */ /* 0x000fea0003800000 */
        .weak           $__internal_1_$__cuda_sm3x_div_rn_noftz_f32_slowpath
        .type           $__internal_1_$__cuda_sm3x_div_rn_noftz_f32_slowpath,@function
        .size           $__internal_1_$__cuda_sm3x_div_rn_noftz_f32_slowpath,(.L_x_699 - $__internal_1_$__cuda_sm3x_div_rn_noftz_f32_slowpath)
$__internal_1_$__cuda_sm3x_div_rn_noftz_f32_slowpath:
        /* <DEDUP_REMOVED lines=9> */
[----:B------:R-:W-:Y:S01]  /*4710*/  @!P0 IMAD.MOV.U32 R10, RZ, RZ, RZ ;  /* 0x000000ffff0a8224 */ /* 0x000fe200078e00ff */
        /* <DEDUP_REMOVED lines=19> */
[----:B------:R-:W-:Y:S01]  /*4850*/  @P0 MOV R10, RZ ;  /* 0x000000ff000a0202 */ /* 0x000fe20000000f00 */
[----:B------:R-:W-:Y:S02]  /*4860*/  @!P0 IMAD.MOV.U32 R10, RZ, RZ, -0x40 ;  /* 0xffffffc0ff0a8424 */ /* 0x000fe400078e00ff */
[----:B------:R-:W-:Y:S01]  /*4870*/  @!P0 FFMA R3, R3, 1.84467440737095516160e+19, RZ ;  /* 0x5f80000003038823 */ /* 0x000fe200000000ff */
[----:B------:R-:W-:Y:S01]  /*4880*/  @!P1 FFMA R0, R0, 1.84467440737095516160e+19, RZ ;  /* 0x5f80000000009823 */ /* 0x000fe200000000ff */
[----:B------:R-:W-:-:S07]  /*4890*/  @!P1 VIADD R10, R10, 0x40 ;  /* 0x000000400a0a9836 */ /* 0x000fce0000000000 */
.L_x_198:
[----:B------:R-:W-:Y:S01]  /*48a0*/  LEA R11, R2, 0xc0800000, 0x17 ;  /* 0xc0800000020b7811 */ /* 0x000fe200078eb8ff */
[----:B------:R-:W-:Y:S01]  /*48b0*/  VIADD R19, R19, 0xffffff81 ;  /* 0xffffff8113137836 */ /* 0x000fe20000000000 */
[----:B------:R-:W-:Y:S02]  /*48c0*/  BSSY.RECONVERGENT B1, `(.L_x_203) ;  /* 0x0000035000017945 */ /* 0x000fe40003800200 */
[----:B------:R-:W-:Y:S01]  /*48d0*/  IADD3 R22, PT, PT, -R11, R0, RZ ;  /* 0x000000000b167210 */ /* 0x000fe20007ffe1ff */
[----:B------:R-:W-:-:S03]  /*48e0*/  IMAD R0, R19, -0x800000, R3 ;  /* 0xff80000013007824 */ /* 0x000fc600078e0203 */
[----:B------:R-:W0:Y:S01]  /*48f0*/  MUFU.RCP R18, R22 ;  /* 0x0000001600127308 */ /* 0x000e220000001000 */
[----:B------:R-:W-:-:S04]  /*4900*/  FADD.FTZ R11, -R22, -RZ ;  /* 0x800000ff160b7221 */ /* 0x000fc80000010100 */
[----:B0-----:R-:W-:-:S04]  /*4910*/  FFMA R21, R18, R11, 1 ;  /* 0x3f80000012157423 */ /* 0x001fc8000000000b */
[----:B------:R-:W-:-:S04]  /*4920*/  FFMA R21, R18, R21, R18 ;  /* 0x0000001512157223 */ /* 0x000fc80000000012 */
[----:B------:R-:W-:-:S04]  /*4930*/  FFMA R18, R0, R21, RZ ;  /* 0x0000001500127223 */ /* 0x000fc800000000ff */
[----:B------:R-:W-:-:S04]  /*4940*/  FFMA R3, R11, R18, R0 ;  /* 0x000000120b037223 */ /* 0x000fc80000000000 */
[----:B------:R-:W-:Y:S01]  /*4950*/  FFMA R18, R21, R3, R18 ;  /* 0x0000000315127223 */ /* 0x000fe20000000012 */
[----:B------:R-:W-:-:S03]  /*4960*/  IADD3 R3, PT, PT, R19, 0x7f, -R2 ;  /* 0x0000007f13037810 */ /* 0x000fc60007ffe802 */
[----:B------:R-:W-:Y:S02]  /*4970*/  FFMA R11, R11, R18, R0 ;  /* 0x000000120b0b7223 */ /* 0x000fe40000000000 */
[----:B------:R-:W-:Y:S02]  /*4980*/  IMAD.IADD R3, R3, 0x1, R10 ;  /* 0x0000000103037824 */ /* 0x000fe400078e020a */
[----:B------:R-:W-:-:S05]  /*4990*/  FFMA R0, R21, R11, R18 ;  /* 0x0000000b15007223 */ /* 0x000fca0000000012 */
[----:B------:R-:W-:-:S04]  /*49a0*/  SHF.R.U32.HI R2, RZ, 0x17, R0 ;  /* 0x00000017ff027819 */ /* 0x000fc80000011600 */
[----:B------:R-:W-:-:S04]  /*49b0*/  LOP3.LUT R2, R2, 0xff, RZ, 0xc0, !PT ;  /* 0x000000ff02027812 */ /* 0x000fc800078ec0ff */
[----:B------:R-:W-:-:S05]  /*49c0*/  IADD3 R2, PT, PT, R2, R3, RZ ;  /* 0x0000000302027210 */ /* 0x000fca0007ffe0ff */
[----:B------:R-:W-:-:S05]  /*49d0*/  VIADD R10, R2, 0xffffffff ;  /* 0xffffffff020a7836 */ /* 0x000fca0000000000 */
        /* <DEDUP_REMOVED lines=9> */
[CCC-:B------:R-:W-:Y:S01]  /*4a70*/  FFMA.RZ R3, R21.reuse, R11.reuse, R18.reuse ;  /* 0x0000000b15037223 */ /* 0x1c0fe2000000c012 */
[CCC-:B------:R-:W-:Y:S01]  /*4a80*/  FFMA.RP R10, R21.reuse, R11.reuse, R18.reuse ;  /* 0x0000000b150a7223 */ /* 0x1c0fe20000008012 */
[----:B------:R-:W-:Y:S01]  /*4a90*/  FFMA.RM R21, R21, R11, R18 ;  /* 0x0000000b15157223 */ /* 0x000fe20000004012 */
[C---:B------:R-:W-:Y:S01]  /*4aa0*/  VIADD R11, R2.reuse, 0x20 ;  /* 0x00000020020b7836 */ /* 0x040fe20000000000 */
[C---:B------:R-:W-:Y:S02]  /*4ab0*/  ISETP.NE.AND P2, PT, R2.reuse, RZ, PT ;  /* 0x000000ff0200720c */ /* 0x040fe40003f45270 */
        /* <DEDUP_REMOVED lines=17> */
.L_x_205:
[----:B------:R-:W-:-:S04]  /*4bd0*/  LOP3.LUT R0, R0, 0x80000000, RZ, 0xc0, !PT ;  /* 0x8000000000007812 */ /* 0x000fc800078ec0ff */
[----:B------:R-:W-:Y:S01]  /*4be0*/  LOP3.LUT R0, R0, 0x7f800000, RZ, 0xfc, !PT ;  /* 0x7f80000000007812 */ /* 0x000fe200078efcff */
[----:B------:R-:W-:Y:S06]  /*4bf0*/  BRA `(.L_x_206) ;  /* 0x0000000000047947 */ /* 0x000fec0003800000 */
.L_x_204:
[----:B------:R-:W-:-:S07]  /*4c00*/  IMAD R0, R3, 0x800000, R0 ;  /* 0x0080000003007824 */ /* 0x000fce00078e0200 */
.L_x_206:
[----:B------:R-:W-:Y:S05]  /*4c10*/  BSYNC.RECONVERGENT B1 ;  /* 0x0000000000017941 */ /* 0x000fea0003800200 */
.L_x_203:
[----:B------:R-:W-:Y:S05]  /*4c20*/  BRA `(.L_x_207) ;  /* 0x0000000000207947 */ /* 0x000fea0003800000 */
.L_x_202:
[----:B------:R-:W-:-:S04]  /*4c30*/  LOP3.LUT R0, R0, 0x80000000, R3, 0x48, !PT ;  /* 0x8000000000007812 */ /* 0x000fc800078e4803 */
[----:B------:R-:W-:Y:S01]  /*4c40*/  LOP3.LUT R0, R0, 0x7f800000, RZ, 0xfc, !PT ;  /* 0x7f80000000007812 */ /* 0x000fe200078efcff */
[----:B------:R-:W-:Y:S06]  /*4c50*/  BRA `(.L_x_207) ;  /* 0x0000000000147947 */ /* 0x000fec0003800000 */
.L_x_201:
[----:B------:R-:W-:Y:S01]  /*4c60*/  LOP3.LUT R0, R0, 0x80000000, R3, 0x48, !PT ;  /* 0x8000000000007812 */ /* 0x000fe200078e4803 */
[----:B------:R-:W-:Y:S06]  /*4c70*/  BRA `(.L_x_207) ;  /* 0x00000000000c7947 */ /* 0x000fec0003800000 */
.L_x_200:
[----:B------:R-:W0:Y:S01]  /*4c80*/  MUFU.RSQ R0, -QNAN ;  /* 0xffc0000000007908 */ /* 0x000e220000001400 */
[----:B------:R-:W-:Y:S05]  /*4c90*/  BRA `(.L_x_207) ;  /* 0x0000000000047947 */ /* 0x000fea0003800000 */
.L_x_199:
[----:B------:R-:W-:-:S07]  /*4ca0*/  FADD.FTZ R0, R3, R0 ;  /* 0x0000000003007221 */ /* 0x000fce0000010000 */
.L_x_207:
[----:B------:R-:W-:Y:S05]  /*4cb0*/  BSYNC.RECONVERGENT B0 ;  /* 0x0000000000007941 */ /* 0x000fea0003800200 */
.L_x_197:
[----:B------:R-:W-:Y:S01]  /*4cc0*/  MOV R2, R8 ;  /* 0x0000000800027202 */ /* 0x000fe20000000f00 */
[----:B------:R-:W-:-:S04]  /*4cd0*/  IMAD.MOV.U32 R3, RZ, RZ, 0x0 ;  /* 0x00000000ff037424 */ /* 0x000fc800078e00ff */
[----:B0-----:R-:W-:Y:S05]  /*4ce0*/  RET.REL.NODEC R2 `(_Z45__kernel__exec_pixel_bilateral_filter_wrapper10TensorViewS_S_ii) ;  /* 0xffffffb002c47950 */ /* 0x001fea0003c3ffff */
.L_x_208:
        /* <DEDUP_REMOVED lines=9> */
.L_x_699:


//--------------------- .text._Z45__kernel__bwd_kernel_bilateral_filter_wrapper10TensorViewS_S_S_S_S_S_S_ii --------------------------
	.section	.text._Z45__kernel__bwd_kernel_bilateral_filter_wrapper10TensorViewS_S_S_S_S_S_S_ii,"ax",@progbits
	.align	128
        .global         _Z45__kernel__bwd_kernel_bilateral_filter_wrapper10TensorViewS_S_S_S_S_S_S_ii
        .type           _Z45__kernel__bwd_kernel_bilateral_filter_wrapper10TensorViewS_S_S_S_S_S_S_ii,@function
        .size           _Z45__kernel__bwd_kernel_bilateral_filter_wrapper10TensorViewS_S_S_S_S_S_S_ii,(.L_x_700 - _Z45__kernel__bwd_kernel_bilateral_filter_wrapper10TensorViewS_S_S_S_S_S_S_ii)
        .other          _Z45__kernel__bwd_kernel_bilateral_filter_wrapper10TensorViewS_S_S_S_S_S_S_ii,@"STO_CUDA_ENTRY STV_DEFAULT"
_Z45__kernel__bwd_kernel_bilateral_filter_wrapper10TensorViewS_S_S_S_S_S_S_ii:
.text._Z45__kernel__bwd_kernel_bilateral_filter_wrapper10TensorViewS_S_S_S_S_S_S_ii:
        /* <DEDUP_REMOVED lines=15> */
[----:B------:R-:W-:Y:S01]  /*00f0*/  BSSY.RECONVERGENT B0, `(.L_x_209) ;  /* 0x00000b8000007945 */ /* 0x000fe20003800200 */
[----:B------:R-:W0:Y:S01]  /*0100*/  I2F.RP R7, R11 ;  /* 0x0000000b00077306 */ /* 0x000e220000209400 */
[----:B------:R-:W-:Y:S02]  /*0110*/  IABS R14, R5 ;  /* 0x00000005000e7213 */ /* 0x000fe40000000000 */
[----:B------:R-:W-:-:S05]  /*0120*/  IABS R15, R6 ;  /* 0x00000006000f7213 */ /* 0x000fca0000000000 */
[----:B0-----:R-:W0:Y:S02]  /*0130*/  MUFU.RCP R7, R7 ;  /* 0x0000000700077308 */ /* 0x001e240000001000 */
[----:B0-----:R-:W-:-:S06]  /*0140*/  IADD3 R8, PT, PT, R7, 0xffffffe, RZ ;  /* 0x0ffffffe07087810 */ /* 0x001fcc0007ffe0ff */
[----:B------:R0:W1:Y:S02]  /*0150*/  F2I.FTZ.U32.TRUNC.NTZ R9, R8 ;  /* 0x0000000800097305 */ /* 0x000064000021f000 */
[----:B0-----:R-:W-:Y:S02]  /*0160*/  IMAD.MOV.U32 R8, RZ, RZ, RZ ;  /* 0x000000ffff087224 */ /* 0x001fe400078e00ff */
[----:B-1----:R-:W-:-:S04]  /*0170*/  IMAD.MOV R2, RZ, RZ, -R9 ;  /* 0x000000ffff027224 */ /* 0x002fc800078e0a09 */
[----:B------:R-:W-:Y:S01]  /*0180*/  IMAD R13, R2, R11, RZ ;  /* 0x0000000b020d7224 */ /* 0x000fe200078e02ff */
[----:B------:R-:W-:-:S03]  /*0190*/  MOV R2, R10 ;  /* 0x0000000a00027202 */ /* 0x000fc60000000f00 */
[----:B------:R-:W-:Y:S01]  /*01a0*/  IMAD.HI.U32 R9, R9, R13, R8 ;  /* 0x0000000d09097227 */ /* 0x000fe200078e0008 */
[----:B------:R-:W0:Y:S05]  /*01b0*/  I2F.RP R12, R2 ;  /* 0x00000002000c7306 */ /* 0x000e2a0000209400 */
[----:B------:R-:W-:-:S03]  /*01c0*/  IMAD.HI.U32 R7, R9, R14, RZ ;  /* 0x0000000e09077227 */ /* 0x000fc600078e00ff */
[----:B------:R-:W1:Y:S02]  /*01d0*/  I2F.RP R13, R15 ;  /* 0x0000000f000d7306 */ /* 0x000e640000209400 */
[----:B------:R-:W-:-:S05]  /*01e0*/  IADD3 R8, PT, PT, -R7, RZ, RZ ;  /* 0x000000ff07087210 */ /* 0x000fca0007ffe1ff */
[C---:B------:R-:W-:Y:S01]  /*01f0*/  IMAD R8, R11.reuse, R8, R14 ;  /* 0x000000080b087224 */ /* 0x040fe200078e020e */
[----:B0-----:R-:W0:Y:S04]  /*0200*/  MUFU.RCP R12, R12 ;  /* 0x0000000c000c7308 */ /* 0x001e280000001000 */
[----:B------:R-:W-:-:S04]  /*0210*/  ISETP.GT.U32.AND P1, PT, R11, R8, PT ;  /* 0x000000080b00720c */ /* 0x000fc80003f24070 */
[----:B-1----:R-:W1:Y:S01]  /*0220*/  MUFU.RCP R13, R13 ;  /* 0x0000000d000d7308 */ /* 0x002e620000001000 */
[----:B0-----:R-:W-:-:S08]  /*0230*/  VIADD R9, R12, 0xffffffe ;  /* 0x0ffffffe0c097836 */ /* 0x001fd00000000000 */
[-C--:B------:R-:W-:Y:S02]  /*0240*/  @!P1 IADD3 R8, PT, PT, R8, -R11.reuse, RZ ;  /* 0x8000000b08089210 */ /* 0x080fe40007ffe0ff */
[----:B------:R-:W-:Y:S02]  /*0250*/  @!P1 IADD3 R7, PT, PT, R7, 0x1, RZ ;  /* 0x0000000107079810 */ /* 0x000fe40007ffe0ff */
[----:B------:R-:W-:Y:S01]  /*0260*/  ISETP.GE.U32.AND P0, PT, R8, R11, PT ;  /* 0x0000000b0800720c */ /* 0x000fe20003f06070 */
[----:B------:R-:W0:Y:S01]  /*0270*/  F2I.FTZ.U32.TRUNC.NTZ R9, R9 ;  /* 0x0000000900097305 */ /* 0x000e22000021f000 */
[----:B------:R-:W-:Y:S01]  /*0280*/  LOP3.LUT R8, R5, R4, RZ, 0x3c, !PT ;  /* 0x0000000405087212 */ /* 0x000fe200078e3cff */
[----:B-1----:R-:W-:Y:S01]  /*0290*/  VIADD R10, R13, 0xffffffe ;  /* 0x0ffffffe0d0a7836 */ /* 0x002fe20000000000 */
[----:B------:R-:W-:Y:S02]  /*02a0*/  ISETP.NE.AND P1, PT, R4, RZ, PT ;  /* 0x000000ff0400720c */ /* 0x000fe40003f25270 */
[----:B------:R-:W-:Y:S01]  /*02b0*/  ISETP.GE.AND P2, PT, R8, RZ, PT ;  /* 0x000000ff0800720c */ /* 0x000fe20003f46270 */
[----:B------:R-:W-:-:S02]  /*02c0*/  IMAD.MOV.U32 R8, RZ, RZ, RZ ;  /* 0x000000ffff087224 */ /* 0x000fc400078e00ff */
[----:B------:R1:W2:Y:S04]  /*02d0*/  F2I.FTZ.U32.TRUNC.NTZ R11, R10 ;  /* 0x0000000a000b7305 */ /* 0x0002a8000021f000 */
[----:B------:R-:W-:Y:S01]  /*02e0*/  @P0 VIADD R7, R7, 0x1 ;  /* 0x0000000107070836 */ /* 0x000fe20000000000 */
[----:B0-----:R-:W-:-:S05]  /*02f0*/  IADD3 R13, PT, PT, RZ, -R9, RZ ;  /* 0x80000009ff0d7210 */ /* 0x001fca0007ffe0ff */
[----:B------:R-:W-:Y:S01]  /*0300*/  @!P2 IMAD.MOV R7, RZ, RZ, -R7 ;  /* 0x000000ffff07a224 */ /* 0x000fe200078e0a07 */
[----:B------:R-:W-:Y:S01]  /*0310*/  @!P1 LOP3.LUT R7, RZ, R4, RZ, 0x33, !PT ;  /* 0x00000004ff079212 */ /* 0x000fe200078e33ff */
[----:B------:R-:W-:-:S03]  /*0320*/  IMAD R13, R13, R2, RZ ;  /* 0x000000020d0d7224 */ /* 0x000fc600078e02ff */
[----:B-1----:R-:W-:Y:S01]  /*0330*/  IABS R10, R7 ;  /* 0x00000007000a7213 */ /* 0x002fe20000000000 */
[----:B------:R-:W-:Y:S01]  /*0340*/  IMAD.HI.U32 R8, R9, R13, R8 ;  /* 0x0000000d09087227 */ /* 0x000fe200078e0008 */
[----:B--2---:R-:W-:Y:S02]  /*0350*/  IADD3 R12, PT, PT, RZ, -R11, RZ ;  /* 0x8000000bff0c7210 */ /* 0x004fe40007ffe0ff */
[----:B------:R-:W-:Y:S01]  /*0360*/  MOV R9, R10 ;  /* 0x0000000a00097202 */ /* 0x000fe20000000f00 */
[----:B------:R-:W-:Y:S01]  /*0370*/  IMAD.MOV.U32 R10, RZ, RZ, RZ ;  /* 0x000000ffff0a7224 */ /* 0x000fe200078e00ff */
[C---:B------:R-:W-:Y:S01]  /*0380*/  ISETP.GE.AND P3, PT, R7.reuse, RZ, PT ;  /* 0x000000ff0700720c */ /* 0x040fe20003f66270 */
[----:B------:R-:W-:Y:S01]  /*0390*/  IMAD R13, R12, R15, RZ ;  /* 0x0000000f0c0d7224 */ /* 0x000fe200078e02ff */
[----:B------:R-:W-:Y:S01]  /*03a0*/  IABS R12, R6 ;  /* 0x00000006000c7213 */ /* 0x000fe20000000000 */
[----:B------:R-:W-:Y:S01]  /*03b0*/  IMAD.HI.U32 R8, R8, R9, RZ ;  /* 0x0000000908087227 */ /* 0x000fe200078e00ff */
[----:B------:R-:W-:-:S03]  /*03c0*/  IADD3 R7, PT, PT, -R7, RZ, RZ ;  /* 0x000000ff07077210 */ /* 0x000fc60007ffe1ff */
[----:B------:R-:W-:Y:S01]  /*03d0*/  IMAD.HI.U32 R10, R11, R13, R10 ;  /* 0x0000000d0b0a7227 */ /* 0x000fe200078e000a */
[----:B------:R-:W-:Y:S02]  /*03e0*/  IADD3 R13, PT, PT, RZ, -R12, RZ ;  /* 0x8000000cff0d7210 */ /* 0x000fe40007ffe0ff */
[----:B------:R-:W0:Y:S01]  /*03f0*/  S2R R12, SR_CgaCtaId ;  /* 0x00000000000c7919 */ /* 0x000e220000008800 */
[----:B------:R-:W-:Y:S02]  /*0400*/  IMAD.MOV R11, RZ, RZ, -R8 ;  /* 0x000000ffff0b7224 */ /* 0x000fe400078e0a08 */
[----:B------:R-:W-:-:S04]  /*0410*/  IMAD.HI.U32 R10, R10, R14, RZ ;  /* 0x0000000e0a0a7227 */ /* 0x000fc800078e00ff */
[----:B------:R-:W-:Y:S02]  /*0420*/  IMAD R9, R2, R11, R9 ;  /* 0x0000000b02097224 */ /* 0x000fe400078e0209 */
[----:B------:R-:W-:Y:S02]  /*0430*/  IMAD R8, R10, R13, R14 ;  /* 0x0000000d0a087224 */ /* 0x000fe400078e020e */
[----:B------:R-:W-:Y:S01]  /*0440*/  IMAD R4, R4, R7, R5 ;  /* 0x0000000704047224 */ /* 0x000fe200078e0205 */
[----:B------:R-:W-:Y:S02]  /*0450*/  ISETP.GT.U32.AND P0, PT, R2, R9, PT ;  /* 0x000000090200720c */ /* 0x000fe40003f04070 */
[----:B------:R-:W-:-:S11]  /*0460*/  ISETP.GT.U32.AND P1, PT, R15, R8, PT ;  /* 0x000000080f00720c */ /* 0x000fd60003f24070 */
[----:B------:R-:W-:Y:S02]  /*0470*/  @!P0 IMAD.IADD R9, R9, 0x1, -R2 ;  /* 0x0000000109098824 */ /* 0x000fe400078e0a02 */
[----:B------:R-:W-:Y:S02]  /*0480*/  @!P1 IADD3 R8, PT, PT, R8, -R15, RZ ;  /* 0x8000000f08089210 */ /* 0x000fe40007ffe0ff */
[----:B------:R-:W-:Y:S02]  /*0490*/  @!P1 IADD3 R10, PT, PT, R10, 0x1, RZ ;  /* 0x000000010a0a9810 */ /* 0x000fe40007ffe0ff */
[----:B------:R-:W-:Y:S02]  /*04a0*/  ISETP.GT.U32.AND P2, PT, R2, R9, PT ;  /* 0x000000090200720c */ /* 0x000fe40003f44070 */
[----:B------:R-:W-:Y:S02]  /*04b0*/  ISETP.GE.U32.AND P0, PT, R8, R15, PT ;  /* 0x0000000f0800720c */ /* 0x000fe40003f06070 */
[----:B------:R-:W-:-:S02]  /*04c0*/  LOP3.LUT R8, R5, R6, RZ, 0x3c, !PT ;  /* 0x0000000605087212 */ /* 0x000fc400078e3cff */
[----:B------:R-:W-:Y:S02]  /*04d0*/  ISETP.NE.AND P1, PT, R6, RZ, PT ;  /* 0x000000ff0600720c */ /* 0x000fe40003f25270 */
[----:B------:R-:W-:Y:S02]  /*04e0*/  ISETP.GE.AND P4, PT, R8, RZ, PT ;  /* 0x000000ff0800720c */ /* 0x000fe40003f86270 */
[----:B------:R-:W-:-:S03]  /*04f0*/  MOV R8, 0x400 ;  /* 0x0000040000087802 */ /* 0x000fc60000000f00 */
[----:B------:R-:W-:Y:S02]  /*0500*/  @!P2 IADD3 R9, PT, PT, R9, -R2, RZ ;  /* 0x800000020909a210 */ /* 0x000fe40007ffe0ff */
[----:B------:R-:W-:Y:S01]  /*0510*/  ISETP.GT.U32.AND P2, PT, R0, 0x1f, PT ;  /* 0x0000001f0000780c */ /* 0x000fe20003f44070 */
[----:B------:R-:W-:Y:S01]  /*0520*/  @P0 VIADD R10, R10, 0x1 ;  /* 0x000000010a0a0836 */ /* 0x000fe20000000000 */
[----:B------:R-:W-:Y:S01]  /*0530*/  ISETP.NE.AND P0, PT, R3, RZ, PT ;  /* 0x000000ff0300720c */ /* 0x000fe20003f05270 */
[----:B------:R-:W-:Y:S01]  /*0540*/  VIADD R11, R8, 0xc40 ;  /* 0x00000c40080b7836 */ /* 0x000fe20000000000 */
[----:B------:R-:W-:Y:S02]  /*0550*/  MOV R2, R9 ;  /* 0x0000000900027202 */ /* 0x000fe40000000f00 */
[----:B------:R-:W-:Y:S01]  /*0560*/  @!P4 IMAD.MOV R10, RZ, RZ, -R10 ;  /* 0x000000ffff0ac224 */ /* 0x000fe200078e0a0a */
[----:B------:R-:W-:Y:S02]  /*0570*/  @!P1 LOP3.LUT R10, RZ, R6, RZ, 0x33, !PT ;  /* 0x00000006ff0a9212 */ /* 0x000fe400078e33ff */
[----:B0-----:R-:W-:Y:S01]  /*0580*/  LEA R11, R12, R11, 0x18 ;  /* 0x0000000b0c0b7211 */ /* 0x001fe200078ec0ff */
[----:B------:R-:W-:-:S03]  /*0590*/  @!P3 IMAD.MOV R2, RZ, RZ, -R2 ;  /* 0x000000ffff02b224 */ /* 0x000fc600078e0a02 */
[----:B------:R-:W-:Y:S02]  /*05a0*/  LEA R27, R0, R11, 0xa ;  /* 0x0000000b001b7211 */ /* 0x000fe400078e50ff */
[----:B------:R-:W-:Y:S01]  /*05b0*/  @!P0 LOP3.LUT R2, RZ, R3, RZ, 0x33, !PT ;  /* 0x00000003ff028212 */ /* 0x000fe200078e33ff */
[----:B------:R-:W-:Y:S06]  /*05c0*/  @P2 BRA `(.L_x_210) ;  /* 0x0000000400a82947 */ /* 0x000fec0003800000 */
[----:B------:R-:W0:Y:S02]  /*05d0*/  LDC R5, c[0x0][0x3a0] ;  /* 0x0000e800ff057b82 */ /* 0x000e240000000800 */
[----:B0-----:R-:W-:-:S13]  /*05e0*/  ISETP.GE.AND P0, PT, R5, -0x1, PT ;  /* 0xffffffff0500780c */ /* 0x001fda0003f06270 */
[----:B------:R-:W-:Y:S05]  /*05f0*/  @!P0 BRA `(.L_x_211) ;  /* 0x0000000000c88947 */ /* 0x000fea0003800000 */
[C---:B------:R-:W-:Y:S01]  /*0600*/  VIADD R3, R5.reuse, 0x2 ;  /* 0x0000000205037836 */ /* 0x040fe20000000000 */
[----:B------:R-:W-:Y:S01]  /*0610*/  IADD3 R5, PT, PT, R5, 0x1, RZ ;  /* 0x0000000105057810 */ /* 0x000fe20007ffe0ff */
[----:B------:R-:W-:-:S03]  /*0620*/  IMAD.MOV.U32 R6, RZ, RZ, RZ ;  /* 0x000000ffff067224 */ /* 0x000fc600078e00ff */
[----:B------:R-:W-:Y:S02]  /*0630*/  ISETP.GE.U32.AND P0, PT, R5, 0xf, PT ;  /* 0x0000000f0500780c */ /* 0x000fe40003f06070 */
[----:B------:R-:W-:-:S04]  /*0640*/  LOP3.LUT R9, R3, 0xf, RZ, 0xc0, !PT ;  /* 0x0000000f03097812 */ /* 0x000fc800078ec0ff */
[----:B------:R-:W-:-:S07]  /*0650*/  ISETP.NE.AND P1, PT, R9, RZ, PT ;  /* 0x000000ff0900720c */ /* 0x000fce0003f25270 */
[----:B------:R-:W-:Y:S06]  /*0660*/  @!P0 BRA `(.L_x_212) ;  /* 0x0000000000288947 */ /* 0x000fec0003800000 */
[----:B------:R-:W-:Y:S01]  /*0670*/  HFMA2 R5, -RZ, RZ, 0, 0 ;  /* 0x00000000ff057431 */ /* 0x000fe200000001ff */
[----:B------:R-:W-:-:S07]  /*0680*/  LOP3.LUT R6, R3, 0xfffffff0, RZ, 0xc0, !PT ;  /* 0xfffffff003067812 */ /* 0x000fce00078ec0ff */
.L_x_213:
[C---:B0-----:R-:W-:Y:S01]  /*0690*/  IMAD R7, R5.reuse, 0x4, R27 ;  /* 0x0000000405077824 */ /* 0x041fe200078e021b */
[----:B------:R-:W-:-:S04]  /*06a0*/  IADD3 R5, PT, PT, R5, 0x10, RZ ;  /* 0x0000001005057810 */ /* 0x000fc80007ffe0ff */
[----:B------:R0:W-:Y:S01]  /*06b0*/  STS.128 [R7], RZ ;  /* 0x000000ff07007388 */ /* 0x0001e20000000c00 */
[----:B------:R-:W-:-:S03]  /*06c0*/  ISETP.NE.AND P0, PT, R5, R6, PT ;  /* 0x000000060500720c */ /* 0x000fc60003f05270 */
[----:B------:R0:W-:Y:S04]  /*06d0*/  STS.128 [R7+0x10], RZ ;  /* 0x000010ff07007388 */ /* 0x0001e80000000c00 */
[----:B------:R0:W-:Y:S04]  /*06e0*/  STS.128 [R7+0x20], RZ ;  /* 0x000020ff07007388 */ /* 0x0001e80000000c00 */
[----:B------:R0:W-:Y:S02]  /*06f0*/  STS.128 [R7+0x30], RZ ;  /* 0x000030ff07007388 */ /* 0x0001e40000000c00 */
[----:B------:R-:W-:Y:S05]  /*0700*/  @P0 BRA `(.L_x_213) ;  /* 0xfffffffc00e00947 */ /* 0x000fea000383ffff */
.L_x_212:
[----:B------:R-:W-:Y:S05]  /*0710*/  @!P1 BRA `(.L_x_211) ;  /* 0x0000000000809947 */ /* 0x000fea0003800000 */
[----:B------:R-:W-:Y:S02]  /*0720*/  ISETP.GE.U32.AND P0, PT, R9, 0x8, PT ;  /* 0x000000080900780c */ /* 0x000fe40003f06070 */
[----:B0-----:R-:W-:-:S04]  /*0730*/  LOP3.LUT R7, R3, 0x7, RZ, 0xc0, !PT ;  /* 0x0000000703077812 */ /* 0x001fc800078ec0ff */
[----:B------:R-:W-:-:S07]  /*0740*/  ISETP.NE.AND P1, PT, R7, RZ, PT ;  /* 0x000000ff0700720c */ /* 0x000fce0003f25270 */
[----:B------:R-:W-:Y:S06]  /*0750*/  @!P0 BRA `(.L_x_214) ;  /* 0x0000000000288947 */ /* 0x000fec0003800000 */
[C---:B------:R-:W-:Y:S01]  /*0760*/  IMAD R5, R6.reuse, 0x4, R27 ;  /* 0x0000000406057824 */ /* 0x040fe200078e021b */
[----:B------:R-:W-:-:S04]  /*0770*/  IADD3 R6, PT, PT, R6, 0x8, RZ ;  /* 0x0000000806067810 */ /* 0x000fc80007ffe0ff */
[----:B------:R0:W-:Y:S04]  /*0780*/  STS [R5], RZ ;  /* 0x000000ff05007388 */ /* 0x0001e80000000800 */
[----:B------:R0:W-:Y:S04]  /*0790*/  STS [R5+0x4], RZ ;  /* 0x000004ff05007388 */ /* 0x0001e80000000800 */
[----:B------:R0:W-:Y:S04]  /*07a0*/  STS [R5+0x8], RZ ;  /* 0x000008ff05007388 */ /* 0x0001e80000000800 */
[----:B------:R0:W-:Y:S04]  /*07b0*/  STS [R5+0xc], RZ ;  /* 0x00000cff05007388 */ /* 0x0001e80000000800 */
[----:B------:R0:W-:Y:S04]  /*07c0*/  STS [R5+0x10], RZ ;  /* 0x000010ff05007388 */ /* 0x0001e80000000800 */
[----:B------:R0:W-:Y:S04]  /*07d0*/  STS [R5+0x14], RZ ;  /* 0x000014ff05007388 */ /* 0x0001e80000000800 */
[----:B------:R0:W-:Y:S04]  /*07e0*/  STS [R5+0x18], RZ ;  /* 0x000018ff05007388 */ /* 0x0001e80000000800 */
[----:B------:R0:W-:Y:S02]  /*07f0*/  STS [R5+0x1c], RZ ;  /* 0x00001cff05007388 */ /* 0x0001e40000000800 */
.L_x_214:
[----:B------:R-:W-:Y:S05]  /*0800*/  @!P1 BRA `(.L_x_211) ;  /* 0x0000000000449947 */ /* 0x000fea0003800000 */
[----:B------:R-:W-:Y:S02]  /*0810*/  ISETP.GE.U32.AND P0, PT, R7, 0x4, PT ;  /* 0x000000040700780c */ /* 0x000fe40003f06070 */
[----:B------:R-:W-:-:S04]  /*0820*/  LOP3.LUT R3, R3, 0x3, RZ, 0xc0, !PT ;  /* 0x0000000303037812 */ /* 0x000fc800078ec0ff */
[----:B------:R-:W-:-:S07]  /*0830*/  ISETP.NE.AND P1, PT, R3, RZ, PT ;  /* 0x000000ff0300720c */ /* 0x000fce0003f25270 */
[C---:B0-----:R-:W-:Y:S01]  /*0840*/  @P0 IMAD R5, R6.reuse, 0x4, R27 ;  /* 0x0000000406050824 */ /* 0x041fe200078e021b */
[----:B------:R-:W-:-:S04]  /*0850*/  @P0 IADD3 R6, PT, PT, R6, 0x4, RZ ;  /* 0x0000000406060810 */ /* 0x000fc80007ffe0ff */
[----:B------:R1:W-:Y:S04]  /*0860*/  @P0 STS [R5], RZ ;  /* 0x000000ff05000388 */ /* 0x0003e80000000800 */
[----:B------:R1:W-:Y:S04]  /*0870*/  @P0 STS [R5+0x4], RZ ;  /* 0x000004ff05000388 */ /* 0x0003e80000000800 */
[----:B------:R1:W-:Y:S04]  /*0880*/  @P0 STS [R5+0x8], RZ ;  /* 0x000008ff05000388 */ /* 0x0003e80000000800 */
[----:B------:R1:W-:Y:S01]  /*0890*/  @P0 STS [R5+0xc], RZ ;  /* 0x00000cff05000388 */ /* 0x0003e20000000800 */
[----:B------:R-:W-:Y:S05]  /*08a0*/  @!P1 BRA `(.L_x_211) ;  /* 0x00000000001c9947 */ /* 0x000fea0003800000 */
[----:B------:R-:W-:-:S05]  /*08b0*/  UMOV UR4, URZ ;  /* 0x000000ff00047c82 */ /* 0x000fca0008000000 */
.L_x_215:
[C---:B-1----:R-:W-:Y:S01]  /*08c0*/  IMAD R5, R6.reuse, 0x4, R27 ;  /* 0x0000000406057824 */ /* 0x042fe200078e021b */
[----:B------:R-:W-:Y:S01]  /*08d0*/  UIADD3 UR4, UPT, UPT, UR4, 0x1, URZ ;  /* 0x0000000104047890 */ /* 0x000fe2000fffe0ff */
[----:B------:R-:W-:-:S03]  /*08e0*/  IADD3 R6, PT, PT, R6, 0x1, RZ ;  /* 0x0000000106067810 */ /* 0x000fc60007ffe0ff */
[----:B------:R2:W-:Y:S02]  /*08f0*/  STS [R5], RZ ;  /* 0x000000ff05007388 */ /* 0x0005e40000000800 */
[----:B------:R-:W-:-:S13]  /*0900*/  ISETP.NE.AND P0, PT, R3, UR4, PT ;  /* 0x0000000403007c0c */ /* 0x000fda000bf05270 */
[----:B--2---:R-:W-:Y:S05]  /*0910*/  @P0 BRA `(.L_x_215) ;  /* 0xfffffffc00e80947 */ /* 0x004fea000383ffff */
.L_x_211:
[----:B------:R-:W-:-:S13]  /*0920*/  ISETP.GT.U32.AND P0, PT, R0, 0xf, PT ;  /* 0x0000000f0000780c */ /* 0x000fda0003f04070 */
[----:B------:R-:W-:Y:S05]  /*0930*/  @P0 BRA `(.L_x_210) ;  /* 0x0000000000cc0947 */ /* 0x000fea0003800000 */
[----:B------:R-:W-:-:S05]  /*0940*/  LEA R3, R12, R8, 0x18 ;  /* 0x000000080c037211 */ /* 0x000fca00078ec0ff */
[----:B------:R-:W-:-:S05]  /*0950*/  IMAD R3, R0, 0xc4, R3 ;  /* 0x000000c400037824 */ /* 0x000fca00078e0203 */
[----:B------:R2:W-:Y:S04]  /*0960*/  STS [R3], RZ ;  /* 0x000000ff03007388 */ /* 0x0005e80000000800 */
[----:B------:R2:W-:Y:S04]  /*0970*/  STS [R3+0x4], RZ ;  /* 0x000004ff03007388 */ /* 0x0005e80000000800 */
        /* <DEDUP_REMOVED lines=46> */
[----:B------:R2:W-:Y:S02]  /*0c60*/  STS [R3+0xc0], RZ ;  /* 0x0000c0ff03007388 */ /* 0x0005e40000000800 */
.L_x_210:
[----:B------:R-:W-:Y:S05]  /*0c70*/  BSYNC.RECONVERGENT B0 ;  /* 0x0000000000007941 */ /* 0x000fea0003800200 */
.L_x_209:
[----:B------:R-:W3:Y:S01]  /*0c80*/  LDCU UR4, c[0x0][0x540] ;  /* 0x0000a800ff0477ac */ /* 0x000ee20008000800 */
[----:B--2---:R-:W-:Y:S01]  /*0c90*/  IMAD.MOV.U32 R3, RZ, RZ, RZ ;  /* 0x000000ffff037224 */ /* 0x004fe200078e00ff */
[----:B------:R-:W2:Y:S01]  /*0ca0*/  LDCU UR5, c[0x0][0x3a0] ;  /* 0x00007400ff0577ac */ /* 0x000ea20008000800 */
[----:B------:R-:W4:Y:S01]  /*0cb0*/  LDCU.64 UR10, c[0x0][0x358] ;  /* 0x00006b00ff0a77ac */ /* 0x000f220008000a00 */
[----:B---3--:R-:W-:Y:S02]  /*0cc0*/  UISETP.GE.AND UP0, UPT, UR4, URZ, UPT ;  /* 0x000000ff0400728c */ /* 0x008fe4000bf06270 */
[----:B------:R-:W-:Y:S02]  /*0cd0*/  UIADD3 UR6, UPT, UPT, -UR4, URZ, URZ ;  /* 0x000000ff04067290 */ /* 0x000fe4000fffe1ff */
[----:B--2---:R-:W-:-:S05]  /*0ce0*/  UIADD3 UR13, UPT, UPT, UR5, 0x2, URZ ;  /* 0x00000002050d7890 */ /* 0x004fca000fffe0ff */
[----:B----4-:R-:W-:Y:S07]  /*0cf0*/  BRA.U !UP0, `(.L_x_216) ;  /* 0x0000002d08207547 */ /* 0x010fee000b800000 */
[----:B------:R-:W0:Y:S01]  /*0d00*/  LDCU UR7, c[0x0][0x4d8] ;  /* 0x00009b00ff0777ac */ /* 0x000e220008000800 */
[----:B------:R-:W2:Y:S01]  /*0d10*/  LDCU.64 UR14, c[0x0][0x4e0] ;  /* 0x00009c00ff0e77ac */ /* 0x000ea20008000a00 */
[----:B------:R-:W3:Y:S01]  /*0d20*/  LDCU.64 UR8, c[0x0][0x390] ;  /* 0x00007200ff0877ac */ /* 0x000ee20008000a00 */
[----:B------:R-:W4:Y:S01]  /*0d30*/  LDCU UR4, c[0x0][0x388] ;  /* 0x00007100ff0477ac */ /* 0x000f220008000800 */
[----:B------:R-:W-:Y:S01]  /*0d40*/  UISETP.GT.AND UP0, UPT, UR5, -0x2, UPT ;  /* 0xfffffffe0500788c */ /* 0x000fe2000bf04270 */
[----:B01----:R-:W-:Y:S02]  /*0d50*/  IMAD R5, R10, UR7, RZ ;  /* 0x000000070a057c24 */ /* 0x003fe4000f8e02ff */
[----:B--2---:R-:W-:Y:S02]  /*0d60*/  IMAD R6, R2, UR14, RZ ;  /* 0x0000000e02067c24 */ /* 0x004fe4000f8e02ff */
[C---:B------:R-:W-:Y:S02]  /*0d70*/  IMAD R3, R4.reuse, UR15, RZ ;  /* 0x0000000f04037c24 */ /* 0x040fe4000f8e02ff */
[----:B---3--:R-:W-:-:S02]  /*0d80*/  IMAD R7, R4, UR9, RZ ;  /* 0x0000000904077c24 */ /* 0x008fc4000f8e02ff */
[----:B------:R-:W-:Y:S01]  /*0d90*/  IMAD R8, R2, UR8, RZ ;  /* 0x0000000802087c24 */ /* 0x000fe2000f8e02ff */
[----:B------:R-:W-:Y:S01]  /*0da0*/  IADD3 R5, P1, P2, R5, R6, R3 ;  /* 0x0000000605057210 */ /* 0x000fe20007a3e003 */
[----:B----4-:R-:W-:-:S03]  /*0db0*/  IMAD R6, R10, UR4, RZ ;  /* 0x000000040a067c24 */ /* 0x010fc6000f8e02ff */
[----:B------:R-:W-:Y:S02]  /*0dc0*/  IADD3 R7, P0, PT, R8, R7, RZ ;  /* 0x0000000708077210 */ /* 0x000fe40007f1e0ff */
[----:B------:R-:W-:Y:S02]  /*0dd0*/  IADD3.X R12, PT, PT, RZ, RZ, RZ, P1, P2 ;  /* 0x000000ffff0c7210 */ /* 0x000fe40000fe44ff */
[----:B------:R-:W-:Y:S01]  /*0de0*/  IADD3.X R8, PT, PT, RZ, RZ, RZ, P0, !PT ;  /* 0x000000ffff087210 */ /* 0x000fe200007fe4ff */
[----:B------:R-:W-:Y:S08]  /*0df0*/  BRA.U UP0, `(.L_x_217) ;  /* 0x0000000500c07547 */ /* 0x000ff0000b800000 */
[----:B------:R-:W0:Y:S01]  /*0e00*/  LDC R7, c[0x0][0x544] ;  /* 0x00015100ff077b82 */ /* 0x000e220000000800 */
[----:B------:R-:W1:Y:S01]  /*0e10*/  LDCU UR4, c[0x0][0x46c] ;  /* 0x00008d80ff0477ac */ /* 0x000e620008000800 */
[----:B------:R-:W-:Y:S01]  /*0e20*/  HFMA2 R3, -RZ, RZ, 0, 0 ;  /* 0x00000000ff037431 */ /* 0x000fe200000001ff */
[----:B------:R-:W-:Y:S01]  /*0e30*/  UMOV UR5, UR6 ;  /* 0x0000000600057c82 */ /* 0x000fe20008000000 */
[----:B-1----:R-:W-:Y:S01]  /*0e40*/  USHF.L.U32 UR4, UR4, 0x1, URZ ;  /* 0x0000000104047899 */ /* 0x002fe200080006ff */
[----:B0-----:R-:W-:-:S04]  /*0e50*/  IMAD R5, R7, UR6, R4 ;  /* 0x0000000607057c24 */ /* 0x001fc8000f8e0204 */
[----:B------:R-:W-:-:S04]  /*0e60*/  IMAD.IADD R6, R5, 0x1, R7 ;  /* 0x0000000105067824 */ /* 0x000fc800078e0207 */
[----:B------:R-:W-:-:S07]  /*0e70*/  IMAD.IADD R7, R6, 0x1, R7 ;  /* 0x0000000106077824 */ /* 0x000fce00078e0207 */
.L_x_221:
[----:B------:R-:W0:Y:S01]  /*0e80*/  LDC.64 R12, c[0x0][0x540] ;  /* 0x00015000ff0c7b82 */ /* 0x000e220000000a00 */
[----:B------:R-:W1:Y:S01]  /*0e90*/  LDCU UR7, c[0x0][0x3a4] ;  /* 0x00007480ff0777ac */ /* 0x000e620008000800 */
[----:B------:R-:W2:Y:S01]  /*0ea0*/  LDCU UR8, c[0x0][0x3a8] ;  /* 0x00007500ff0877ac */ /* 0x000ea20008000800 */
[----:B0-----:R-:W-:-:S05]  /*0eb0*/  IMAD R8, R13, UR5, R2 ;  /* 0x000000050d087c24 */ /* 0x001fca000f8e0202 */
[----:B-1----:R-:W-:Y:S01]  /*0ec0*/  ISETP.GE.AND P4, PT, R8, UR7, PT ;  /* 0x0000000708007c0c */ /* 0x002fe2000bf86270 */
[----:B------:R-:W0:Y:S01]  /*0ed0*/  LDCU UR7, c[0x0][0x468] ;  /* 0x00008d00ff0777ac */ /* 0x000e220008000800 */
[C---:B------:R-:W-:Y:S02]  /*0ee0*/  LOP3.LUT R9, R5.reuse, R8, RZ, 0xfc, !PT ;  /* 0x0000000805097212 */ /* 0x040fe400078efcff */
[----:B--2---:R-:W-:-:S04]  /*0ef0*/  ISETP.GE.OR P0, PT, R5, UR8, P4 ;  /* 0x0000000805007c0c */ /* 0x004fc8000a706670 */
[----:B------:R-:W-:Y:S02]  /*0f00*/  ISETP.LT.OR P0, PT, R9, RZ, P0 ;  /* 0x000000ff0900720c */ /* 0x000fe40000701670 */
[----:B------:R-:W-:-:S05]  /*0f10*/  IADD3 R9, PT, PT, R12, UR5, RZ ;  /* 0x000000050c097c10 */ /* 0x000fca000fffe0ff */
[----:B0-----:R-:W-:-:S06]  /*0f20*/  IMAD R9, R9, UR7, RZ ;  /* 0x0000000709097c24 */ /* 0x001fcc000f8e02ff */
[----:B------:R-:W0:Y:S02]  /*0f30*/  @!P0 LDC.64 R14, c[0x0][0x460] ;  /* 0x00011800ff0e8b82 */ /* 0x000e240000000a00 */
[----:B0-----:R-:W-:-:S05]  /*0f40*/  @!P0 IADD3 R14, P1, PT, R9, R14, RZ ;  /* 0x0000000e090e8210 */ /* 0x001fca0007f3e0ff */
[----:B------:R-:W-:-:S05]  /*0f50*/  @!P0 IMAD.X R15, RZ, RZ, R15, P1 ;  /* 0x000000ffff0f8224 */ /* 0x000fca00008e060f */
[----:B------:R-:W2:Y:S01]  /*0f60*/  @!P0 LDG.E R14, desc[UR10][R14.64] ;  /* 0x0000000a0e0e8981 */ /* 0x000ea2000c1e1900 */
[C---:B------:R-:W-:Y:S01]  /*0f70*/  LOP3.LUT P1, RZ, R12.reuse, 0x1, RZ, 0xc0, !PT ;  /* 0x000000010cff7812 */ /* 0x040fe2000782c0ff */
[----:B------:R-:W-:Y:S01]  /*0f80*/  UMOV UR7, 0x1 ;  /* 0x0000000100077882 */ /* 0x000fe20000000000 */
[C---:B------:R-:W-:Y:S01]  /*0f90*/  ISETP.NE.AND P3, PT, R12.reuse, UR5, PT ;  /* 0x000000050c007c0c */ /* 0x040fe2000bf65270 */
[----:B------:R-:W-:Y:S01]  /*0fa0*/  UIADD3 UR5, UPT, UPT, UR5, 0x1, URZ ;  /* 0x0000000105057890 */ /* 0x000fe2000fffe0ff */
[----:B------:R-:W-:Y:S02]  /*0fb0*/  ISETP.GE.U32.AND P2, PT, R12, 0x2, PT ;  /* 0x000000020c00780c */ /* 0x000fe40003f46070 */
[----:B------:R-:W-:Y:S01]  /*0fc0*/  P2R R20, PR, RZ, 0x8 ;  /* 0x00000008ff147803 */ /* 0x000fe20000000000 */
[----:B--2---:R-:W-:-:S06]  /*0fd0*/  @!P0 FADD R3, R3, R14 ;  /* 0x0000000e03038221 */ /* 0x004fcc0000000000 */
[----:B------:R-:W-:Y:S05]  /*0fe0*/  @!P1 BRA `(.L_x_218) ;  /* 0x0000000000489947 */ /* 0x000fea0003800000 */
[C---:B------:R-:W-:Y:S02]  /*0ff0*/  ISETP.GE.OR P0, PT, R6.reuse, UR8, P4 ;  /* 0x0000000806007c0c */ /* 0x040fe4000a706670 */
[-C--:B------:R-:W-:Y:S02]  /*1000*/  LOP3.LUT R11, R6, R8.reuse, RZ, 0xfc, !PT ;  /* 0x00000008060b7212 */ /* 0x080fe400078efcff */
[----:B------:R-:W-:Y:S02]  /*1010*/  ISETP.GE.OR P1, PT, R7, UR8, P4 ;  /* 0x0000000807007c0c */ /* 0x000fe4000a726670 */
[----:B------:R-:W-:Y:S02]  /*1020*/  ISETP.LT.OR P0, PT, R11, RZ, P0 ;  /* 0x000000ff0b00720c */ /* 0x000fe40000701670 */
[----:B------:R-:W-:-:S04]  /*1030*/  LOP3.LUT R11, R7, R8, RZ, 0xfc, !PT ;  /* 0x00000008070b7212 */ /* 0x000fc800078efcff */
[----:B------:R-:W-:-:S07]  /*1040*/  ISETP.LT.OR P1, PT, R11, RZ, P1 ;  /* 0x000000ff0b00720c */ /* 0x000fce0000f21670 */
[----:B------:R-:W0:Y:S08]  /*1050*/  @!P0 LDC R14, c[0x0][0x46c] ;  /* 0x00011b00ff0e8b82 */ /* 0x000e300000000800 */
[----:B------:R-:W0:Y:S08]  /*1060*/  @!P0 LDC.64 R16, c[0x0][0x460] ;  /* 0x00011800ff108b82 */ /* 0x000e300000000a00 */
[----:B------:R-:W1:Y:S01]  /*1070*/  @!P1 LDC.64 R18, c[0x0][0x460] ;  /* 0x00011800ff129b82 */ /* 0x000e620000000a00 */
[----:B0-----:R-:W-:-:S04]  /*1080*/  @!P0 IADD3 R14, P3, P5, R14, R16, R9 ;  /* 0x000000100e0e8210 */ /* 0x001fc80007d7e009 */
[----:B------:R-:W-:Y:S02]  /*1090*/  @!P0 IADD3.X R15, PT, PT, RZ, R17, RZ, P3, P5 ;  /* 0x00000011ff0f8210 */ /* 0x000fe40001fea4ff */
[----:B-1----:R-:W-:-:S03]  /*10a0*/  @!P1 IADD3 R16, P3, P5, R18, UR4, R9 ;  /* 0x0000000412109c10 */ /* 0x002fc6000fd7e009 */
[----:B------:R-:W2:Y:S01]  /*10b0*/  @!P0 LDG.E R14, desc[UR10][R14.64] ;  /* 0x0000000a0e0e8981 */ /* 0x000ea2000c1e1900 */
[----:B------:R-:W-:-:S05]  /*10c0*/  @!P1 IADD3.X R17, PT, PT, RZ, R19, RZ, P3, P5 ;  /* 0x00000013ff119210 */ /* 0x000fca0001fea4ff */
[----:B------:R-:W3:Y:S01]  /*10d0*/  @!P1 LDG.E R16, desc[UR10][R16.64] ;  /* 0x0000000a10109981 */ /* 0x000ee2000c1e1900 */
[----:B------:R-:W-:Y:S01]  /*10e0*/  UMOV UR7, 0x3 ;  /* 0x0000000300077882 */ /* 0x000fe20000000000 */
[----:B--2---:R-:W-:-:S04]  /*10f0*/  @!P0 FADD R3, R3, R14 ;  /* 0x0000000e03038221 */ /* 0x004fc80000000000 */
[----:B---3--:R-:W-:-:S07]  /*1100*/  @!P1 FADD R3, R3, R16 ;  /* 0x0000001003039221 */ /* 0x008fce0000000000 */
.L_x_218:
[----:B------:R-:W-:Y:S05]  /*1110*/  @!P2 BRA `(.L_x_219) ;  /* 0x0000000000eca947 */ /* 0x000fea0003800000 */
[----:B------:R-:W-:Y:S01]  /*1120*/  IADD3 R11, PT, PT, -R12, UR7, RZ ;  /* 0x000000070c0b7c10 */ /* 0x000fe2000fffe1ff */
[----:B------:R-:W0:Y:S01]  /*1130*/  LDCU UR12, c[0x0][0x540] ;  /* 0x0000a800ff0c77ac */ /* 0x000e220008000800 */
[----:B------:R-:W1:Y:S01]  /*1140*/  LDCU UR9, c[0x0][0x3a8] ;  /* 0x00007500ff0977ac */ /* 0x000e620008000800 */
[----:B------:R-:W2:Y:S04]  /*1150*/  LDCU UR8, c[0x0][0x544] ;  /* 0x0000a880ff0877ac */ /* 0x000ea80008000800 */
.L_x_220:
[----:B--2---:R-:W-:-:S05]  /*1160*/  IMAD R13, R11, UR8, R4 ;  /* 0x000000080b0d7c24 */ /* 0x004fca000f8e0204 */
[C---:B------:R-:W-:Y:S02]  /*1170*/  IADD3 R15, PT, PT, R13.reuse, UR8, RZ ;  /* 0x000000080d0f7c10 */ /* 0x040fe4000fffe0ff */
[C---:B-1----:R-:W-:Y:S02]  /*1180*/  ISETP.GE.OR P0, PT, R13.reuse, UR9, P4 ;  /* 0x000000090d007c0c */ /* 0x042fe4000a706670 */
[-C--:B------:R-:W-:Y:S01]  /*1190*/  LOP3.LUT R12, R13, R8.reuse, RZ, 0xfc, !PT ;  /* 0x000000080d0c7212 */ /* 0x080fe200078efcff */
[C---:B------:R-:W-:Y:S01]  /*11a0*/  VIADD R21, R15.reuse, UR8 ;  /* 0x000000080f157c36 */ /* 0x040fe20008000000 */
[C---:B------:R-:W-:Y:S02]  /*11b0*/  ISETP.GE.OR P1, PT, R15.reuse, UR9, P4 ;  /* 0x000000090f007c0c */ /* 0x040fe4000a726670 */
[----:B------:R-:W-:Y:S02]  /*11c0*/  LOP3.LUT R13, R15, R8, RZ, 0xfc, !PT ;  /* 0x000000080f0d7212 */ /* 0x000fe400078efcff */
[----:B------:R-:W-:-:S02]  /*11d0*/  ISETP.LT.OR P0, PT, R12, RZ, P0 ;  /* 0x000000ff0c00720c */ /* 0x000fc40000701670 */
[----:B------:R-:W-:Y:S02]  /*11e0*/  ISETP.LT.OR P1, PT, R13, RZ, P1 ;  /* 0x000000ff0d00720c */ /* 0x000fe40000f21670 */
[C---:B------:R-:W-:Y:S02]  /*11f0*/  ISETP.GE.OR P2, PT, R21.reuse, UR9, P4 ;  /* 0x0000000915007c0c */ /* 0x040fe4000a746670 */
[----:B------:R-:W-:-:S04]  /*1200*/  LOP3.LUT R12, R21, R8, RZ, 0xfc, !PT ;  /* 0x00000008150c7212 */ /* 0x000fc800078efcff */
[----:B------:R-:W-:-:S03]  /*1210*/  ISETP.LT.OR P2, PT, R12, RZ, P2 ;  /* 0x000000ff0c00720c */ /* 0x000fc60001741670 */
[----:B------:R-:W1:Y:S01]  /*1220*/  @!P0 LDC R19, c[0x0][0x46c] ;  /* 0x00011b00ff138b82 */ /* 0x000e620000000800 */
[----:B0-----:R-:W-:-:S07]  /*1230*/  @!P0 IADD3 R18, PT, PT, R11, UR12, RZ ;  /* 0x0000000c0b128c10 */ /* 0x001fce000fffe0ff */
[----:B------:R-:W0:Y:S08]  /*1240*/  @!P1 LDC R22, c[0x0][0x540] ;  /* 0x00015000ff169b82 */ /* 0x000e300000000800 */
[----:B------:R-:W2:Y:S08]  /*1250*/  @!P0 LDC.64 R12, c[0x0][0x460] ;  /* 0x00011800ff0c8b82 */ /* 0x000eb00000000a00 */
[----:B------:R-:W3:Y:S01]  /*1260*/  @!P1 LDC R23, c[0x0][0x46c] ;  /* 0x00011b00ff179b82 */ /* 0x000ee20000000800 */
[----:B-1----:R-:W-:-:S07]  /*1270*/  @!P0 IMAD R18, R18, R19, RZ ;  /* 0x0000001312128224 */ /* 0x002fce00078e02ff */
[----:B------:R-:W1:Y:S01]  /*1280*/  @!P2 LDC R24, c[0x0][0x540] ;  /* 0x00015000ff18ab82 */ /* 0x000e620000000800 */
[----:B0-----:R-:W-:-:S07]  /*1290*/  @!P1 IMAD.IADD R22, R11, 0x1, R22 ;  /* 0x000000010b169824 */ /* 0x001fce00078e0216 */
[----:B------:R-:W0:Y:S01]  /*12a0*/  @!P1 LDC.64 R16, c[0x0][0x460] ;  /* 0x00011800ff109b82 */ /* 0x000e220000000a00 */
[----:B--2---:R-:W-:-:S04]  /*12b0*/  @!P0 IADD3 R12, P3, P5, R18, R12, R9 ;  /* 0x0000000c120c8210 */ /* 0x004fc80007d7e009 */
[----:B------:R-:W-:-:S03]  /*12c0*/  @!P0 IADD3.X R13, PT, PT, RZ, R13, RZ, P3, P5 ;  /* 0x0000000dff0d8210 */ /* 0x000fc60001fea4ff */
[----:B------:R-:W2:Y:S01]  /*12d0*/  @!P2 LDC R26, c[0x0][0x46c] ;  /* 0x00011b00ff1aab82 */ /* 0x000ea20000000800 */
[----:B---3--:R-:W-:Y:S01]  /*12e0*/  @!P1 IMAD R18, R22, R23, R23 ;  /* 0x0000001716129224 */ /* 0x008fe200078e0217 */
[----:B------:R-:W3:Y:S01]  /*12f0*/  @!P0 LDG.E R12, desc[UR10][R12.64] ;  /* 0x0000000a0c0c8981 */ /* 0x000ee2000c1e1900 */
[----:B------:R-:W-:-:S05]  /*1300*/  VIADD R22, R11, 0x3 ;  /* 0x000000030b167836 */ /* 0x000fca0000000000 */
[----:B------:R-:W4:Y:S01]  /*1310*/  @!P2 LDC.64 R14, c[0x0][0x460] ;  /* 0x00011800ff0eab82 */ /* 0x000f220000000a00 */
[----:B-1----:R-:W-:Y:S02]  /*1320*/  @!P2 IADD3.X R19, PT, PT, R11, R24, RZ, PT, PT ;  /* 0x000000180b13a210 */ /* 0x002fe40003fee4ff */
[----:B0-----:R-:W-:-:S04]  /*1330*/  @!P1 IADD3 R16, P3, P5, R18, R16, R9 ;  /* 0x0000001012109210 */ /* 0x001fc80007d7e009 */
[----:B------:R-:W-:Y:S01]  /*1340*/  @!P1 IADD3.X R17, PT, PT, RZ, R17, RZ, P3, P5 ;  /* 0x00000011ff119210 */ /* 0x000fe20001fea4ff */
[----:B--2---:R-:W-:-:S04]  /*1350*/  @!P2 IMAD R19, R19, R26, RZ ;  /* 0x0000001a1313a224 */ /* 0x004fc800078e02ff */
[----:B------:R-:W2:Y:S01]  /*1360*/  @!P1 LDG.E R16, desc[UR10][R16.64] ;  /* 0x0000000a10109981 */ /* 0x000ea2000c1e1900 */
[----:B----4-:R-:W-:Y:S02]  /*1370*/  @!P2 IADD3 R14, P3, P5, R19, R14, R9 ;  /* 0x0000000e130ea210 */ /* 0x010fe40007d7e009 */
[----:B------:R-:W-:Y:S02]  /*1380*/  IADD3 R19, PT, PT, R21, UR8, RZ ;  /* 0x0000000815137c10 */ /* 0x000fe4000fffe0ff */
[----:B------:R-:W-:Y:S02]  /*1390*/  @!P2 IADD3.X R15, PT, PT, RZ, R15, RZ, P3, P5 ;  /* 0x0000000fff0fa210 */ /* 0x000fe40001fea4ff */
[C---:B------:R-:W-:Y:S02]  /*13a0*/  ISETP.GE.OR P3, PT, R19.reuse, UR9, P4 ;  /* 0x0000000913007c0c */ /* 0x040fe4000a766670 */
[----:B------:R-:W-:Y:S01]  /*13b0*/  LOP3.LUT R19, R19, R8, RZ, 0xfc, !PT ;  /* 0x0000000813137212 */ /* 0x000fe200078efcff */
[----:B------:R-:W4:Y:S03]  /*13c0*/  @!P2 LDG.E R14, desc[UR10][R14.64] ;  /* 0x0000000a0e0ea981 */ /* 0x000f26000c1e1900 */
[----:B------:R-:W-:-:S13]  /*13d0*/  ISETP.LT.OR P3, PT, R19, RZ, P3 ;  /* 0x000000ff1300720c */ /* 0x000fda0001f61670 */
[----:B------:R-:W0:Y:S08]  /*13e0*/  @!P3 LDC R21, c[0x0][0x540] ;  /* 0x00015000ff15bb82 */ /* 0x000e300000000800 */
[----:B------:R-:W1:Y:S08]  /*13f0*/  @!P3 LDC R24, c[0x0][0x46c] ;  /* 0x00011b00ff18bb82 */ /* 0x000e700000000800 */
[----:B------:R-:W5:Y:S01]  /*1400*/  @!P3 LDC.64 R18, c[0x0][0x460] ;  /* 0x00011800ff12bb82 */ /* 0x000f620000000a00 */
[----:B0-----:R-:W-:-:S05]  /*1410*/  @!P3 IADD3 R21, PT, PT, R22, R21, RZ ;  /* 0x000000151615b210 */ /* 0x001fca0007ffe0ff */
[----:B-1----:R-:W-:-:S05]  /*1420*/  @!P3 IMAD R21, R21, R24, RZ ;  /* 0x000000181515b224 */ /* 0x002fca00078e02ff */
[----:B-----5:R-:W-:-:S04]  /*1430*/  @!P3 IADD3 R18, P5, P6, R21, R18, R9 ;  /* 0x000000121512b210 */ /* 0x020fc80007ebe009 */
[----:B------:R-:W-:-:S05]  /*1440*/  @!P3 IADD3.X R19, PT, PT, RZ, R19, RZ, P5, P6 ;  /* 0x00000013ff13b210 */ /* 0x000fca0002fec4ff */
[----:B------:R-:W5:Y:S01]  /*1450*/  @!P3 LDG.E R18, desc[UR10][R18.64] ;  /* 0x0000000a1212b981 */ /* 0x000f62000c1e1900 */
[----:B------:R-:W-:Y:S02]  /*1460*/  VIADD R11, R11, 0x4 ;  /* 0x000000040b0b7836 */ /* 0x000fe40000000000 */
[----:B---3--:R-:W-:Y:S01]  /*1470*/  @!P0 FADD R3, R3, R12 ;  /* 0x0000000c03038221 */ /* 0x008fe20000000000 */
[----:B------:R-:W-:-:S03]  /*1480*/  ISETP.NE.AND P0, PT, R22, UR12, PT ;  /* 0x0000000c16007c0c */ /* 0x000fc6000bf05270 */
[----:B--2---:R-:W-:-:S04]  /*1490*/  @!P1 FADD R3, R3, R16 ;  /* 0x0000001003039221 */ /* 0x004fc80000000000 */
[----:B----4-:R-:W-:-:S04]  /*14a0*/  @!P2 FADD R3, R3, R14 ;  /* 0x0000000e0303a221 */ /* 0x010fc80000000000 */
[----:B-----5:R-:W-:Y:S02]  /*14b0*/  @!P3 FADD R3, R3, R18 ;  /* 0x000000120303b221 */ /* 0x020fe40000000000 */
[----:B------:R-:W-:Y:S05]  /*14c0*/  @P0 BRA `(.L_x_220) ;  /* 0xfffffffc00240947 */ /* 0x000fea000383ffff */
.L_x_219:
[----:B------:R-:W-:-:S13]  /*14d0*/  ISETP.NE.AND P0, PT, R20, RZ, PT ;  /* 0x000000ff1400720c */ /* 0x000fda0003f05270 */
[----:B------:R-:W-:Y:S05]  /*14e0*/  @P0 BRA `(.L_x_221) ;  /* 0xfffffff800640947 */ /* 0x000fea000383ffff */
[----:B------:R-:W-:Y:S05]  /*14f0*/  BRA `(.L_x_216) ;  /* 0x0000002400207947 */ /* 0x000fea0003800000 */
.L_x_217:
        /* <DEDUP_REMOVED lines=15> */
.L_x_235:
[----:B0-----:R-:W0:Y:S01]  /*15f0*/  LDCU.64 UR18, c[0x0][0x540] ;  /* 0x0000a800ff1277ac */ /* 0x001e220008000a00 */
[----:B------:R-:W-:Y:S01]  /*1600*/  IMAD.U32 R14, RZ, RZ, UR6 ;  /* 0x00000006ff0e7e24 */ /* 0x000fe2000f8e00ff */
[----:B-1----:R-:W1:Y:S01]  /*1610*/  LDCU UR4, c[0x0][0x468] ;  /* 0x00008d00ff0477ac */ /* 0x002e620008000800 */
[----:B--2---:R-:W2:Y:S01]  /*1620*/  LDCU UR7, c[0x0][0x390] ;  /* 0x00007200ff0777ac */ /* 0x004ea20008000800 */
[C---:B0-----:R-:W-:Y:S01]  /*1630*/  IADD3 R13, PT, PT, R9.reuse, UR18, RZ ;  /* 0x00000012090d7c10 */ /* 0x041fe2000fffe0ff */
[----:B------:R-:W-:-:S04]  /*1640*/  IMAD R11, R9, UR19, R2 ;  /* 0x00000013090b7c24 */ /* 0x000fc8000f8e0202 */
[----:B-1----:R-:W-:Y:S02]  /*1650*/  IMAD R13, R13, UR4, RZ ;  /* 0x000000040d0d7c24 */ /* 0x002fe4000f8e02ff */
[----:B--23--:R-:W-:-:S07]  /*1660*/  IMAD R15, R11, UR7, RZ ;  /* 0x000000070b0f7c24 */ /* 0x00cfce000f8e02ff */
.L_x_234:
[----:B0-----:R-:W0:Y:S01]  /*1670*/  LDCU UR7, c[0x0][0x544] ;  /* 0x0000a880ff0777ac */ /* 0x001e220008000800 */
[----:B------:R-:W-:Y:S01]  /*1680*/  BSSY.RECONVERGENT B0, `(.L_x_223) ;  /* 0x00001d4000007945 */ /* 0x000fe20003800200 */
[----:B-1----:R-:W1:Y:S01]  /*1690*/  LDCU UR4, c[0x0][0x3a4] ;  /* 0x00007480ff0477ac */ /* 0x002e620008000800 */
[----:B--2---:R-:W2:Y:S01]  /*16a0*/  LDCU UR8, c[0x0][0x3a8] ;  /* 0x00007500ff0877ac */ /* 0x004ea20008000800 */
[----:B0-----:R-:W-:Y:S01]  /*16b0*/  IMAD R18, R14, UR7, R4 ;  /* 0x000000070e127c24 */ /* 0x001fe2000f8e0204 */
[----:B-1----:R-:W-:-:S04]  /*16c0*/  ISETP.GE.AND P0, PT, R11, UR4, PT ;  /* 0x000000040b007c0c */ /* 0x002fc8000bf06270 */
[C---:B---3--:R-:W-:Y:S02]  /*16d0*/  LOP3.LUT R16, R18.reuse, R11, RZ, 0xfc, !PT ;  /* 0x0000000b12107212 */ /* 0x048fe400078efcff */
[----:B--2---:R-:W-:-:S04]  /*16e0*/  ISETP.GE.OR P0, PT, R18, UR8, P0 ;  /* 0x0000000812007c0c */ /* 0x004fc80008706670 */
[----:B------:R-:W-:-:S13]  /*16f0*/  ISETP.LT.OR P0, PT, R16, RZ, P0 ;  /* 0x000000ff1000720c */ /* 0x000fda0000701670 */
[----:B------:R-:W-:Y:S05]  /*1700*/  @P0 BRA `(.L_x_224) ;  /* 0x0000001c002c0947 */ /* 0x000fea0003800000 */
[----:B------:R-:W0:Y:S01]  /*1710*/  LDCU UR4, c[0x0][0x540] ;  /* 0x0000a800ff0477ac */ /* 0x000e220008000800 */
[----:B------:R-:W1:Y:S01]  /*1720*/  LDCU UR7, c[0x0][0x46c] ;  /* 0x00008d80ff0777ac */ /* 0x000e620008000800 */
[----:B------:R-:W2:Y:S01]  /*1730*/  LDCU.64 UR18, c[0x0][0x460] ;  /* 0x00008c00ff1277ac */ /* 0x000ea20008000a00 */
[----:B0-----:R-:W-:Y:S01]  /*1740*/  IADD3 R16, PT, PT, R14, UR4, RZ ;  /* 0x000000040e107c10 */ /* 0x001fe2000fffe0ff */
[----:B------:R-:W0:Y:S04]  /*1750*/  LDCU UR4, c[0x0][0x394] ;  /* 0x00007280ff0477ac */ /* 0x000e280008000800 */
[----:B-1----:R-:W-:-:S05]  /*1760*/  IMAD R16, R16, UR7, RZ ;  /* 0x0000000710107c24 */ /* 0x002fca000f8e02ff */
[----:B--2---:R-:W-:-:S04]  /*1770*/  IADD3 R36, P0, P1, R16, UR18, R13 ;  /* 0x0000001210247c10 */ /* 0x004fc8000f91e00d */
[----:B------:R-:W-:-:S05]  /*1780*/  IADD3.X R37, PT, PT, RZ, UR19, RZ, P0, P1 ;  /* 0x00000013ff257c10 */ /* 0x000fca00087e24ff */
[----:B------:R1:W5:Y:S01]  /*1790*/  LDG.E R36, desc[UR10][R36.64] ;  /* 0x0000000a24247981 */ /* 0x000362000c1e1900 */
[----:B------:R-:W-:Y:S01]  /*17a0*/  UISETP.GE.AND UP2, UPT, UR13, 0x4, UPT ;  /* 0x000000040d00788c */ /* 0x000fe2000bf46270 */
[----:B0-----:R-:W-:Y:S02]  /*17b0*/  IMAD R18, R18, UR4, RZ ;  /* 0x0000000412127c24 */ /* 0x001fe4000f8e02ff */
[----:B------:R-:W-:-:S03]  /*17c0*/  IMAD.MOV.U32 R16, RZ, RZ, RZ ;  /* 0x000000ffff107224 */ /* 0x000fc600078e00ff */
[----:B------:R-:W-:-:S04]  /*17d0*/  IADD3 R17, P0, PT, R18, R15, RZ ;  /* 0x0000000f12117210 */ /* 0x000fc80007f1e0ff */
[----:B------:R-:W-:Y:S01]  /*17e0*/  IADD3.X R26, PT, PT, RZ, RZ, RZ, P0, !PT ;  /* 0x000000ffff1a7210 */ /* 0x000fe200007fe4ff */
[----:B-1----:R-:W-:Y:S08]  /*17f0*/  BRA.U !UP2, `(.L_x_225) ;  /* 0x000000090a387547 */ /* 0x002ff0000b800000 */
[----:B------:R-:W-:Y:S01]  /*1800*/  IMAD.MOV.U32 R34, RZ, RZ, RZ ;  /* 0x000000ffff227224 */ /* 0x000fe200078e00ff */
[----:B------:R-:W0:Y:S01]  /*1810*/  LDCU UR4, c[0x0][0x3f8] ;  /* 0x00007f00ff0477ac */ /* 0x000e220008000800 */
[----:B------:R-:W1:Y:S01]  /*1820*/  LDCU.64 UR18, c[0x0][0x3f0] ;  /* 0x00007e00ff1277ac */ /* 0x000e620008000a00 */
[----:B------:R-:W-:-:S04]  /*1830*/  NOP ;  /* 0x0000000000007918 */ /* 0x000fc80000000000 */
.L_x_226:
[----:B------:R-:W2:Y:S01]  /*1840*/  LDC R41, c[0x0][0x3a0] ;  /* 0x0000e800ff297b82 */ /* 0x000ea20000000800 */
[C---:B------:R-:W-:Y:S01]  /*1850*/  IADD3 R40, PT, PT, R34.reuse, 0x1, RZ ;  /* 0x0000000122287810 */ /* 0x040fe20007ffe0ff */
[C---:B0-----:R-:W-:Y:S01]  /*1860*/  IMAD R38, R34.reuse, UR4, RZ ;  /* 0x0000000422267c24 */ /* 0x041fe2000f8e02ff */
[----:B------:R-:W-:-:S03]  /*1870*/  IADD3 R30, PT, PT, R34, 0x2, RZ ;  /* 0x00000002221e7810 */ /* 0x000fc60007ffe0ff */
[C---:B------:R-:W-:Y:S01]  /*1880*/  VIADD R33, R38.reuse, UR4 ;  /* 0x0000000426217c36 */ /* 0x040fe20008000000 */
[----:B-1----:R-:W-:-:S04]  /*1890*/  IADD3 R38, P0, PT, R38, UR18, RZ ;  /* 0x0000001226267c10 */ /* 0x002fc8000ff1e0ff */
[C---:B------:R-:W-:Y:S01]  /*18a0*/  IADD3 R24, P4, PT, R33.reuse, UR18, RZ ;  /* 0x0000001221187c10 */ /* 0x040fe2000ff9e0ff */
[----:B------:R-:W-:Y:S01]  /*18b0*/  VIADD R33, R33, UR4 ;  /* 0x0000000421217c36 */ /* 0x000fe20008000000 */
[----:B------:R-:W-:Y:S01]  /*18c0*/  IADD3.X R39, PT, PT, RZ, UR19, RZ, P0, !PT ;  /* 0x00000013ff277c10 */ /* 0x000fe200087fe4ff */
[----:B------:R-:W-:Y:S02]  /*18d0*/  VIADD R16, R34, 0x3 ;  /* 0x0000000322107836 */ /* 0x000fe40000000000 */
[----:B------:R-:W-:Y:S01]  /*18e0*/  IMAD.X R25, RZ, RZ, UR19, P4 ;  /* 0x00000013ff197e24 */ /* 0x000fe2000a0e06ff */
[----:B------:R-:W-:Y:S01]  /*18f0*/  IADD3 R22, P0, PT, R33, UR18, RZ ;  /* 0x0000001221167c10 */ /* 0x000fe2000ff1e0ff */
[----:B------:R-:W3:Y:S04]  /*1900*/  LDG.E R37, desc[UR10][R38.64] ;  /* 0x0000000a26257981 */ /* 0x000ee8000c1e1900 */
[----:B------:R0:W4:Y:S01]  /*1910*/  LDG.E R32, desc[UR10][R24.64] ;  /* 0x0000000a18207981 */ /* 0x000122000c1e1900 */
[----:B--2---:R-:W-:-:S02]  /*1920*/  ISETP.GE.AND P1, PT, R40, R41, PT ;  /* 0x000000292800720c */ /* 0x004fc40003f26270 */
[-C--:B------:R-:W-:Y:S02]  /*1930*/  ISETP.GE.AND P3, PT, R34, R41.reuse, PT ;  /* 0x000000292200720c */ /* 0x080fe40003f66270 */
[----:B------:R-:W-:-:S09]  /*1940*/  ISETP.GE.AND P2, PT, R30, R41, PT ;  /* 0x000000291e00720c */ /* 0x000fd20003f46270 */
[----:B------:R-:W1:Y:S08]  /*1950*/  @!P1 LDC R23, c[0x0][0x38c] ;  /* 0x0000e300ff179b82 */ /* 0x000e700000000800 */
[----:B------:R-:W2:Y:S08]  /*1960*/  @!P1 LDC.64 R20, c[0x0][0x380] ;  /* 0x0000e000ff149b82 */ /* 0x000eb00000000a00 */
[----:B------:R-:W0:Y:S08]  /*1970*/  @!P3 LDC R29, c[0x0][0x38c] ;  /* 0x0000e300ff1dbb82 */ /* 0x000e300000000800 */
[----:B------:R-:W0:Y:S01]  /*1980*/  @!P3 LDC.64 R18, c[0x0][0x380] ;  /* 0x0000e000ff12bb82 */ /* 0x000e220000000a00 */
[----:B-1----:R-:W-:Y:S01]  /*1990*/  @!P1 IMAD R31, R40, R23, RZ ;  /* 0x00000017281f9224 */ /* 0x002fe200078e02ff */
[----:B------:R-:W-:-:S04]  /*19a0*/  IADD3.X R23, PT, PT, RZ, UR19, RZ, P0, !PT ;  /* 0x00000013ff177c10 */ /* 0x000fc800087fe4ff */
[----:B------:R-:W-:Y:S01]  /*19b0*/  @!P1 IADD3 R31, P0, PT, R31, R6, RZ ;  /* 0x000000061f1f9210 */ /* 0x000fe20007f1e0ff */
[----:B------:R1:W4:Y:S01]  /*19c0*/  LDG.E R35, desc[UR10][R22.64] ;  /* 0x0000000a16237981 */ /* 0x000322000c1e1900 */
[----:B------:R-:W1:Y:S02]  /*19d0*/  @!P2 LDC R43, c[0x0][0x38c] ;  /* 0x0000e300ff2bab82 */ /* 0x000e640000000800 */
[----:B------:R-:W-:Y:S02]  /*19e0*/  @!P1 IADD3.X R42, PT, PT, RZ, RZ, RZ, P0, !PT ;  /* 0x000000ffff2a9210 */ /* 0x000fe400007fe4ff */
[----:B--2---:R-:W-:Y:S01]  /*19f0*/  @!P1 IADD3 R28, P0, P4, R7, R20, R31 ;  /* 0x00000014071c9210 */ /* 0x004fe20007c1e01f */
[----:B0-----:R-:W-:-:S03]  /*1a00*/  @!P3 IMAD R45, R34, R29, RZ ;  /* 0x0000001d222db224 */ /* 0x001fc600078e02ff */
[--C-:B------:R-:W-:Y:S01]  /*1a10*/  @!P1 IADD3.X R29, PT, PT, R8, R21, R42.reuse, P0, P4 ;  /* 0x00000015081d9210 */ /* 0x100fe200007e842a */
[----:B------:R-:W0:Y:S01]  /*1a20*/  @!P2 LDC.64 R24, c[0x0][0x380] ;  /* 0x0000e000ff18ab82 */ /* 0x000e220000000a00 */
[----:B------:R-:W-:Y:S02]  /*1a30*/  @!P1 IADD3 R20, P5, P6, R17, R20, R31 ;  /* 0x0000001411149210 */ /* 0x000fe40007ebe01f */
[----:B------:R-:W-:Y:S02]  /*1a40*/  ISETP.GE.AND P0, PT, R16, R41, PT ;  /* 0x000000291000720c */ /* 0x000fe40003f06270 */
[----:B------:R-:W-:Y:S02]  /*1a50*/  @!P3 IADD3 R31, P4, PT, R45, R6, RZ ;  /* 0x000000062d1fb210 */ /* 0x000fe40007f9e0ff */
[----:B------:R-:W-:Y:S02]  /*1a60*/  @!P1 IADD3.X R21, PT, PT, R26, R21, R42, P5, P6 ;  /* 0x000000151a159210 */ /* 0x000fe40002fec42a */
[----:B------:R-:W-:-:S02]  /*1a70*/  @P1 ISETP.NE.AND P5, PT, R40, R41, PT ;  /* 0x000000292800120c */ /* 0x000fc40003fa5270 */
[----:B------:R-:W-:Y:S02]  /*1a80*/  @!P3 IADD3.X R40, PT, PT, RZ, RZ, RZ, P4, !PT ;  /* 0x000000ffff28b210 */ /* 0x000fe400027fe4ff */
[----:B-1----:R-:W-:-:S04]  /*1a90*/  @!P3 IADD3 R22, P4, P6, R7, R18, R31 ;  /* 0x000000120716b210 */ /* 0x002fc80007e9e01f */
[-CC-:B------:R-:W-:Y:S02]  /*1aa0*/  @!P3 IADD3.X R23, PT, PT, R8, R19.reuse, R40.reuse, P4, P6 ;  /* 0x000000130817b210 */ /* 0x180fe400027ec428 */
[----:B------:R-:W-:Y:S02]  /*1ab0*/  @!P3 IADD3 R18, P4, P6, R17, R18, R31 ;  /* 0x000000121112b210 */ /* 0x000fe40007e9e01f */
[----:B------:R-:W1:Y:S01]  /*1ac0*/  @!P0 LDC R31, c[0x0][0x38c] ;  /* 0x0000e300ff1f8b82 */ /* 0x000e620000000800 */
[----:B------:R-:W-:Y:S01]  /*1ad0*/  @P1 IMAD.MOV.U32 R38, RZ, RZ, RZ ;  /* 0x000000ffff261224 */ /* 0x000fe200078e00ff */
[CC--:B------:R-:W-:Y:S02]  /*1ae0*/  @P1 SEL R39, R9.reuse, R14.reuse, !P5 ;  /* 0x0000000e09271207 */ /* 0x0c0fe40006800000 */
[----:B------:R-:W-:Y:S02]  /*1af0*/  @!P3 IADD3.X R19, PT, PT, R26, R19, R40, P4, P6 ;  /* 0x000000131a13b210 */ /* 0x000fe400027ec428 */
[----:B------:R-:W-:Y:S01]  /*1b00*/  @P3 ISETP.NE.AND P6, PT, R34, R41, PT ;  /* 0x000000292200320c */ /* 0x000fe20003fc5270 */
[----:B------:R2:W3:Y:S01]  /*1b10*/  @!P1 LDG.E R38, desc[UR10][R28.64] ;  /* 0x0000000a1c269981 */ /* 0x0004e2000c1e1900 */
[----:B------:R-:W-:Y:S01]  /*1b20*/  @P1 I2FP.F32.S32 R39, R39 ;  /* 0x0000002700271245 */ /* 0x000fe20000201400 */
[----:B------:R-:W-:Y:S01]  /*1b30*/  @!P2 IMAD R43, R30, R43, RZ ;  /* 0x0000002b1e2ba224 */ /* 0x000fe200078e02ff */
[----:B------:R-:W-:-:S02]  /*1b40*/  @P3 SEL R40, R9, R14, !P6 ;  /* 0x0000000e09283207 */ /* 0x000fc40007000000 */
[-C--:B------:R-:W-:Y:S01]  /*1b50*/  @P2 ISETP.NE.AND P5, PT, R30, R41.reuse, PT ;  /* 0x000000291e00220c */ /* 0x080fe20003fa5270 */
[----:B--2---:R-:W2:Y:S01]  /*1b60*/  @!P0 LDC.64 R28, c[0x0][0x380] ;  /* 0x0000e000ff1c8b82 */ /* 0x004ea20000000a00 */
[----:B------:R-:W-:Y:S01]  /*1b70*/  @P0 ISETP.NE.AND P4, PT, R16, R41, PT ;  /* 0x000000291000020c */ /* 0x000fe20003f85270 */
[----:B------:R-:W-:Y:S01]  /*1b80*/  @P3 IMAD.MOV.U32 R41, RZ, RZ, RZ ;  /* 0x000000ffff293224 */ /* 0x000fe200078e00ff */
[----:B------:R-:W-:Y:S01]  /*1b90*/  @P3 I2FP.F32.S32 R40, R40 ;  /* 0x0000002800283245 */ /* 0x000fe20000201400 */
[----:B------:R1:W3:Y:S01]  /*1ba0*/  @!P1 LDG.E R39, desc[UR10][R20.64] ;  /* 0x0000000a14279981 */ /* 0x0002e2000c1e1900 */
[----:B------:R-:W-:Y:S02]  /*1bb0*/  @!P2 IADD3 R42, P1, PT, R43, R6, RZ ;  /* 0x000000062b2aa210 */ /* 0x000fe40007f3e0ff */
[----:B------:R-:W-:Y:S01]  /*1bc0*/  @P2 SEL R43, R9, R14, !P5 ;  /* 0x0000000e092b2207 */ /* 0x000fe20006800000 */
[----:B------:R-:W4:Y:S01]  /*1bd0*/  @!P3 LDG.E R41, desc[UR10][R22.64] ;  /* 0x0000000a1629b981 */ /* 0x000f22000c1e1900 */
[----:B------:R-:W-:-:S03]  /*1be0*/  @!P2 IADD3.X R44, PT, PT, RZ, RZ, RZ, P1, !PT ;  /* 0x000000ffff2ca210 */ /* 0x000fc60000ffe4ff */
[----:B------:R2:W4:Y:S01]  /*1bf0*/  @!P3 LDG.E R40, desc[UR10][R18.64] ;  /* 0x0000000a1228b981 */ /* 0x000522000c1e1900 */
[-CC-:B0-----:R-:W-:Y:S01]  /*1c00*/  @!P2 IADD3 R30, P3, P1, R7, R24.reuse, R42.reuse ;  /* 0x00000018071ea210 */ /* 0x181fe2000797e02a */
[----:B-1----:R-:W-:Y:S01]  /*1c10*/  @!P0 IMAD R21, R16, R31, RZ ;  /* 0x0000001f10158224 */ /* 0x002fe200078e02ff */
[----:B------:R-:W-:Y:S01]  /*1c20*/  @!P2 IADD3 R24, P5, P6, R17, R24, R42 ;  /* 0x000000181118a210 */ /* 0x000fe20007ebe02a */
[----:B------:R-:W-:Y:S01]  /*1c30*/  @P2 IMAD.MOV.U32 R16, RZ, RZ, RZ ;  /* 0x000000ffff102224 */ /* 0x000fe200078e00ff */
[--C-:B------:R-:W-:Y:S02]  /*1c40*/  @!P2 IADD3.X R31, PT, PT, R8, R25, R44.reuse, P3, P1 ;  /* 0x00000019081fa210 */ /* 0x100fe40001fe242c */
[----:B------:R-:W-:Y:S02]  /*1c50*/  @P2 I2FP.F32.S32 R43, R43 ;  /* 0x0000002b002b2245 */ /* 0x000fe40000201400 */
[----:B------:R-:W-:Y:S01]  /*1c60*/  @!P2 IADD3.X R25, PT, PT, R26, R25, R44, P5, P6 ;  /* 0x000000191a19a210 */ /* 0x000fe20002fec42c */
[----:B------:R-:W4:Y:S01]  /*1c70*/  @!P2 LDG.E R16, desc[UR10][R30.64] ;  /* 0x0000000a1e10a981 */ /* 0x000f22000c1e1900 */
[----:B------:R-:W-:-:S03]  /*1c80*/  @!P0 IADD3 R20, P1, PT, R21, R6, RZ ;  /* 0x0000000615148210 */ /* 0x000fc60007f3e0ff */
[----:B------:R0:W4:Y:S01]  /*1c90*/  @!P2 LDG.E R43, desc[UR10][R24.64] ;  /* 0x0000000a182ba981 */ /* 0x000122000c1e1900 */
[----:B------:R-:W-:Y:S02]  /*1ca0*/  @!P0 IADD3.X R21, PT, PT, RZ, RZ, RZ, P1, !PT ;  /* 0x000000ffff158210 */ /* 0x000fe40000ffe4ff */
[-CC-:B--2---:R-:W-:Y:S02]  /*1cb0*/  @!P0 IADD3 R18, P1, P2, R7, R28.reuse, R20.reuse ;  /* 0x0000001c07128210 */ /* 0x184fe40007a3e014 */
[----:B------:R-:W-:Y:S01]  /*1cc0*/  @!P0 IADD3 R28, P3, P5, R17, R28, R20 ;  /* 0x0000001c111c8210 */ /* 0x000fe20007d7e014 */
[----:B------:R-:W-:Y:S01]  /*1cd0*/  VIADD R20, R33, UR4 ;  /* 0x0000000421147c36 */ /* 0x000fe20008000000 */
[----:B------:R-:W-:Y:S02]  /*1ce0*/  @P0 SEL R23, R9, R14, !P4 ;  /* 0x0000000e09170207 */ /* 0x000fe40006000000 */
[----:B------:R-:W-:Y:S02]  /*1cf0*/  @!P0 IADD3.X R19, PT, PT, R8, R29, R21, P1, P2 ;  /* 0x0000001d08138210 */ /* 0x000fe40000fe4415 */
[----:B------:R-:W-:-:S02]  /*1d00*/  @P0 MOV R22, RZ ;  /* 0x000000ff00160202 */ /* 0x000fc40000000f00 */
[----:B------:R-:W-:Y:S02]  /*1d10*/  IADD3 R20, P1, PT, R20, UR18, RZ ;  /* 0x0000001214147c10 */ /* 0x000fe4000ff3e0ff */
[----:B------:R-:W-:Y:S02]  /*1d20*/  @P0 I2FP.F32.S32 R23, R23 ;  /* 0x0000001700170245 */ /* 0x000fe40000201400 */
[----:B------:R-:W-:Y:S01]  /*1d30*/  @!P0 IADD3.X R29, PT, PT, R26, R29, R21, P3, P5 ;  /* 0x0000001d1a1d8210 */ /* 0x000fe20001fea415 */
[----:B------:R-:W-:Y:S01]  /*1d40*/  IMAD.X R21, RZ, RZ, UR19, P1 ;  /* 0x00000013ff157e24 */ /* 0x000fe200088e06ff */
[----:B------:R1:W2:Y:S04]  /*1d50*/  @!P0 LDG.E R22, desc[UR10][R18.64] ;  /* 0x0000000a12168981 */ /* 0x0002a8000c1e1900 */
[----:B------:R-:W2:Y:S04]  /*1d60*/  @!P0 LDG.E R23, desc[UR10][R28.64] ;  /* 0x0000000a1c178981 */ /* 0x000ea8000c1e1900 */
[----:B------:R1:W2:Y:S01]  /*1d70*/  LDG.E R20, desc[UR10][R20.64] ;  /* 0x0000000a14147981 */ /* 0x0002a2000c1e1900 */
[----:B0-----:R-:W-:-:S02]  /*1d80*/  HFMA2 R24, -RZ, RZ, 0.96630859375, -0.0022525787353515625 ;  /* 0x3bbb989dff187431 */ /* 0x001fc400000001ff */
[----:B------:R-:W-:Y:S02]  /*1d90*/  IMAD.MOV.U32 R25, RZ, RZ, 0x437c0000 ;  /* 0x437c0000ff197424 */ /* 0x000fe400078e00ff */
[----:B------:R-:W-:-:S05]  /*1da0*/  VIADD R34, R34, 0x4 ;  /* 0x0000000422227836 */ /* 0x000fca0000000000 */
[----:B------:R-:W-:Y:S01]  /*1db0*/  ISETP.NE.AND P0, PT, R34, UR16, PT ;  /* 0x0000001022007c0c */ /* 0x000fe2000bf05270 */
[----:B---3--:R-:W-:Y:S01]  /*1dc0*/  FADD R39, -R38, R39 ;  /* 0x0000002726277221 */ /* 0x008fe20000000100 */
[----:B----4-:R-:W-:-:S04]  /*1dd0*/  FADD R40, -R41, R40 ;  /* 0x0000002829287221 */ /* 0x010fc80000000100 */
[----:B------:R-:W-:Y:S01]  /*1de0*/  FMUL R31, R40, R37 ;  /* 0x00000025281f7220 */ /* 0x000fe20000400000 */
[----:B------:R-:W-:-:S03]  /*1df0*/  FMUL R32, R39, R32 ;  /* 0x0000002027207220 */ /* 0x000fc60000400000 */
[----:B------:R-:W-:Y:S01]  /*1e00*/  FMUL R31, R40, R31 ;  /* 0x0000001f281f7220 */ /* 0x000fe20000400000 */
[----:B-1----:R-:W-:Y:S01]  /*1e10*/  FMUL R19, R39, R32 ;  /* 0x0000002027137220 */ /* 0x002fe20000400000 */
[----:B------:R-:W-:Y:S02]  /*1e20*/  FADD R30, -R16, R43 ;  /* 0x0000002b101e7221 */ /* 0x000fe40000000100 */
[-C--:B------:R-:W-:Y:S02]  /*1e30*/  FFMA.SAT R18, R31, R24.reuse, 0.5 ;  /* 0x3f0000001f127423 */ /* 0x080fe40000002018 */
[----:B------:R-:W-:Y:S02]  /*1e40*/  FMUL R21, R30, R35 ;  /* 0x000000231e157220 */ /* 0x000fe40000400000 */
[----:B------:R-:W-:Y:S01]  /*1e50*/  FFMA.RM R16, R18, R25, 12582913 ;  /* 0x4b40000112107423 */ /* 0x000fe20000004019 */
[----:B------:R-:W-:Y:S01]  /*1e60*/  FFMA.SAT R18, R19, R24, 0.5 ;  /* 0x3f00000013127423 */ /* 0x000fe20000002018 */
[----:B------:R-:W-:-:S02]  /*1e70*/  FMUL R21, R30, R21 ;  /* 0x000000151e157220 */ /* 0x000fc40000400000 */
[----:B------:R-:W-:Y:S01]  /*1e80*/  FADD R28, R16, -12583039 ;  /* 0xcb40007f101c7421 */ /* 0x000fe20000000000 */
[----:B------:R-:W-:Y:S01]  /*1e90*/  FFMA.RM R18, R18, R25, 12582913 ;  /* 0x4b40000112127423 */ /* 0x000fe20000004019 */
[----:B--2---:R-:W-:-:S04]  /*1ea0*/  FADD R23, -R22, R23 ;  /* 0x0000001716177221 */ /* 0x004fc80000000100 */
[----:B------:R-:W-:Y:S01]  /*1eb0*/  FMUL R30, R23, R20 ;  /* 0x00000014171e7220 */ /* 0x000fe20000400000 */
[----:B------:R-:W-:-:S03]  /*1ec0*/  FFMA.SAT R20, R21, R24, 0.5 ;  /* 0x3f00000015147423 */ /* 0x000fc60000002018 */
[----:B------:R-:W-:Y:S01]  /*1ed0*/  FMUL R29, R23, R30 ;  /* 0x0000001e171d7220 */ /* 0x000fe20000400000 */
[----:B------:R-:W-:Y:S01]  /*1ee0*/  FFMA R28, R31, 1.4426950216293334961, -R28 ;  /* 0x3fb8aa3b1f1c7823 */ /* 0x000fe2000000081c */
[----:B------:R-:W-:Y:S01]  /*1ef0*/  FADD R22, R18, -12583039 ;  /* 0xcb40007f12167421 */ /* 0x000fe20000000000 */
[-C--:B------:R-:W-:Y:S01]  /*1f00*/  FFMA.RM R20, R20, R25.reuse, 12582913 ;  /* 0x4b40000114147423 */ /* 0x080fe20000004019 */
[----:B------:R-:W-:Y:S01]  /*1f10*/  FFMA.SAT R30, R29, R24, 0.5 ;  /* 0x3f0000001d1e7423 */ /* 0x000fe20000002018 */
[----:B------:R-:W-:Y:S01]  /*1f20*/  FFMA R28, R31, 1.925963033500011079e-08, R28 ;  /* 0x32a570601f1c7823 */ /* 0x000fe2000000001c */
[C---:B------:R-:W-:Y:S01]  /*1f30*/  FFMA R22, R19.reuse, 1.4426950216293334961, -R22 ;  /* 0x3fb8aa3b13167823 */ /* 0x040fe20000000816 */
[----:B------:R-:W-:Y:S01]  /*1f40*/  FADD R24, R20, -12583039 ;  /* 0xcb40007f14187421 */ /* 0x000fe20000000000 */
[----:B------:R-:W-:Y:S01]  /*1f50*/  FFMA.RM R30, R30, R25, 12582913 ;  /* 0x4b4000011e1e7423 */ /* 0x000fe20000004019 */
[----:B------:R-:W0:Y:S01]  /*1f60*/  MUFU.EX2 R23, R28 ;  /* 0x0000001c00177308 */ /* 0x000e220000000800 */
[----:B------:R-:W-:Y:S01]  /*1f70*/  FFMA R22, R19, 1.925963033500011079e-08, R22 ;  /* 0x32a5706013167823 */ /* 0x000fe20000000016 */
[----:B------:R-:W-:Y:S01]  /*1f80*/  FFMA R24, R21, 1.4426950216293334961, -R24 ;  /* 0x3fb8aa3b15187823 */ /* 0x000fe20000000818 */
[----:B------:R-:W-:-:S03]  /*1f90*/  FADD R32, R30, -12583039 ;  /* 0xcb40007f1e207421 */ /* 0x000fc60000000000 */
[----:B------:R-:W-:Y:S01]  /*1fa0*/  FFMA R24, R21, 1.925963033500011079e-08, R24 ;  /* 0x32a5706015187823 */ /* 0x000fe20000000018 */
[C---:B------:R-:W-:Y:S01]  /*1fb0*/  FFMA R32, R29.reuse, 1.4426950216293334961, -R32 ;  /* 0x3fb8aa3b1d207823 */ /* 0x040fe20000000820 */
[----:B------:R-:W1:Y:S03]  /*1fc0*/  MUFU.EX2 R19, R22 ;  /* 0x0000001600137308 */ /* 0x000e660000000800 */
[----:B------:R-:W-:Y:S01]  /*1fd0*/  FFMA R32, R29, 1.925963033500011079e-08, R32 ;  /* 0x32a570601d207823 */ /* 0x000fe20000000020 */
[----:B------:R-:W-:-:S04]  /*1fe0*/  SHF.L.U32 R16, R16, 0x17, RZ ;  /* 0x0000001710107819 */ /* 0x000fc800000006ff */
[----:B------:R-:W2:Y:S01]  /*1ff0*/  MUFU.EX2 R21, R24 ;  /* 0x0000001800157308 */ /* 0x000ea20000000800 */
[----:B0-----:R-:W-:Y:S01]  /*2000*/  FMUL R23, R16, R23 ;  /* 0x0000001710177220 */ /* 0x001fe20000400000 */
[----:B------:R-:W-:-:S06]  /*2010*/  IMAD.SHL.U32 R18, R18, 0x800000, RZ ;  /* 0x0080000012127824 */ /* 0x000fcc00078e00ff */
[----:B------:R-:W0:Y:S01]  /*2020*/  MUFU.EX2 R25, R32 ;  /* 0x0000002000197308 */ /* 0x000e220000000800 */
[----:B------:R-:W-:Y:S01]  /*2030*/  SHF.L.U32 R20, R20, 0x17, RZ ;  /* 0x0000001714147819 */ /* 0x000fe200000006ff */
[----:B-----5:R-:W-:Y:S01]  /*2040*/  FMUL R23, R23, R36 ;  /* 0x0000002417177220 */ /* 0x020fe20000400000 */
[----:B-1----:R-:W-:Y:S01]  /*2050*/  FMUL R18, R18, R19 ;  /* 0x0000001312127220 */ /* 0x002fe20000400000 */
[----:B------:R-:W-:-:S03]  /*2060*/  SHF.L.U32 R30, R30, 0x17, RZ ;  /* 0x000000171e1e7819 */ /* 0x000fc600000006ff */
[----:B------:R-:W-:Y:S01]  /*2070*/  FMUL R23, R23, R18 ;  /* 0x0000001217177220 */ /* 0x000fe20000400000 */
[----:B--2---:R-:W-:-:S04]  /*2080*/  FMUL R20, R20, R21 ;  /* 0x0000001514147220 */ /* 0x004fc80000400000 */
[----:B------:R-:W-:Y:S01]  /*2090*/  FMUL R20, R23, R20 ;  /* 0x0000001417147220 */ /* 0x000fe20000400000 */
[----:B0-----:R-:W-:-:S04]  /*20a0*/  FMUL R25, R30, R25 ;  /* 0x000000191e197220 */ /* 0x001fc80000400000 */
[----:B------:R-:W-:Y:S01]  /*20b0*/  FMUL R36, R20, R25 ;  /* 0x0000001914247220 */ /* 0x000fe20000400000 */
[----:B------:R-:W-:Y:S06]  /*20c0*/  @P0 BRA `(.L_x_226) ;  /* 0xfffffff400dc0947 */ /* 0x000fec000383ffff */
[----:B------:R-:W-:-:S07]  /*20d0*/  IMAD.U32 R16, RZ, RZ, UR16 ;  /* 0x00000010ff107e24 */ /* 0x000fce000f8e00ff */
.L_x_225:
        /* <DEDUP_REMOVED lines=12> */
[----:B--2---:R-:W-:-:S05]  /*21a0*/  IADD3 R24, P1, PT, R28, UR18, RZ ;  /* 0x000000121c187c10 */ /* 0x004fca000ff3e0ff */
[----:B------:R-:W-:-:S04]  /*21b0*/  IMAD.X R25, RZ, RZ, UR19, P1 ;  /* 0x00000013ff197e24 */ /* 0x000fc800088e06ff */
[----:B------:R-:W0:Y:S01]  /*21c0*/  @!P2 LDC R23, c[0x0][0x38c] ;  /* 0x0000e300ff17ab82 */ /* 0x000e220000000800 */
[CC--:B------:R-:W-:Y:S01]  /*21d0*/  @P2 ISETP.NE.AND P5, PT, R16.reuse, R22.reuse, PT ;  /* 0x000000161000220c */ /* 0x0c0fe20003fa5270 */
[----:B------:R1:W2:Y:S06]  /*21e0*/  LDG.E R30, desc[UR10][R24.64] ;  /* 0x0000000a181e7981 */ /* 0x0002ac000c1e1900 */
[----:B------:R-:W3:Y:S08]  /*21f0*/  @!P2 LDC.64 R20, c[0x0][0x380] ;  /* 0x0000e000ff14ab82 */ /* 0x000ef00000000a00 */
[----:B------:R-:W4:Y:S08]  /*2200*/  @!P0 LDC R34, c[0x0][0x38c] ;  /* 0x0000e300ff228b82 */ /* 0x000f300000000800 */
[----:B------:R-:W1:Y:S01]  /*2210*/  @!P0 LDC.64 R18, c[0x0][0x380] ;  /* 0x0000e000ff128b82 */ /* 0x000e620000000a00 */
[----:B0-----:R-:W-:Y:S01]  /*2220*/  @!P2 IMAD R23, R16, R23, RZ ;  /* 0x000000171017a224 */ /* 0x001fe200078e02ff */
[----:B------:R-:W-:-:S04]  /*2230*/  @P0 ISETP.NE.AND P1, PT, R31, R22, PT ;  /* 0x000000161f00020c */ /* 0x000fc80003f25270 */
[----:B------:R-:W-:Y:S02]  /*2240*/  @!P2 IADD3 R23, P3, PT, R23, R6, RZ ;  /* 0x000000061717a210 */ /* 0x000fe40007f7e0ff */
[----:B------:R-:W-:Y:S02]  /*2250*/  @P2 SEL R29, R9, R14, !P5 ;  /* 0x0000000e091d2207 */ /* 0x000fe40006800000 */
[----:B------:R-:W-:Y:S02]  /*2260*/  @!P2 IADD3.X R32, PT, PT, RZ, RZ, RZ, P3, !PT ;  /* 0x000000ffff20a210 */ /* 0x000fe40001ffe4ff */
[-CC-:B---3--:R-:W-:Y:S02]  /*2270*/  @!P2 IADD3 R22, P4, P3, R7, R20.reuse, R23.reuse ;  /* 0x000000140716a210 */ /* 0x188fe40007b9e017 */
[----:B------:R-:W-:Y:S01]  /*2280*/  @!P2 IADD3 R20, P5, P6, R17, R20, R23 ;  /* 0x000000141114a210 */ /* 0x000fe20007ebe017 */
[----:B----4-:R-:W-:Y:S01]  /*2290*/  @!P0 IMAD R33, R31, R34, RZ ;  /* 0x000000221f218224 */ /* 0x010fe200078e02ff */
[-CC-:B------:R-:W-:Y:S01]  /*22a0*/  @!P2 IADD3.X R23, PT, PT, R8, R21.reuse, R32.reuse, P4, P3 ;  /* 0x000000150817a210 */ /* 0x180fe200027e6420 */
[----:B------:R-:W-:Y:S01]  /*22b0*/  @P2 IMAD.MOV.U32 R31, RZ, RZ, RZ ;  /* 0x000000ffff1f2224 */ /* 0x000fe200078e00ff */
[----:B------:R-:W-:-:S02]  /*22c0*/  @!P2 IADD3.X R21, PT, PT, R26, R21, R32, P5, P6 ;  /* 0x000000151a15a210 */ /* 0x000fc40002fec420 */
[----:B------:R-:W-:Y:S02]  /*22d0*/  @P2 I2FP.F32.S32 R32, R29 ;  /* 0x0000001d00202245 */ /* 0x000fe40000201400 */
[----:B-1----:R-:W-:Y:S01]  /*22e0*/  @!P0 IADD3 R25, P3, PT, R33, R6, RZ ;  /* 0x0000000621198210 */ /* 0x002fe20007f7e0ff */
[----:B------:R-:W-:Y:S01]  /*22f0*/  VIADD R28, R28, UR4 ;  /* 0x000000041c1c7c36 */ /* 0x000fe20008000000 */
[----:B------:R0:W3:Y:S01]  /*2300*/  @!P2 LDG.E R31, desc[UR10][R22.64] ;  /* 0x0000000a161fa981 */ /* 0x0000e2000c1e1900 */
[----:B------:R-:W-:Y:S02]  /*2310*/  @P0 SEL R29, R9, R14, !P1 ;  /* 0x0000000e091d0207 */ /* 0x000fe40004800000 */
[----:B------:R-:W-:Y:S01]  /*2320*/  @!P0 IADD3.X R34, PT, PT, RZ, RZ, RZ, P3, !PT ;  /* 0x000000ffff228210 */ /* 0x000fe20001ffe4ff */
[----:B------:R-:W3:Y:S01]  /*2330*/  @!P2 LDG.E R32, desc[UR10][R20.64] ;  /* 0x0000000a1420a981 */ /* 0x000ee2000c1e1900 */
[-CC-:B------:R-:W-:Y:S02]  /*2340*/  @!P0 IADD3 R24, P2, P3, R7, R18.reuse, R25.reuse ;  /* 0x0000001207188210 */ /* 0x180fe40007b5e019 */
[----:B------:R-:W-:-:S02]  /*2350*/  @!P0 IADD3 R18, P4, P5, R17, R18, R25 ;  /* 0x0000001211128210 */ /* 0x000fc40007d9e019 */
[----:B------:R-:W-:Y:S02]  /*2360*/  IADD3 R28, P1, PT, R28, UR18, RZ ;  /* 0x000000121c1c7c10 */ /* 0x000fe4000ff3e0ff */
[--C-:B------:R-:W-:Y:S02]  /*2370*/  @!P0 IADD3.X R25, PT, PT, R8, R19, R34.reuse, P2, P3 ;  /* 0x0000001308198210 */ /* 0x100fe400017e6422 */
[----:B------:R-:W-:Y:S02]  /*2380*/  @P0 MOV R33, RZ ;  /* 0x000000ff00210202 */ /* 0x000fe40000000f00 */
[----:B0-----:R-:W-:Y:S02]  /*2390*/  @P0 I2FP.F32.S32 R22, R29 ;  /* 0x0000001d00160245 */ /* 0x001fe40000201400 */
[----:B------:R-:W-:Y:S01]  /*23a0*/  @!P0 IADD3.X R19, PT, PT, R26, R19, R34, P4, P5 ;  /* 0x000000131a138210 */ /* 0x000fe200027ea422 */
[----:B------:R-:W-:Y:S01]  /*23b0*/  IMAD.X R29, RZ, RZ, UR19, P1 ;  /* 0x00000013ff1d7e24 */ /* 0x000fe200088e06ff */
[----:B------:R-:W4:Y:S04]  /*23c0*/  @!P0 LDG.E R33, desc[UR10][R24.64] ;  /* 0x0000000a18218981 */ /* 0x000f28000c1e1900 */
[----:B------:R-:W4:Y:S04]  /*23d0*/  @!P0 LDG.E R22, desc[UR10][R18.64] ;  /* 0x0000000a12168981 */ /* 0x000f28000c1e1900 */
[----:B------:R-:W4:Y:S01]  /*23e0*/  LDG.E R29, desc[UR10][R28.64] ;  /* 0x0000000a1c1d7981 */ /* 0x000f22000c1e1900 */
[----:B------:R-:W-:Y:S01]  /*23f0*/  HFMA2 R23, -RZ, RZ, 0.96630859375, -0.0022525787353515625 ;  /* 0x3bbb989dff177431 */ /* 0x000fe200000001ff */
[----:B------:R-:W-:Y:S01]  /*2400*/  IADD3 R16, PT, PT, R16, 0x2, RZ ;  /* 0x0000000210107810 */ /* 0x000fe20007ffe0ff */
[----:B---3--:R-:W-:-:S04]  /*2410*/  FADD R31, -R31, R32 ;  /* 0x000000201f1f7221 */ /* 0x008fc80000000100 */
[----:B--2---:R-:W-:-:S04]  /*2420*/  FMUL R30, R31, R30 ;  /* 0x0000001e1f1e7220 */ /* 0x004fc80000400000 */
[----:B------:R-:W-:Y:S01]  /*2430*/  FMUL R30, R31, R30 ;  /* 0x0000001e1f1e7220 */ /* 0x000fe20000400000 */
[----:B------:R-:W-:-:S03]  /*2440*/  IMAD.MOV.U32 R31, RZ, RZ, 0x437c0000 ;  /* 0x437c0000ff1f7424 */ /* 0x000fc600078e00ff */
[----:B------:R-:W-:Y:S01]  /*2450*/  FFMA.SAT R20, R30, R23, 0.5 ;  /* 0x3f0000001e147423 */ /* 0x000fe20000002017 */
[----:B----4-:R-:W-:-:S04]  /*2460*/  FADD R22, -R33, R22 ;  /* 0x0000001621167221 */ /* 0x010fc80000000100 */
        /* <DEDUP_REMOVED lines=16> */
[----:B-----5:R-:W-:Y:S01]  /*2570*/  FMUL R21, R36, R21 ;  /* 0x0000001524157220 */ /* 0x020fe20000400000 */
[----:B-1----:R-:W-:-:S04]  /*2580*/  FMUL R18, R18, R23 ;  /* 0x0000001712127220 */ /* 0x002fc80000400000 */
[----:B------:R-:W-:-:S07]  /*2590*/  FMUL R36, R21, R18 ;  /* 0x0000001215247220 */ /* 0x000fce0000400000 */
.L_x_228:
[----:B------:R-:W-:Y:S05]  /*25a0*/  BRA.U !UP3, `(.L_x_227) ;  /* 0x000000010b947547 */ /* 0x000fea000b800000 */
[----:B------:R-:W0:Y:S01]  /*25b0*/  LDC R25, c[0x0][0x3a0] ;  /* 0x0000e800ff197b82 */ /* 0x000e220000000800 */
[----:B------:R-:W1:Y:S07]  /*25c0*/  LDCU UR4, c[0x0][0x3f8] ;  /* 0x00007f00ff0477ac */ /* 0x000e6e0008000800 */
[----:B------:R-:W2:Y:S01]  /*25d0*/  LDC.64 R18, c[0x0][0x3f0] ;  /* 0x0000fc00ff127b82 */ /* 0x000ea20000000a00 */
[C---:B-1----:R-:W-:Y:S01]  /*25e0*/  IMAD R29, R16.reuse, UR4, RZ ;  /* 0x00000004101d7c24 */ /* 0x042fe2000f8e02ff */
[----:B0-----:R-:W-:-:S13]  /*25f0*/  ISETP.GE.AND P0, PT, R16, R25, PT ;  /* 0x000000191000720c */ /* 0x001fda0003f06270 */
[----:B------:R-:W0:Y:S01]  /*2600*/  @!P0 LDC R23, c[0x0][0x38c] ;  /* 0x0000e300ff178b82 */ /* 0x000e220000000800 */
[----:B------:R-:W-:Y:S02]  /*2610*/  @P0 ISETP.NE.AND P1, PT, R16, R25, PT ;  /* 0x000000191000020c */ /* 0x000fe40003f25270 */
[----:B------:R-:W-:-:S05]  /*2620*/  @P0 MOV R25, RZ ;  /* 0x000000ff00190202 */ /* 0x000fca0000000f00 */
[----:B------:R-:W1:Y:S01]  /*2630*/  @!P0 LDC.64 R20, c[0x0][0x380] ;  /* 0x0000e000ff148b82 */ /* 0x000e620000000a00 */
[----:B0-----:R-:W-:Y:S01]  /*2640*/  @!P0 IMAD R23, R16, R23, RZ ;  /* 0x0000001710178224 */ /* 0x001fe200078e02ff */
[----:B------:R-:W-:Y:S02]  /*2650*/  @P0 SEL R16, R9, R14, !P1 ;  /* 0x0000000e09100207 */ /* 0x000fe40004800000 */
[----:B--2---:R-:W-:Y:S02]  /*2660*/  IADD3 R18, P1, PT, R29, R18, RZ ;  /* 0x000000121d127210 */ /* 0x004fe40007f3e0ff */
[----:B------:R-:W-:Y:S02]  /*2670*/  @!P0 IADD3 R23, P2, PT, R23, R6, RZ ;  /* 0x0000000617178210 */ /* 0x000fe40007f5e0ff */
[----:B------:R-:W-:-:S03]  /*2680*/  @P0 I2FP.F32.S32 R16, R16 ;  /* 0x0000001000100245 */ /* 0x000fc60000201400 */
[----:B------:R-:W-:Y:S01]  /*2690*/  @!P0 IMAD.X R24, RZ, RZ, RZ, P2 ;  /* 0x000000ffff188224 */ /* 0x000fe200010e06ff */
[-CC-:B-1----:R-:W-:Y:S02]  /*26a0*/  @!P0 IADD3 R22, P2, P3, R7, R20.reuse, R23.reuse ;  /* 0x0000001407168210 */ /* 0x182fe40007b5e017 */
[----:B------:R-:W-:Y:S02]  /*26b0*/  @!P0 IADD3 R20, P4, P5, R17, R20, R23 ;  /* 0x0000001411148210 */ /* 0x000fe40007d9e017 */
[-CC-:B------:R-:W-:Y:S02]  /*26c0*/  @!P0 IADD3.X R23, PT, PT, R8, R21.reuse, R24.reuse, P2, P3 ;  /* 0x0000001508178210 */ /* 0x180fe400017e6418 */
[----:B------:R-:W-:Y:S01]  /*26d0*/  @!P0 IADD3.X R21, PT, PT, R26, R21, R24, P4, P5 ;  /* 0x000000151a158210 */ /* 0x000fe200027ea418 */
[----:B------:R-:W-:Y:S02]  /*26e0*/  IMAD.X R19, RZ, RZ, R19, P1 ;  /* 0x000000ffff137224 */ /* 0x000fe400008e0613 */
[----:B------:R-:W2:Y:S04]  /*26f0*/  @!P0 LDG.E R25, desc[UR10][R22.64] ;  /* 0x0000000a16198981 */ /* 0x000ea8000c1e1900 */
[----:B------:R-:W2:Y:S04]  /*2700*/  @!P0 LDG.E R16, desc[UR10][R20.64] ;  /* 0x0000000a14108981 */ /* 0x000ea8000c1e1900 */
        /* <DEDUP_REMOVED lines=14> */
[----:B-----5:R-:W-:-:S07]  /*27f0*/  FMUL R36, R36, R19 ;  /* 0x0000001324247220 */ /* 0x020fce0000400000 */
.L_x_227:
[----:B------:R-:W-:Y:S01]  /*2800*/  IADD3 R33, P0, PT, R6, R17, RZ ;  /* 0x0000001106217210 */ /* 0x000fe20007f1e0ff */
[----:B------:R-:W-:-:S03]  /*2810*/  IMAD.MOV.U32 R28, RZ, RZ, RZ ;  /* 0x000000ffff1c7224 */ /* 0x000fc600078e00ff */
[----:B------:R-:W-:Y:S01]  /*2820*/  IADD3.X R26, PT, PT, RZ, R26, RZ, P0, !PT ;  /* 0x0000001aff1a7210 */ /* 0x000fe200007fe4ff */
[----:B------:R-:W-:Y:S08]  /*2830*/  BRA.U !UP0, `(.L_x_229) ;  /* 0x0000000508647547 */ /* 0x000ff0000b800000 */
[----:B------:R-:W0:Y:S01]  /*2840*/  LDCU UR18, c[0x0][0x38c] ;  /* 0x00007180ff1277ac */ /* 0x000e220008000800 */
[----:B------:R-:W1:Y:S01]  /*2850*/  LDCU UR17, c[0x0][0x4dc] ;  /* 0x00009b80ff1177ac */ /* 0x000e620008000800 */
[----:B------:R-:W-:-:S05]  /*2860*/  UMOV UR4, URZ ;  /* 0x000000ff00047c82 */ /* 0x000fca0008000000 */
.L_x_230:
        /* <DEDUP_REMOVED lines=16> */
[----:B--2--5:R-:W-:-:S05]  /*2970*/  FFMA R35, R23, R36, R28 ;  /* 0x0000002417237223 */ /* 0x024fca000000001c */
        /* <DEDUP_REMOVED lines=15> */
[----:B0-----:R-:W-:Y:S02]  /*2a70*/  IADD3 R24, P0, P1, R33, UR7, R18 ;  /* 0x0000000721187c10 */ /* 0x001fe4000f91e012 */
        /* <DEDUP_REMOVED lines=9> */
[----:B-1----:R-:W-:Y:S02]  /*2b10*/  IADD3 R30, P0, P1, R33, UR7, R18 ;  /* 0x00000007211e7c10 */ /* 0x002fe4000f91e012 */
        /* <DEDUP_REMOVED lines=14> */
[----:B------:R-:W-:Y:S04]  /*2c00*/  STG.E desc[UR10][R28.64], R35 ;  /* 0x000000231c007986 */ /* 0x000fe8000c10190a */
        /* <DEDUP_REMOVED lines=20> */
[----:B------:R-:W3:Y:S04]  /*2d50*/  LDG.E R19, desc[UR10][R18.64] ;  /* 0x0000000a12137981 */ /* 0x000ee8000c1e1900 */
[----:B0-----:R-:W3:Y:S01]  /*2d60*/  LDG.E R22, desc[UR10][R16.64] ;  /* 0x0000000a10167981 */ /* 0x001ee2000c1e1900 */
[----:B------:R-:W-:-:S04]  /*2d70*/  UIADD3 UR4, UPT, UPT, UR4, 0x8, URZ ;  /* 0x0000000804047890 */ /* 0x000fc8000fffe0ff */
[----:B------:R-:W-:Y:S01]  /*2d80*/  UISETP.NE.AND UP2, UPT, UR4, UR5, UPT ;  /* 0x000000050400728c */ /* 0x000fe2000bf45270 */
[----:B---3--:R-:W-:-:S05]  /*2d90*/  FFMA R23, R19, R36, R22 ;  /* 0x0000002413177223 */ /* 0x008fca0000000016 */
[----:B------:R2:W-:Y:S03]  /*2da0*/  STG.E desc[UR10][R16.64], R23 ;  /* 0x0000001710007986 */ /* 0x0005e6000c10190a */
[----:B------:R-:W-:Y:S05]  /*2db0*/  BRA.U UP2, `(.L_x_230) ;  /* 0xfffffff902ac7547 */ /* 0x000fea000b83ffff */
[----:B------:R-:W-:-:S07]  /*2dc0*/  IMAD.U32 R28, RZ, RZ, UR5 ;  /* 0x00000005ff1c7e24 */ /* 0x000fce000f8e00ff */
.L_x_229:
[----:B------:R-:W-:-:S09]  /*2dd0*/  UISETP.NE.AND UP2, UPT, UR14, URZ, UPT ;  /* 0x000000ff0e00728c */ /* 0x000fd2000bf45270 */
[----:B------:R-:W-:Y:S05]  /*2de0*/  BRA.U !UP2, `(.L_x_231) ;  /* 0x000000050a707547 */ /* 0x000fea000b800000 */
[----:B------:R-:W-:Y:S01]  /*2df0*/  UISETP.NE.AND UP2, UPT, UR15, URZ, UPT ;  /* 0x000000ff0f00728c */ /* 0x000fe2000bf45270 */
[----:B------:R-:W-:Y:S10]  /*2e00*/  BRA.U !UP1, `(.L_x_232) ;  /* 0x0000000109b47547 */ /* 0x000ff4000b800000 */
[----:B------:R-:W2:Y:S01]  /*2e10*/  LDCU UR4, c[0x0][0x38c] ;  /* 0x00007180ff0477ac */ /* 0x000ea20008000800 */
[----:B------:R-:W0:Y:S01]  /*2e20*/  LDCU UR7, c[0x0][0x4dc] ;  /* 0x00009b80ff0777ac */ /* 0x000e220008000800 */
[----:B------:R-:W1:Y:S01]  /*2e30*/  LDCU.64 UR18, c[0x0][0x380] ;  /* 0x00007000ff1277ac */ /* 0x000e620008000a00 */
[----:B------:R-:W3:Y:S01]  /*2e40*/  LDCU.64 UR20, c[0x0][0x4d0] ;  /* 0x00009a00ff1477ac */ /* 0x000ee20008000a00 */
[C---:B--2---:R-:W-:Y:S02]  /*2e50*/  IMAD R16, R28.reuse, UR4, RZ ;  /* 0x000000041c107c24 */ /* 0x044fe4000f8e02ff */
[----:B0-----:R-:W-:-:S03]  /*2e60*/  IMAD R22, R28, UR7, RZ ;  /* 0x000000071c167c24 */ /* 0x001fc6000f8e02ff */
[----:B-1----:R-:W-:Y:S02]  /*2e70*/  IADD3 R18, P0, P1, R33, UR18, R16 ;  /* 0x0000001221127c10 */ /* 0x002fe4000f91e010 */
        /* <DEDUP_REMOVED lines=11> */
[----:B--2--5:R-:W-:-:S05]  /*2f30*/  FFMA R29, R19, R36, R24 ;  /* 0x00000024131d7223 */ /* 0x024fca0000000018 */
        /* <DEDUP_REMOVED lines=13> */
[----:B0-----:R-:W-:Y:S01]  /*3010*/  IADD3 R20, PT, PT, R30, UR4, RZ ;  /* 0x000000041e147c10 */ /* 0x001fe2000fffe0ff */
        /* <DEDUP_REMOVED lines=12> */
.L_x_232:
[----:B------:R-:W-:Y:S05]  /*30e0*/  BRA.U !UP2, `(.L_x_231) ;  /* 0x000000010ab07547 */ /* 0x000fea000b800000 */
[----:B------:R-:W1:Y:S01]  /*30f0*/  LDCU UR4, c[0x0][0x3a0] ;  /* 0x00007400ff0477ac */ /* 0x000e620008000800 */
[----:B------:R-:W-:Y:S02]  /*3100*/  UISETP.NE.AND UP2, UPT, UR15, 0x1, UPT ;  /* 0x000000010f00788c */ /* 0x000fe4000bf45270 */
[----:B-1----:R-:W-:-:S07]  /*3110*/  ULOP3.LUT UP3, URZ, UR4, 0x1, URZ, 0xc0, !UPT ;  /* 0x0000000104ff7892 */ /* 0x002fce000f86c0ff */
[----:B------:R-:W-:Y:S05]  /*3120*/  BRA.U !UP2, `(.L_x_233) ;  /* 0x000000010a647547 */ /* 0x000fea000b800000 */
[----:B------:R-:W0:Y:S01]  /*3130*/  LDCU UR4, c[0x0][0x38c] ;  /* 0x00007180ff0477ac */ /* 0x000e220008000800 */
[----:B------:R-:W2:Y:S01]  /*3140*/  LDCU UR7, c[0x0][0x4dc] ;  /* 0x00009b80ff0777ac */ /* 0x000ea20008000800 */
[----:B------:R-:W1:Y:S01]  /*3150*/  LDCU.64 UR18, c[0x0][0x380] ;  /* 0x00007000ff1277ac */ /* 0x000e620008000a00 */
[----:B------:R-:W3:Y:S01]  /*3160*/  LDCU.64 UR20, c[0x0][0x4d0] ;  /* 0x00009a00ff1477ac */ /* 0x000ee20008000a00 */
[C---:B0-----:R-:W-:Y:S02]  /*3170*/  IMAD R18, R28.reuse, UR4, RZ ;  /* 0x000000041c127c24 */ /* 0x041fe4000f8e02ff */
[----:B--2---:R-:W-:-:S03]  /*3180*/  IMAD R20, R28, UR7, RZ ;  /* 0x000000071c147c24 */ /* 0x004fc6000f8e02ff */
[----:B-1----:R-:W-:Y:S02]  /*3190*/  IADD3 R22, P0, P1, R33, UR18, R18 ;  /* 0x0000001221167c10 */ /* 0x002fe4000f91e012 */
        /* <DEDUP_REMOVED lines=15> */
[----:B------:R-:W-:Y:S02]  /*3290*/  VIADD R28, R28, 0x2 ;  /* 0x000000021c1c7836 */ /* 0x000fe40000000000 */
[----:B--2---:R-:W-:-:S05]  /*32a0*/  FFMA R23, R19, R36, R22 ;  /* 0x0000002413177223 */ /* 0x004fca0000000016 */
[----:B------:R1:W-:Y:S02]  /*32b0*/  STG.E desc[UR10][R20.64], R23 ;  /* 0x0000001714007986 */ /* 0x0003e4000c10190a */
.L_x_233:
[----:B------:R-:W-:Y:S05]  /*32c0*/  BRA.U !UP3, `(.L_x_231) ;  /* 0x000000010b387547 */ /* 0x000fea000b800000 */
[----:B------:R-:W0:Y:S01]  /*32d0*/  LDCU UR4, c[0x0][0x38c] ;  /* 0x00007180ff0477ac */ /* 0x000e220008000800 */
[----:B------:R-:W1:Y:S01]  /*32e0*/  LDCU UR7, c[0x0][0x4dc] ;  /* 0x00009b80ff0777ac */ /* 0x000e620008000800 */
[----:B------:R-:W3:Y:S01]  /*32f0*/  LDCU.64 UR18, c[0x0][0x380] ;  /* 0x00007000ff1277ac */ /* 0x000ee20008000a00 */
[----:B------:R-:W4:Y:S01]  /*3300*/  LDCU.64 UR20, c[0x0][0x4d0] ;  /* 0x00009a00ff1477ac */ /* 0x000f220008000a00 */
[C---:B0-----:R-:W-:Y:S02]  /*3310*/  IMAD R18, R28.reuse, UR4, RZ ;  /* 0x000000041c127c24 */ /* 0x041fe4000f8e02ff */
[----:B-12---:R-:W-:-:S03]  /*3320*/  IMAD R16, R28, UR7, RZ ;  /* 0x000000071c107c24 */ /* 0x006fc6000f8e02ff */
[----:B---3--:R-:W-:Y:S02]  /*3330*/  IADD3 R18, P0, P1, R33, UR18, R18 ;  /* 0x0000001221127c10 */ /* 0x008fe4000f91e012 */
[----:B----4-:R-:W-:Y:S02]  /*3340*/  IADD3 R16, P2, P3, R5, UR20, R16 ;  /* 0x0000001405107c10 */ /* 0x010fe4000fb5e010 */
[----:B------:R-:W-:Y:S02]  /*3350*/  IADD3.X R19, PT, PT, R26, UR19, RZ, P0, P1 ;  /* 0x000000131a137c10 */ /* 0x000fe400087e24ff */
[----:B------:R-:W-:-:S04]  /*3360*/  IADD3.X R17, PT, PT, R12, UR21, RZ, P2, P3 ;  /* 0x000000150c117c10 */ /* 0x000fc800097e64ff */
[----:B------:R-:W2:Y:S04]  /*3370*/  LDG.E R19, desc[UR10][R18.64] ;  /* 0x0000000a12137981 */ /* 0x000ea8000c1e1900 */
[----:B------:R-:W2:Y:S02]  /*3380*/  LDG.E R20, desc[UR10][R16.64] ;  /* 0x0000000a10147981 */ /* 0x000ea4000c1e1900 */
[----:B--2--5:R-:W-:-:S05]  /*3390*/  FFMA R21, R19, R36, R20 ;  /* 0x0000002413157223 */ /* 0x024fca0000000014 */
[----:B------:R3:W-:Y:S02]  /*33a0*/  STG.E desc[UR10][R16.64], R21 ;  /* 0x0000001510007986 */ /* 0x0007e4000c10190a */
.L_x_231:
[----:B-----5:R-:W-:-:S07]  /*33b0*/  FADD R3, R3, R36 ;  /* 0x0000002403037221 */ /* 0x020fce0000000000 */
.L_x_224:
[----:B------:R-:W-:Y:S05]  /*33c0*/  BSYNC.RECONVERGENT B0 ;  /* 0x0000000000007941 */ /* 0x000fea0003800200 */
.L_x_223:
[----:B------:R-:W4:Y:S02]  /*33d0*/  LDCU UR4, c[0x0][0x540] ;  /* 0x0000a800ff0477ac */ /* 0x000f240008000800 */
[C---:B----4-:R-:W-:Y:S02]  /*33e0*/  ISETP.NE.AND P0, PT, R14.reuse, UR4, PT ;  /* 0x000000040e007c0c */ /* 0x050fe4000bf05270 */
[----:B------:R-:W-:-:S11]  /*33f0*/  IADD3 R14, PT, PT, R14, 0x1, RZ ;  /* 0x000000010e0e7810 */ /* 0x000fd60007ffe0ff */
[----:B------:R-:W-:Y:S05]  /*3400*/  @P0 BRA `(.L_x_234) ;  /* 0xffffffe000980947 */ /* 0x000fea000383ffff */
[----:B------:R-:W-:-:S13]  /*3410*/  ISETP.NE.AND P0, PT, R9, UR4, PT ;  /* 0x0000000409007c0c */ /* 0x000fda000bf05270 */
[----:B------:R-:W-:Y:S05]  /*3420*/  @!P0 BRA `(.L_x_216) ;  /* 0x0000000400548947 */ /* 0x000fea0003800000 */
[----:B------:R-:W-:Y:S01]  /*3430*/  VIADD R9, R9, 0x1 ;  /* 0x0000000109097836 */ /* 0x000fe20000000000 */
[----:B------:R-:W-:Y:S06]  /*3440*/  BRA `(.L_x_235) ;  /* 0xffffffe000687947 */ /* 0x000fec000383ffff */
.L_x_222:
[----:B------:R-:W0:Y:S01]  /*3450*/  LDCU UR9, c[0x0][0x3f8] ;  /* 0x00007f00ff0977ac */ /* 0x000e220008000800 */
[----:B------:R-:W-:Y:S01]  /*3460*/  HFMA2 R3, -RZ, RZ, 0, 0 ;  /* 0x00000000ff037431 */ /* 0x000fe200000001ff */
[----:B------:R-:W0:Y:S01]  /*3470*/  LDCU.64 UR4, c[0x0][0x3f0] ;  /* 0x00007e00ff0477ac */ /* 0x000e220008000a00 */
[----:B------:R-:W-:Y:S01]  /*3480*/  UMOV UR7, UR6 ;  /* 0x0000000600077c82 */ /* 0x000fe20008000000 */
[----:B0-----:R-:W-:-:S04]  /*3490*/  UIADD3 UR9, UP0, UPT, UR9, UR4, URZ ;  /* 0x0000000409097290 */ /* 0x001fc8000ff1e0ff */
[----:B------:R-:W-:-:S12]  /*34a0*/  UIADD3.X UR12, UPT, UPT, URZ, UR5, URZ, UP0, !UPT ;  /* 0x00000005ff0c7290 */ /* 0x000fd800087fe4ff */
.L_x_239:
[----:B------:R-:W0:Y:S01]  /*34b0*/  LDC.64 R12, c[0x0][0x540] ;  /* 0x00015000ff0c7b82 */ /* 0x000e220000000a00 */
[----:B------:R-:W1:Y:S01]  /*34c0*/  LDCU UR4, c[0x0][0x468] ;  /* 0x00008d00ff0477ac */ /* 0x000e620008000800 */
[----:B------:R-:W2:Y:S06]  /*34d0*/  LDCU UR5, c[0x0][0x3a4] ;  /* 0x00007480ff0577ac */ /* 0x000eac0008000800 */
[----:B------:R-:W3:Y:S01]  /*34e0*/  LDC R5, c[0x0][0x544] ;  /* 0x00015100ff057b82 */ /* 0x000ee20000000800 */
[----:B------:R-:W4:Y:S01]  /*34f0*/  LDCU UR17, c[0x0][0x3a0] ;  /* 0x00007400ff1177ac */ /* 0x000f220008000800 */
[----:B------:R-:W0:Y:S06]  /*3500*/  LDCU UR15, c[0x0][0x540] ;  /* 0x0000a800ff0f77ac */ /* 0x000e2c0008000800 */
[----:B------:R-:W3:Y:S01]  /*3510*/  LDC.64 R6, c[0x0][0x460] ;  /* 0x00011800ff067b82 */ /* 0x000ee20000000a00 */
[----:B------:R-:W0:Y:S01]  /*3520*/  LDCU UR14, c[0x0][0x3a8] ;  /* 0x00007500ff0e77ac */ /* 0x000e220008000800 */
[----:B------:R-:W0:Y:S02]  /*3530*/  LDCU UR16, c[0x0][0x46c] ;  /* 0x00008d80ff1077ac */ /* 0x000e240008000800 */
[----:B0-----:R-:W-:Y:S01]  /*3540*/  IMAD R8, R13, UR7, R2 ;  /* 0x000000070d087c24 */ /* 0x001fe2000f8e0202 */
[----:B------:R-:W-:Y:S01]  /*3550*/  UMOV UR8, UR6 ;  /* 0x0000000600087c82 */ /* 0x000fe20008000000 */
[----:B------:R-:W-:-:S03]  /*3560*/  VIADD R9, R12, UR7 ;  /* 0x000000070c097c36 */ /* 0x000fc60008000000 */
[----:B--2---:R-:W-:Y:S01]  /*3570*/  ISETP.GE.AND P2, PT, R8, UR5, PT ;  /* 0x0000000508007c0c */ /* 0x004fe2000bf46270 */
[----:B-1--4-:R-:W-:-:S12]  /*3580*/  IMAD R9, R9, UR4, RZ ;  /* 0x0000000409097c24 */ /* 0x012fd8000f8e02ff */
.L_x_238:
[----:B---3--:R-:W-:Y:S01]  /*3590*/  IMAD R11, R5, UR8, R4 ;  /* 0x00000008050b7c24 */ /* 0x008fe2000f8e0204 */
[----:B------:R-:W-:Y:S04]  /*35a0*/  BSSY.RECONVERGENT B0, `(.L_x_236) ;  /* 0x0000035000007945 */ /* 0x000fe80003800200 */
[C---:B------:R-:W-:Y:S02]  /*35b0*/  ISETP.GE.OR P0, PT, R11.reuse, UR14, P2 ;  /* 0x0000000e0b007c0c */ /* 0x040fe40009706670 */
[----:B------:R-:W-:-:S04]  /*35c0*/  LOP3.LUT R11, R11, R8, RZ, 0xfc, !PT ;  /* 0x000000080b0b7212 */ /* 0x000fc800078efcff */
[----:B------:R-:W-:-:S13]  /*35d0*/  ISETP.LT.OR P0, PT, R11, RZ, P0 ;  /* 0x000000ff0b00720c */ /* 0x000fda0000701670 */
[----:B------:R-:W-:Y:S05]  /*35e0*/  @P0 BRA `(.L_x_237) ;  /* 0x0000000000c00947 */ /* 0x000fea0003800000 */
[----:B------:R-:W0:Y:S01]  /*35f0*/  LDC.64 R12, c[0x0][0x3f0] ;  /* 0x0000fc00ff0c7b82 */ /* 0x000e220000000a00 */
[----:B------:R-:W-:-:S06]  /*3600*/  UISETP.NE.AND UP1, UPT, UR13, 0x1, UPT ;  /* 0x000000010d00788c */ /* 0x000fcc000bf25270 */
[----:B------:R-:W-:-:S05]  /*3610*/  PLOP3.LUT P3, PT, PT, PT, UP1, 0x80, 0x8 ;  /* 0x000000000008781c */ /* 0x000fca0003f6f018 */
[----:B------:R-:W-:Y:S01]  /*3620*/  @UP1 UMOV UR5, UR12 ;  /* 0x0000000c00051c82 */ /* 0x000fe20008000000 */
[----:B------:R-:W-:Y:S01]  /*3630*/  @UP1 UMOV UR4, UR9 ;  /* 0x0000000900041c82 */ /* 0x000fe20008000000 */
[----:B------:R-:W-:Y:S01]  /*3640*/  IMAD.U32 R17, RZ, RZ, UR5 ;  /* 0x00000005ff117e24 */ /* 0x000fe2000f8e00ff */
[----:B------:R-:W-:-:S05]  /*3650*/  MOV R16, UR4 ;  /* 0x0000000400107c02 */ /* 0x000fca0008000f00 */
[----:B------:R-:W2:Y:S04]  /*3660*/  @P3 LDG.E R17, desc[UR10][R16.64] ;  /* 0x0000000a10113981 */ /* 0x000ea8000c1e1900 */
[----:B0-----:R0:W3:Y:S01]  /*3670*/  LDG.E R12, desc[UR10][R12.64] ;  /* 0x0000000a0c0c7981 */ /* 0x0010e2000c1e1900 */
[----:B------:R-:W-:-:S04]  /*3680*/  UIADD3 UR4, UPT, UPT, UR8, UR15, URZ ;  /* 0x0000000f08047290 */ /* 0x000fc8000fffe0ff */
[----:B------:R-:W-:-:S06]  /*3690*/  UIMAD UR4, UR4, UR16, URZ ;  /* 0x00000010040472a4 */ /* 0x000fcc000f8e02ff */
[----:B------:R-:W-:-:S04]  /*36a0*/  IADD3 R14, P0, P1, R6, UR4, R9 ;  /* 0x00000004060e7c10 */ /* 0x000fc8000f91e009 */
[----:B------:R-:W-:-:S05]  /*36b0*/  IADD3.X R15, PT, PT, RZ, R7, RZ, P0, P1 ;  /* 0x00000007ff0f7210 */ /* 0x000fca00007e24ff */
[----:B------:R-:W4:Y:S01]  /*36c0*/  LDG.E R14, desc[UR10][R14.64] ;  /* 0x0000000a0e0e7981 */ /* 0x000f22000c1e1900 */
[----:B------:R-:W-:-:S04]  /*36d0*/  UISETP.NE.AND UP0, UPT, UR17, URZ, UPT ;  /* 0x000000ff1100728c */ /* 0x000fc8000bf05270 */
[----:B------:R-:W-:Y:S02]  /*36e0*/  USEL UR4, UR7, UR8, !UP0 ;  /* 0x0000000807047287 */ /* 0x000fe4000c000000 */
[----:B------:R-:W-:Y:S01]  /*36f0*/  @P3 I2FP.F32.S32 R18, UR8 ;  /* 0x0000000800123c45 */ /* 0x000fe20008201400 */
[----:B0-----:R-:W-:-:S03]  /*3700*/  HFMA2 R13, -RZ, RZ, 0.96630859375, -0.0022525787353515625 ;  /* 0x3bbb989dff0d7431 */ /* 0x001fc600000001ff */
[----:B------:R-:W-:Y:S01]  /*3710*/  I2FP.F32.S32 R11, UR4 ;  /* 0x00000004000b7c45 */ /* 0x000fe20008201400 */
[----:B------:R-:W-:Y:S02]  /*3720*/  IMAD.MOV.U32 R16, RZ, RZ, 0x437c0000 ;  /* 0x437c0000ff107424 */ /* 0x000fe400078e00ff */
[C---:B--2---:R-:W-:Y:S02]  /*3730*/  @P3 FMUL R17, R18.reuse, R17 ;  /* 0x0000001112113220 */ /* 0x044fe40000400000 */
[C---:B---3--:R-:W-:Y:S02]  /*3740*/  FMUL R12, R11.reuse, R12 ;  /* 0x0000000c0b0c7220 */ /* 0x048fe40000400000 */
[----:B------:R-:W-:Y:S02]  /*3750*/  @P3 FMUL R17, R18, R17 ;  /* 0x0000001112113220 */ /* 0x000fe40000400000 */
[----:B------:R-:W-:-:S04]  /*3760*/  FMUL R12, R11, R12 ;  /* 0x0000000c0b0c7220 */ /* 0x000fc80000400000 */
[-C--:B------:R-:W-:Y:S01]  /*3770*/  FFMA.SAT R11, R12, R13.reuse, 0.5 ;  /* 0x3f0000000c0b7423 */ /* 0x080fe2000000200d */
[----:B------:R-:W-:-:S03]  /*3780*/  @P3 FFMA.SAT R13, R17, R13, 0.5 ;  /* 0x3f000000110d3423 */ /* 0x000fc6000000200d */
[-C--:B------:R-:W-:Y:S01]  /*3790*/  FFMA.RM R11, R11, R16.reuse, 12582913 ;  /* 0x4b4000010b0b7423 */ /* 0x080fe20000004010 */
[----:B------:R-:W-:-:S03]  /*37a0*/  @P3 FFMA.RM R16, R13, R16, 12582913 ;  /* 0x4b4000010d103423 */ /* 0x000fc60000004010 */
[----:B------:R-:W-:Y:S02]  /*37b0*/  FADD R13, R11, -12583039 ;  /* 0xcb40007f0b0d7421 */ /* 0x000fe40000000000 */
[----:B------:R-:W-:Y:S02]  /*37c0*/  @P3 R2UR UR4, R16 ;  /* 0x00000000100432ca */ /* 0x000fe400000e0000 */
[----:B------:R-:W-:-:S04]  /*37d0*/  FFMA R13, R12, 1.4426950216293334961, -R13 ;  /* 0x3fb8aa3b0c0d7823 */ /* 0x000fc8000000080d */
[----:B------:R-:W-:-:S04]  /*37e0*/  FFMA R13, R12, 1.925963033500011079e-08, R13 ;  /* 0x32a570600c0d7823 */ /* 0x000fc8000000000d */
[----:B------:R-:W0:Y:S03]  /*37f0*/  MUFU.EX2 R12, R13 ;  /* 0x0000000d000c7308 */ /* 0x000e260000000800 */
[----:B------:R-:W-:-:S05]  /*3800*/  MOV R16, UR4 ;  /* 0x0000000400107c02 */ /* 0x000fca0008000f00 */
[----:B------:R-:W-:-:S04]  /*3810*/  @P3 FADD R16, R16, -12583039 ;  /* 0xcb40007f10103421 */ /* 0x000fc80000000000 */
[----:B------:R-:W-:Y:S01]  /*3820*/  @P3 FFMA R16, R17, 1.4426950216293334961, -R16 ;  /* 0x3fb8aa3b11103823 */ /* 0x000fe20000000810 */
[----:B------:R-:W-:-:S03]  /*3830*/  IMAD.SHL.U32 R11, R11, 0x800000, RZ ;  /* 0x008000000b0b7824 */ /* 0x000fc600078e00ff */
[----:B------:R-:W-:Y:S01]  /*3840*/  @P3 FFMA R16, R17, 1.925963033500011079e-08, R16 ;  /* 0x32a5706011103823 */ /* 0x000fe20000000010 */
[----:B0-----:R-:W-:-:S05]  /*3850*/  FMUL R11, R11, R12 ;  /* 0x0000000c0b0b7220 */ /* 0x001fca0000400000 */
[----:B------:R-:W0:Y:S01]  /*3860*/  @P3 MUFU.EX2 R16, R16 ;  /* 0x0000001000103308 */ /* 0x000e220000000800 */
[----:B----4-:R-:W-:Y:S01]  /*3870*/  FMUL R11, R14, R11 ;  /* 0x0000000b0e0b7220 */ /* 0x010fe20000400000 */
[----:B------:R-:W-:-:S04]  /*3880*/  @UP1 USHF.L.U32 UR4, UR4, 0x17, URZ ;  /* 0x0000001704041899 */ /* 0x000fc800080006ff */
[----:B------:R-:W-:Y:S02]  /*3890*/  R2UR UR5, R11 ;  /* 0x000000000b0572ca */ /* 0x000fe400000e0000 */
[----:B0-----:R-:W-:-:S11]  /*38a0*/  @P3 FMUL R11, R16, UR4 ;  /* 0x00000004100b3c20 */ /* 0x001fd60008400000 */
[----:B------:R-:W-:-:S05]  /*38b0*/  @P3 FMUL R11, R11, UR5 ;  /* 0x000000050b0b3c20 */ /* 0x000fca0008400000 */
[----:B------:R-:W-:-:S13]  /*38c0*/  @P3 R2UR UR4, R11 ;  /* 0x000000000b0432ca */ /* 0x000fda00000e0000 */
[----:B------:R-:W-:Y:S02]  /*38d0*/  @UP1 UMOV UR5, UR4 ;  /* 0x0000000400051c82 */ /* 0x000fe40008000000 */
[----:B------:R-:W-:-:S07]  /*38e0*/  FADD R3, R3, UR5 ;  /* 0x0000000503037e21 */ /* 0x000fce0008000000 */
.L_x_237:
[----:B------:R-:W-:Y:S05]  /*38f0*/  BSYNC.RECONVERGENT B0 ;  /* 0x0000000000007941 */ /* 0x000fea0003800200 */
.L_x_236:
        /* <DEDUP_REMOVED lines=8> */
.L_x_216:
[----:B------:R-:W4:Y:S01]  /*3980*/  LDCU UR5, c[0x0][0x3a0] ;  /* 0x00007400ff0577ac */ /* 0x000f220008000800 */
[----:B01----:R-:W-:Y:S01]  /*3990*/  HFMA2 R5, -RZ, RZ, 0, 0 ;  /* 0x00000000ff057431 */ /* 0x003fe200000001ff */
[----:B------:R-:W-:Y:S01]  /*39a0*/  FMNMX.NAN R3, R3, 0.0010000000474974513054, !PT ;  /* 0x3a83126f03037809 */ /* 0x000fe20007820000 */
[----:B----4-:R-:W-:-:S09]  /*39b0*/  UISETP.GE.AND UP0, UPT, UR5, 0x1, UPT ;  /* 0x000000010500788c */ /* 0x010fd2000bf06270 */
[----:B------:R-:W-:Y:S05]  /*39c0*/  BRA.U !UP0, `(.L_x_240) ;  /* 0x0000001908907547 */ /* 0x000fea000b800000 */
[----:B------:R-:W0:Y:S01]  /*39d0*/  LDCU UR4, c[0x0][0x510] ;  /* 0x0000a200ff0477ac */ /* 0x000e220008000800 */
[----:B------:R-:W-:Y:S01]  /*39e0*/  FMUL R15, R3, R3 ;  /* 0x00000003030f7220 */ /* 0x000fe20000400000 */
[----:B------:R-:W1:Y:S01]  /*39f0*/  LDCU.64 UR8, c[0x0][0x518] ;  /* 0x0000a300ff0877ac */ /* 0x000e620008000a00 */
[----:B------:R-:W4:Y:S01]  /*3a00*/  LDCU.64 UR14, c[0x0][0x4e0] ;  /* 0x00009c00ff0e77ac */ /* 0x000f220008000a00 */
[----:B------:R-:W5:Y:S01]  /*3a10*/  LDCU UR7, c[0x0][0x4d8] ;  /* 0x00009b00ff0777ac */ /* 0x000f620008000800 */
[----:B0-----:R-:W-:Y:S01]  /*3a20*/  IMAD R13, R10, UR4, RZ ;  /* 0x000000040a0d7c24 */ /* 0x001fe2000f8e02ff */
[----:B------:R-:W-:Y:S01]  /*3a30*/  UIADD3 UR4, UPT, UPT, UR5, -0x1, URZ ;  /* 0xffffffff05047890 */ /* 0x000fe2000fffe0ff */
[----:B-1----:R-:W-:-:S03]  /*3a40*/  IMAD R6, R2, UR8, RZ ;  /* 0x0000000802067c24 */ /* 0x002fc6000f8e02ff */
[----:B------:R-:W-:Y:S01]  /*3a50*/  UISETP.GE.U32.AND UP0, UPT, UR4, 0x7, UPT ;  /* 0x000000070400788c */ /* 0x000fe2000bf06070 */
[----:B------:R-:W-:Y:S01]  /*3a60*/  IMAD R5, R4, UR9, RZ ;  /* 0x0000000904057c24 */ /* 0x000fe2000f8e02ff */
[----:B------:R-:W-:Y:S01]  /*3a70*/  ULOP3.LUT UR9, UR5, 0x7, URZ, 0xc0, !UPT ;  /* 0x0000000705097892 */ /* 0x000fe2000f8ec0ff */
[----:B----4-:R-:W-:Y:S01]  /*3a80*/  IMAD R8, R2, UR14, RZ ;  /* 0x0000000e02087c24 */ /* 0x010fe2000f8e02ff */
[----:B------:R-:W-:Y:S01]  /*3a90*/  UMOV UR4, URZ ;  /* 0x000000ff00047c82 */ /* 0x000fe20008000000 */
[----:B------:R-:W-:Y:S01]  /*3aa0*/  IMAD R7, R4, UR15, RZ ;  /* 0x0000000f04077c24 */ /* 0x000fe2000f8e02ff */
[----:B------:R-:W-:Y:S01]  /*3ab0*/  IADD3 R13, P0, P1, R13, R6, R5 ;  /* 0x000000060d0d7210 */ /* 0x000fe2000791e005 */
[----:B-----5:R-:W-:Y:S02]  /*3ac0*/  IMAD R11, R10, UR7, RZ ;  /* 0x000000070a0b7c24 */ /* 0x020fe4000f8e02ff */
[----:B------:R-:W-:Y:S01]  /*3ad0*/  IMAD.MOV.U32 R5, RZ, RZ, RZ ;  /* 0x000000ffff057224 */ /* 0x000fe200078e00ff */
[----:B------:R-:W-:-:S02]  /*3ae0*/  IADD3.X R14, PT, PT, RZ, RZ, RZ, P0, P1 ;  /* 0x000000ffff0e7210 */ /* 0x000fc400007e24ff */
[----:B------:R-:W-:-:S04]  /*3af0*/  IADD3 R11, P2, P3, R11, R8, R7 ;  /* 0x000000080b0b7210 */ /* 0x000fc80007b5e007 */
[----:B------:R-:W-:Y:S01]  /*3b00*/  IADD3.X R12, PT, PT, RZ, RZ, RZ, P2, P3 ;  /* 0x000000ffff0c7210 */ /* 0x000fe200017e64ff */
[----:B------:R-:W-:Y:S08]  /*3b10*/  BRA.U !UP0, `(.L_x_241) ;  /* 0x0000000d08087547 */ /* 0x000ff0000b800000 */
[----:B------:R-:W0:Y:S01]  /*3b20*/  LDC.64 R8, c[0x0][0x508] ;  /* 0x00014200ff087b82 */ /* 0x000e220000000a00 */
[----:B------:R-:W-:Y:S01]  /*3b30*/  MOV R5, RZ ;  /* 0x000000ff00057202 */ /* 0x000fe20000000f00 */
[----:B------:R-:W-:Y:S01]  /*3b40*/  ULOP3.LUT UR4, UR5, 0x7ffffff8, URZ, 0xc0, !UPT ;  /* 0x7ffffff805047892 */ /* 0x000fe2000f8ec0ff */
[----:B------:R-:W1:Y:S05]  /*3b50*/  LDCU UR14, c[0x0][0x514] ;  /* 0x0000a280ff0e77ac */ /* 0x000e6a0008000800 */
[----:B------:R-:W4:Y:S01]  /*3b60*/  LDC.64 R6, c[0x0][0x4d0] ;  /* 0x00013400ff067b82 */ /* 0x000f220000000a00 */
[----:B------:R-:W0:Y:S01]  /*3b70*/  LDCU UR12, c[0x0][0x4dc] ;  /* 0x00009b80ff0c77ac */ /* 0x000e220008000800 */
[----:B------:R-:W-:-:S05]  /*3b80*/  UMOV UR5, URZ ;  /* 0x000000ff00057c82 */ /* 0x000fca0008000000 */
.L_x_258:
[----:B0-----:R-:W-:Y:S02]  /*3b90*/  UIMAD UR8, UR5, UR12, URZ ;  /* 0x0000000c050872a4 */ /* 0x001fe4000f8e02ff */
[----:B-1----:R-:W-:-:S04]  /*3ba0*/  UIMAD UR7, UR5, UR14, URZ ;  /* 0x0000000e050772a4 */ /* 0x002fc8000f8e02ff */
[----:B----4-:R-:W-:Y:S02]  /*3bb0*/  IADD3 R18, P2, P3, R11, UR8, R6 ;  /* 0x000000080b127c10 */ /* 0x010fe4000fb5e006 */
[----:B--23--:R-:W-:Y:S02]  /*3bc0*/  IADD3 R16, P0, P1, R13, UR7, R8 ;  /* 0x000000070d107c10 */ /* 0x00cfe4000f91e008 */
[----:B------:R-:W-:Y:S02]  /*3bd0*/  IADD3.X R19, PT, PT, R12, R7, RZ, P2, P3 ;  /* 0x000000070c137210 */ /* 0x000fe400017e64ff */
[----:B------:R-:W-:-:S04]  /*3be0*/  IADD3.X R17, PT, PT, R14, R9, RZ, P0, P1 ;  /* 0x000000090e117210 */ /* 0x000fc800007e24ff */
[----:B------:R-:W2:Y:S04]  /*3bf0*/  LDG.E R19, desc[UR10][R18.64] ;  /* 0x0000000a12137981 */ /* 0x000ea8000c1e1900 */
[----:B------:R-:W2:Y:S01]  /*3c00*/  LDG.E R16, desc[UR10][R16.64] ;  /* 0x0000000a10107981 */ /* 0x000ea2000c1e1900 */
[----:B------:R-:W0:Y:S01]  /*3c10*/  MUFU.RCP R20, R15 ;  /* 0x0000000f00147308 */ /* 0x000e220000001000 */
[----:B------:R-:W-:Y:S01]  /*3c20*/  UIADD3 UR5, UPT, UPT, UR5, 0x8, URZ ;  /* 0x0000000805057890 */ /* 0x000fe2000fffe0ff */
[----:B------:R-:W-:Y:S01]  /*3c30*/  BSSY.RECONVERGENT B2, `(.L_x_242) ;  /* 0x000000d000027945 */ /* 0x000fe20003800200 */
[----:B0-----:R-:W-:-:S04]  /*3c40*/  FFMA R21, -R15, R20, 1 ;  /* 0x3f8000000f157423 */ /* 0x001fc80000000114 */
[----:B------:R-:W-:Y:S01]  /*3c50*/  FFMA R20, R20, R21, R20 ;  /* 0x0000001514147223 */ /* 0x000fe20000000014 */
[----:B------:R-:W-:Y:S01]  /*3c60*/  UISETP.NE.AND UP0, UPT, UR5, UR4, UPT ;  /* 0x000000040500728c */ /* 0x000fe2000bf05270 */
        /* <DEDUP_REMOVED lines=8> */
[----:B------:R-:W-:Y:S05]  /*3cf0*/  CALL.REL.NOINC `($__internal_2_$__cuda_sm3x_div_rn_noftz_f32_slowpath) ;  /* 0x0000007400607944 */ /* 0x000fea0003c00000 */
.L_x_243:
[----:B------:R-:W-:Y:S05]  /*3d00*/  BSYNC.RECONVERGENT B2 ;  /* 0x0000000000027941 */ /* 0x000fea0003800200 */
.L_x_242:
        /* <DEDUP_REMOVED lines=10> */
[----:B------:R-:W-:Y:S01]  /*3db0*/  FADD R5, -R22, R5 ;  /* 0x0000000516057221 */ /* 0x000fe20000000100 */
        /* <DEDUP_REMOVED lines=8> */
[----:B------:R-:W-:Y:S02]  /*3e40*/  MOV R22, R15 ;  /* 0x0000000f00167202 */ /* 0x000fe40000000f00 */
[----:B------:R-:W-:-:S07]  /*3e50*/  MOV R34, 0x3e70 ;  /* 0x00003e7000227802 */ /* 0x000fce0000000f00 */
[----:B------:R-:W-:Y:S05]  /*3e60*/  CALL.REL.NOINC `($__internal_2_$__cuda_sm3x_div_rn_noftz_f32_slowpath) ;  /* 0x0000007400047944 */ /* 0x000fea0003c00000 */
.L_x_245:
[----:B------:R-:W-:Y:S05]  /*3e70*/  BSYNC.RECONVERGENT B2 ;  /* 0x0000000000027941 */ /* 0x000fea0003800200 */
.L_x_244:
        /* <DEDUP_REMOVED lines=10> */
[----:B------:R-:W-:Y:S01]  /*3f20*/  FADD R5, R5, -R22 ;  /* 0x8000001605057221 */ /* 0x000fe20000000000 */
        /* <DEDUP_REMOVED lines=11> */
.L_x_247:
[----:B------:R-:W-:Y:S05]  /*3fe0*/  BSYNC.RECONVERGENT B2 ;  /* 0x0000000000027941 */ /* 0x000fea0003800200 */
.L_x_246:
        /* <DEDUP_REMOVED lines=22> */
.L_x_249:
[----:B------:R-:W-:Y:S05]  /*4150*/  BSYNC.RECONVERGENT B2 ;  /* 0x0000000000027941 */ /* 0x000fea0003800200 */
.L_x_248:
        /* <DEDUP_REMOVED lines=22> */
.L_x_251:
[----:B------:R-:W-:Y:S05]  /*42c0*/  BSYNC.RECONVERGENT B2 ;  /* 0x0000000000027941 */ /* 0x000fea0003800200 */
.L_x_250:
        /* <DEDUP_REMOVED lines=22> */
.L_x_253:
[----:B------:R-:W-:Y:S05]  /*4430*/  BSYNC.RECONVERGENT B2 ;  /* 0x0000000000027941 */ /* 0x000fea0003800200 */
.L_x_252:
        /* <DEDUP_REMOVED lines=22> */
.L_x_255:
[----:B------:R-:W-:Y:S05]  /*45a0*/  BSYNC.RECONVERGENT B2 ;  /* 0x0000000000027941 */ /* 0x000fea0003800200 */
.L_x_254:
        /* <DEDUP_REMOVED lines=22> */
.L_x_257:
[----:B------:R-:W-:Y:S05]  /*4710*/  BSYNC.RECONVERGENT B2 ;  /* 0x0000000000027941 */ /* 0x000fea0003800200 */
.L_x_256:
[----:B------:R-:W-:Y:S01]  /*4720*/  FADD R5, R5, -R22 ;  /* 0x8000001605057221 */ /* 0x000fe20000000000 */
[----:B------:R-:W-:Y:S06]  /*4730*/  BRA.U UP0, `(.L_x_258) ;  /* 0xfffffff500147547 */ /* 0x000fec000b83ffff */
.L_x_241:
[----:B------:R-:W-:-:S09]  /*4740*/  UISETP.NE.AND UP0, UPT, UR9, URZ, UPT ;  /* 0x000000ff0900728c */ /* 0x000fd2000bf05270 */
[----:B------:R-:W-:Y:S05]  /*4750*/  BRA.U !UP0, `(.L_x_240) ;  /* 0x0000000d082c7547 */ /* 0x000fea000b800000 */
[----:B------:R-:W0:Y:S01]  /*4760*/  LDCU UR5, c[0x0][0x3a0] ;  /* 0x00007400ff0577ac */ /* 0x000e220008000800 */
[----:B------:R-:W-:Y:S02]  /*4770*/  UISETP.GE.U32.AND UP0, UPT, UR9, 0x4, UPT ;  /* 0x000000040900788c */ /* 0x000fe4000bf06070 */
[----:B0-----:R-:W-:-:S07]  /*4780*/  ULOP3.LUT UR8, UR5, 0x3, URZ, 0xc0, !UPT ;  /* 0x0000000305087892 */ /* 0x001fce000f8ec0ff */
[----:B------:R-:W-:Y:S05]  /*4790*/  BRA.U !UP0, `(.L_x_259) ;  /* 0x0000000508b47547 */ /* 0x000fea000b800000 */
[----:B------:R-:W0:Y:S01]  /*47a0*/  LDCU UR7, c[0x0][0x4dc] ;  /* 0x00009b80ff0777ac */ /* 0x000e220008000800 */
[----:B--23--:R-:W1:Y:S01]  /*47b0*/  LDC.64 R16, c[0x0][0x4d0] ;  /* 0x00013400ff107b82 */ /* 0x00ce620000000a00 */
        /* <DEDUP_REMOVED lines=23> */
.L_x_261:
[----:B------:R-:W-:Y:S05]  /*4930*/  BSYNC.RECONVERGENT B2 ;  /* 0x0000000000027941 */ /* 0x000fea0003800200 */
.L_x_260:
        /* <DEDUP_REMOVED lines=26> */
.L_x_263:
[----:B------:R-:W-:Y:S05]  /*4ae0*/  BSYNC.RECONVERGENT B2 ;  /* 0x0000000000027941 */ /* 0x000fea0003800200 */
.L_x_262:
        /* <DEDUP_REMOVED lines=26> */
.L_x_265:
[----:B------:R-:W-:Y:S05]  /*4c90*/  BSYNC.RECONVERGENT B2 ;  /* 0x0000000000027941 */ /* 0x000fea0003800200 */
.L_x_264:
        /* <DEDUP_REMOVED lines=26> */
.L_x_267:
[----:B------:R-:W-:Y:S05]  /*4e40*/  BSYNC.RECONVERGENT B2 ;  /* 0x0000000000027941 */ /* 0x000fea0003800200 */
.L_x_266:
[----:B------:R-:W-:Y:S01]  /*4e50*/  FADD R5, R5, -R22 ;  /* 0x8000001605057221 */ /* 0x000fe20000000000 */
[----:B------:R-:W-:-:S12]  /*4e60*/  UIADD3 UR4, UPT, UPT, UR4, 0x4, URZ ;  /* 0x0000000404047890 */ /* 0x000fd8000fffe0ff */
.L_x_259:
[----:B------:R-:W-:-:S09]  /*4e70*/  UISETP.NE.AND UP0, UPT, UR8, URZ, UPT ;  /* 0x000000ff0800728c */ /* 0x000fd2000bf05270 */
[----:B------:R-:W-:Y:S05]  /*4e80*/  BRA.U !UP0, `(.L_x_240) ;  /* 0x0000000508607547 */ /* 0x000fea000b800000 */
[----:B------:R-:W-:-:S09]  /*4e90*/  UISETP.NE.AND UP0, UPT, UR8, 0x1, UPT ;  /* 0x000000010800788c */ /* 0x000fd2000bf05270 */
        /* <DEDUP_REMOVED lines=26> */
.L_x_270:
[----:B------:R-:W-:Y:S05]  /*5040*/  BSYNC.RECONVERGENT B2 ;  /* 0x0000000000027941 */ /* 0x000fea0003800200 */
.L_x_269:
        /* <DEDUP_REMOVED lines=26> */
.L_x_272:
[----:B------:R-:W-:Y:S05]  /*51f0*/  BSYNC.RECONVERGENT B2 ;  /* 0x0000000000027941 */ /* 0x000fea0003800200 */
.L_x_271:
[----:B------:R-:W-:Y:S01]  /*5200*/  FADD R5, R5, -R22 ;  /* 0x8000001605057221 */ /* 0x000fe20000000000 */
[----:B------:R-:W-:-:S12]  /*5210*/  UIADD3 UR4, UPT, UPT, UR4, 0x2, URZ ;  /* 0x0000000204047890 */ /* 0x000fd8000fffe0ff */
.L_x_268:
[----:B------:R-:W0:Y:S02]  /*5220*/  LDCU UR5, c[0x0][0x3a0] ;  /* 0x00007400ff0577ac */ /* 0x000e240008000800 */
[----:B0-----:R-:W-:-:S04]  /*5230*/  ULOP3.LUT UR5, UR5, 0x1, URZ, 0xc0, !UPT ;  /* 0x0000000105057892 */ /* 0x001fc8000f8ec0ff */
[----:B------:R-:W-:-:S09]  /*5240*/  UISETP.NE.U32.AND UP0, UPT, UR5, 0x1, UPT ;  /* 0x000000010500788c */ /* 0x000fd2000bf05070 */
[----:B------:R-:W-:Y:S05]  /*5250*/  BRA.U UP0, `(.L_x_240) ;  /* 0x00000001006c7547 */ /* 0x000fea000b800000 */
[----:B------:R-:W0:Y:S01]  /*5260*/  LDCU UR5, c[0x0][0x514] ;  /* 0x0000a280ff0577ac */ /* 0x000e220008000800 */
[----:B--23--:R-:W1:Y:S01]  /*5270*/  LDC.64 R16, c[0x0][0x4d0] ;  /* 0x00013400ff107b82 */ /* 0x00ce620000000a00 */
[----:B------:R-:W2:Y:S07]  /*5280*/  LDCU UR7, c[0x0][0x4dc] ;  /* 0x00009b80ff0777ac */ /* 0x000eae0008000800 */
[----:B------:R-:W3:Y:S01]  /*5290*/  LDC.64 R8, c[0x0][0x508] ;  /* 0x00014200ff087b82 */ /* 0x000ee20000000a00 */
[----:B0-----:R-:W-:-:S02]  /*52a0*/  UIMAD UR5, UR4, UR5, URZ ;  /* 0x00000005040572a4 */ /* 0x001fc4000f8e02ff */
[----:B--2---:R-:W-:-:S06]  /*52b0*/  UIMAD UR4, UR4, UR7, URZ ;  /* 0x00000007040472a4 */ /* 0x004fcc000f8e02ff */
[----:B-1----:R-:W-:-:S04]  /*52c0*/  IADD3 R16, P2, P3, R11, UR4, R16 ;  /* 0x000000040b107c10 */ /* 0x002fc8000fb5e010 */
[----:B------:R-:W-:Y:S02]  /*52d0*/  IADD3.X R17, PT, PT, R12, R17, RZ, P2, P3 ;  /* 0x000000110c117210 */ /* 0x000fe400017e64ff */
[----:B---3--:R-:W-:-:S04]  /*52e0*/  IADD3 R8, P0, P1, R13, UR5, R8 ;  /* 0x000000050d087c10 */ /* 0x008fc8000f91e008 */
[----:B------:R-:W-:Y:S01]  /*52f0*/  IADD3.X R9, PT, PT, R14, R9, RZ, P0, P1 ;  /* 0x000000090e097210 */ /* 0x000fe200007e24ff */
[----:B------:R-:W2:Y:S04]  /*5300*/  LDG.E R17, desc[UR10][R16.64] ;  /* 0x0000000a10117981 */ /* 0x000ea8000c1e1900 */
        /* <DEDUP_REMOVED lines=14> */
.L_x_274:
[----:B------:R-:W-:Y:S05]  /*53f0*/  BSYNC.RECONVERGENT B2 ;  /* 0x0000000000027941 */ /* 0x000fea0003800200 */
.L_x_273:
[----:B------:R-:W-:-:S07]  /*5400*/  FADD R5, R5, -R22 ;  /* 0x8000001605057221 */ /* 0x000fce0000000000 */
.L_x_240:
[----:B------:R-:W0:Y:S02]  /*5410*/  LDCU UR4, c[0x0][0x540] ;  /* 0x0000a800ff0477ac */ /* 0x000e240008000800 */
[----:B0-----:R-:W-:-:S09]  /*5420*/  UISETP.GE.AND UP0, UPT, UR4, URZ, UPT ;  /* 0x000000ff0400728c */ /* 0x001fd2000bf06270 */
[----:B------:R-:W-:Y:S05]  /*5430*/  BRA.U !UP0, `(.L_x_275) ;  /* 0x0000005508487547 */ /* 0x000fea000b800000 */
[----:B------:R-:W0:Y:S01]  /*5440*/  S2R R15, SR_CgaCtaId ;  /* 0x00000000000f7919 */ /* 0x000e220000008800 */
[----:B------:R-:W1:Y:S01]  /*5450*/  LDCU UR16, c[0x0][0x510] ;  /* 0x0000a200ff1077ac */ /* 0x000e620008000800 */
[----:B------:R-:W-:Y:S02]  /*5460*/  MOV R14, 0x400 ;  /* 0x00000400000e7802 */ /* 0x000fe40000000f00 */
[----:B------:R-:W-:Y:S01]  /*5470*/  LOP3.LUT R8, R0, 0xf, RZ, 0xc0, !PT ;  /* 0x0000000f00087812 */ /* 0x000fe200078ec0ff */
[----:B------:R-:W4:Y:S01]  /*5480*/  LDCU.64 UR18, c[0x0][0x518] ;  /* 0x0000a300ff1277ac */ /* 0x000f220008000a00 */
[----:B------:R-:W5:Y:S01]  /*5490*/  LDCU.64 UR8, c[0x0][0x3c8] ;  /* 0x00007900ff0877ac */ /* 0x000f620008000a00 */
[----:B------:R-:W2:Y:S01]  /*54a0*/  LDCU UR5, c[0x0][0x3a0] ;  /* 0x00007400ff0577ac */ /* 0x000ea20008000800 */
[----:B------:R-:W3:Y:S01]  /*54b0*/  LDCU.64 UR14, c[0x0][0x390] ;  /* 0x00007200ff0e77ac */ /* 0x000ee20008000a00 */
[----:B-1----:R-:W-:Y:S01]  /*54c0*/  IMAD R6, R10, UR16, RZ ;  /* 0x000000100a067c24 */ /* 0x002fe2000f8e02ff */
[----:B------:R-:W1:Y:S01]  /*54d0*/  LDCU UR7, c[0x0][0x3c0] ;  /* 0x00007800ff0777ac */ /* 0x000e620008000800 */
[----:B----4-:R-:W-:Y:S01]  /*54e0*/  IMAD R11, R2, UR18, RZ ;  /* 0x00000012020b7c24 */ /* 0x010fe2000f8e02ff */
[----:B------:R-:W4:Y:S01]  /*54f0*/  LDCU UR12, c[0x0][0x388] ;  /* 0x00007100ff0c77ac */ /* 0x000f220008000800 */
[----:B------:R-:W-:-:S02]  /*5500*/  IMAD R12, R4, UR19, RZ ;  /* 0x00000013040c7c24 */ /* 0x000fc4000f8e02ff */
[----:B-----5:R-:W-:Y:S01]  /*5510*/  IMAD R7, R4, UR9, RZ ;  /* 0x0000000904077c24 */ /* 0x020fe2000f8e02ff */
[----:B--2---:R-:W-:Y:S02]  /*5520*/  UISETP.GT.AND UP0, UPT, UR5, -0x2, UPT ;  /* 0xfffffffe0500788c */ /* 0x004fe4000bf04270 */
[----:B------:R-:W-:Y:S01]  /*5530*/  IADD3 R6, P1, P2, R6, R11, R12 ;  /* 0x0000000b06067210 */ /* 0x000fe20007a3e00c */
[----:B------:R-:W-:Y:S01]  /*5540*/  IMAD R12, R2, UR8, R7 ;  /* 0x00000008020c7c24 */ /* 0x000fe2000f8e0207 */
[----:B0-----:R-:W-:Y:S01]  /*5550*/  LEA R13, R15, R14, 0x18 ;  /* 0x0000000e0f0d7211 */ /* 0x001fe200078ec0ff */
[----:B---3--:R-:W-:Y:S02]  /*5560*/  IMAD R9, R4, UR15, RZ ;  /* 0x0000000f04097c24 */ /* 0x008fe4000f8e02ff */
[----:B------:R-:W-:Y:S02]  /*5570*/  IMAD R16, R2, UR14, RZ ;  /* 0x0000000e02107c24 */ /* 0x000fe4000f8e02ff */
[----:B-1----:R-:W-:-:S02]  /*5580*/  IMAD R7, R10, UR7, RZ ;  /* 0x000000070a077c24 */ /* 0x002fc4000f8e02ff */
[----:B------:R-:W-:Y:S01]  /*5590*/  IMAD R8, R8, 0xc4, R13 ;  /* 0x000000c408087824 */ /* 0x000fe200078e020d */
[----:B------:R-:W-:Y:S01]  /*55a0*/  IADD3 R9, P0, PT, R16, R9, RZ ;  /* 0x0000000910097210 */ /* 0x000fe20007f1e0ff */
[----:B----4-:R-:W-:Y:S01]  /*55b0*/  IMAD R10, R10, UR12, RZ ;  /* 0x0000000c0a0a7c24 */ /* 0x010fe2000f8e02ff */
[----:B------:R-:W-:Y:S02]  /*55c0*/  IADD3 R11, PT, PT, R7, R12, RZ ;  /* 0x0000000c070b7210 */ /* 0x000fe40007ffe0ff */
[----:B------:R-:W-:Y:S01]  /*55d0*/  IADD3.X R13, PT, PT, RZ, RZ, RZ, P1, P2 ;  /* 0x000000ffff0d7210 */ /* 0x000fe20000fe44ff */
[----:B------:R-:W-:Y:S01]  /*55e0*/  IMAD.X R12, RZ, RZ, RZ, P0 ;  /* 0x000000ffff0c7224 */ /* 0x000fe200000e06ff */
[----:B------:R-:W-:Y:S07]  /*55f0*/  BRA.U UP0, `(.L_x_276) ;  /* 0x0000000500b07547 */ /* 0x000fee000b800000 */
[----:B------:R-:W0:Y:S01]  /*5600*/  LDC R10, c[0x0][0x544] ;  /* 0x00015100ff0a7b82 */ /* 0x000e220000000800 */
[----:B------:R-:W-:-:S06]  /*5610*/  UIADD3 UR4, UPT, UPT, -UR4, URZ, URZ ;  /* 0x000000ff04047290 */ /* 0x000fcc000fffe1ff */
[----:B0-----:R-:W-:-:S05]  /*5620*/  IMAD R3, R10, UR4, R4 ;  /* 0x000000040a037c24 */ /* 0x001fca000f8e0204 */
[----:B------:R-:W-:-:S05]  /*5630*/  IADD3 R9, PT, PT, R3, R10, RZ ;  /* 0x0000000a03097210 */ /* 0x000fca0007ffe0ff */
[----:B------:R-:W-:-:S07]  /*5640*/  IMAD.IADD R10, R9, 0x1, R10 ;  /* 0x00000001090a7824 */ /* 0x000fce00078e020a */
.L_x_300:
[----:B------:R-:W0:Y:S01]  /*5650*/  LDC.64 R6, c[0x0][0x540] ;  /* 0x00015000ff067b82 */ /* 0x000e220000000a00 */
[----:B------:R-:W1:Y:S01]  /*5660*/  LDCU UR4, c[0x0][0x3a4] ;  /* 0x00007480ff0477ac */ /* 0x000e620008000800 */
[----:B------:R-:W-:Y:S01]  /*5670*/  BSSY.RECONVERGENT B0, `(.L_x_277) ;  /* 0x000000f000007945 */ /* 0x000fe20003800200 */
[----:B------:R-:W2:Y:S01]  /*5680*/  LDCU UR5, c[0x0][0x3a8] ;  /* 0x00007500ff0577ac */ /* 0x000ea20008000800 */
[----:B0-----:R-:W-:Y:S01]  /*5690*/  IMAD R14, R7, UR6, R2 ;  /* 0x00000006070e7c24 */ /* 0x001fe2000f8e0202 */
[----:B------:R-:W-:-:S04]  /*56a0*/  LOP3.LUT P1, RZ, R6, 0x1, RZ, 0xc0, !PT ;  /* 0x0000000106ff7812 */ /* 0x000fc8000782c0ff */
[----:B-1----:R-:W-:Y:S02]  /*56b0*/  ISETP.GE.AND P2, PT, R14, UR4, PT ;  /* 0x000000040e007c0c */ /* 0x002fe4000bf46270 */
[C---:B------:R-:W-:Y:S02]  /*56c0*/  LOP3.LUT R7, R3.reuse, R14, RZ, 0xfc, !PT ;  /* 0x0000000e03077212 */ /* 0x040fe400078efcff */
[----:B--2---:R-:W-:-:S04]  /*56d0*/  ISETP.GE.OR P0, PT, R3, UR5, P2 ;  /* 0x0000000503007c0c */ /* 0x004fc80009706670 */
[----:B------:R-:W-:Y:S02]  /*56e0*/  ISETP.LT.OR P0, PT, R7, RZ, P0 ;  /* 0x000000ff0700720c */ /* 0x000fe40000701670 */
[----:B------:R-:W-:-:S05]  /*56f0*/  IADD3 R7, PT, PT, R6, UR6, RZ ;  /* 0x0000000606077c10 */ /* 0x000fca000fffe0ff */
[----:B------:R-:W-:-:S06]  /*5700*/  IMAD R16, R7, 0x1c, R8 ;  /* 0x0000001c07107824 */ /* 0x000fcc00078e0208 */
[----:B------:R-:W-:Y:S05]  /*5710*/  @P0 BRA `(.L_x_278) ;  /* 0x0000000000100947 */ /* 0x000fea0003800000 */
.L_x_279:
[----:B------:R-:W0:Y:S02]  /*5720*/  LDS R12, [R16] ;  /* 0x00000000100c7984 */ /* 0x000e240000000800 */
[----:B0-----:R-:W-:-:S05]  /*5730*/  FADD R13, R5, R12 ;  /* 0x0000000c050d7221 */ /* 0x001fca0000000000 */
[----:B------:R-:W0:Y:S02]  /*5740*/  ATOMS.CAST.SPIN P0, [R16], R12, R13 ;  /* 0x0000000c1000758d */ /* 0x000e24000180000d */
[----:B0-----:R-:W-:Y:S05]  /*5750*/  @!P0 BRA `(.L_x_279) ;  /* 0xfffffffc00f08947 */ /* 0x001fea000383ffff */
.L_x_278:
[----:B------:R-:W-:Y:S05]  /*5760*/  BSYNC.RECONVERGENT B0 ;  /* 0x0000000000007941 */ /* 0x000fea0003800200 */
.L_x_277:
[----:B------:R-:W-:Y:S01]  /*5770*/  UMOV UR4, 0x1 ;  /* 0x0000000100047882 */ /* 0x000fe20000000000 */
[----:B------:R-:W-:Y:S05]  /*5780*/  @!P1 BRA `(.L_x_280) ;  /* 0x0000000000549947 */ /* 0x000fea0003800000 */
[C---:B------:R-:W-:Y:S01]  /*5790*/  ISETP.GE.OR P0, PT, R9.reuse, UR5, P2 ;  /* 0x0000000509007c0c */ /* 0x040fe20009706670 */
[----:B------:R-:W-:Y:S01]  /*57a0*/  BSSY.RECONVERGENT B0, `(.L_x_281) ;  /* 0x000000b000007945 */ /* 0x000fe20003800200 */
[-C--:B------:R-:W-:Y:S02]  /*57b0*/  LOP3.LUT R7, R9, R14.reuse, RZ, 0xfc, !PT ;  /* 0x0000000e09077212 */ /* 0x080fe400078efcff */
[C---:B------:R-:W-:Y:S02]  /*57c0*/  ISETP.GE.OR P1, PT, R10.reuse, UR5, P2 ;  /* 0x000000050a007c0c */ /* 0x040fe40009726670 */
[----:B------:R-:W-:Y:S02]  /*57d0*/  ISETP.LT.OR P0, PT, R7, RZ, P0 ;  /* 0x000000ff0700720c */ /* 0x000fe40000701670 */
[----:B------:R-:W-:-:S04]  /*57e0*/  LOP3.LUT R11, R10, R14, RZ, 0xfc, !PT ;  /* 0x0000000e0a0b7212 */ /* 0x000fc800078efcff */
[----:B------:R-:W-:-:S07]  /*57f0*/  ISETP.LT.OR P1, PT, R11, RZ, P1 ;  /* 0x000000ff0b00720c */ /* 0x000fce0000f21670 */
[----:B------:R-:W-:Y:S06]  /*5800*/  @P0 BRA `(.L_x_282) ;  /* 0x0000000000100947 */ /* 0x000fec0003800000 */
.L_x_283:
[----:B------:R-:W0:Y:S02]  /*5810*/  LDS R12, [R16+0x4] ;  /* 0x00000400100c7984 */ /* 0x000e240000000800 */
[----:B0-----:R-:W-:-:S05]  /*5820*/  FADD R13, R5, R12 ;  /* 0x0000000c050d7221 */ /* 0x001fca0000000000 */
[----:B------:R-:W0:Y:S02]  /*5830*/  ATOMS.CAST.SPIN P0, [R16+0x4], R12, R13 ;  /* 0x0000040c1000758d */ /* 0x000e24000180000d */
[----:B0-----:R-:W-:Y:S05]  /*5840*/  @!P0 BRA `(.L_x_283) ;  /* 0xfffffffc00f08947 */ /* 0x001fea000383ffff */
.L_x_282:
[----:B------:R-:W-:Y:S05]  /*5850*/  BSYNC.RECONVERGENT B0 ;  /* 0x0000000000007941 */ /* 0x000fea0003800200 */
.L_x_281:
[----:B------:R-:W-:Y:S01]  /*5860*/  UMOV UR4, 0x3 ;  /* 0x0000000300047882 */ /* 0x000fe20000000000 */
[----:B------:R-:W-:Y:S04]  /*5870*/  BSSY.RECONVERGENT B0, `(.L_x_280) ;  /* 0x0000006000007945 */ /* 0x000fe80003800200 */
[----:B------:R-:W-:Y:S05]  /*5880*/  @P1 BRA `(.L_x_284) ;  /* 0x0000000000101947 */ /* 0x000fea0003800000 */
.L_x_285:
[----:B------:R-:W0:Y:S02]  /*5890*/  LDS R12, [R16+0x8] ;  /* 0x00000800100c7984 */ /* 0x000e240000000800 */
[----:B0-----:R-:W-:-:S05]  /*58a0*/  FADD R13, R5, R12 ;  /* 0x0000000c050d7221 */ /* 0x001fca0000000000 */
[----:B------:R-:W0:Y:S02]  /*58b0*/  ATOMS.CAST.SPIN P0, [R16+0x8], R12, R13 ;  /* 0x0000080c1000758d */ /* 0x000e24000180000d */
[----:B0-----:R-:W-:Y:S05]  /*58c0*/  @!P0 BRA `(.L_x_285) ;  /* 0xfffffffc00f08947 */ /* 0x001fea000383ffff */
.L_x_284:
[----:B------:R-:W-:Y:S05]  /*58d0*/  BSYNC.RECONVERGENT B0 ;  /* 0x0000000000007941 */ /* 0x000fea0003800200 */
.L_x_280:
[----:B------:R-:W-:-:S13]  /*58e0*/  ISETP.GE.U32.AND P0, PT, R6, 0x2, PT ;  /* 0x000000020600780c */ /* 0x000fda0003f06070 */
[----:B------:R-:W-:Y:S05]  /*58f0*/  @!P0 BRA `(.L_x_286) ;  /* 0x0000000000e08947 */ /* 0x000fea0003800000 */
[----:B------:R-:W-:-:S07]  /*5900*/  IADD3 R7, PT, PT, -R6, UR4, RZ ;  /* 0x0000000406077c10 */ /* 0x000fce000fffe1ff */
.L_x_299:
[----:B------:R-:W0:Y:S01]  /*5910*/  LDC.64 R18, c[0x0][0x540] ;  /* 0x00015000ff127b82 */ /* 0x000e220000000a00 */
[----:B------:R-:W1:Y:S01]  /*5920*/  LDCU UR4, c[0x0][0x3a8] ;  /* 0x00007500ff0477ac */ /* 0x000e620008000800 */
[----:B------:R-:W-:Y:S01]  /*5930*/  BSSY.RECONVERGENT B0, `(.L_x_287) ;  /* 0x000000d000007945 */ /* 0x000fe20003800200 */
[----:B0-----:R-:W-:Y:S02]  /*5940*/  IMAD R15, R7, R19, R4 ;  /* 0x00000013070f7224 */ /* 0x001fe400078e0204 */
[----:B------:R-:W-:-:S03]  /*5950*/  IMAD.MOV.U32 R6, RZ, RZ, R18 ;  /* 0x000000ffff067224 */ /* 0x000fc600078e0012 */
[C---:B-1----:R-:W-:Y:S02]  /*5960*/  ISETP.GE.OR P0, PT, R15.reuse, UR4, P2 ;  /* 0x000000040f007c0c */ /* 0x042fe40009706670 */
[----:B------:R-:W-:-:S04]  /*5970*/  LOP3.LUT R11, R15, R14, RZ, 0xfc, !PT ;  /* 0x0000000e0f0b7212 */ /* 0x000fc800078efcff */
[----:B------:R-:W-:Y:S02]  /*5980*/  ISETP.LT.OR P0, PT, R11, RZ, P0 ;  /* 0x000000ff0b00720c */ /* 0x000fe40000701670 */
[----:B------:R-:W-:-:S05]  /*5990*/  IADD3 R11, PT, PT, R7, R6, RZ ;  /* 0x00000006070b7210 */ /* 0x000fca0007ffe0ff */
[----:B------:R-:W-:-:S06]  /*59a0*/  IMAD R17, R11, 0x4, R16 ;  /* 0x000000040b117824 */ /* 0x000fcc00078e0210 */
[----:B------:R-:W-:Y:S05]  /*59b0*/  @P0 BRA `(.L_x_288) ;  /* 0x0000000000100947 */ /* 0x000fea0003800000 */
.L_x_289:
[----:B------:R-:W0:Y:S02]  /*59c0*/  LDS R12, [R17] ;  /* 0x00000000110c7984 */ /* 0x000e240000000800 */
[----:B0-----:R-:W-:-:S05]  /*59d0*/  FADD R13, R5, R12 ;  /* 0x0000000c050d7221 */ /* 0x001fca0000000000 */
[----:B------:R-:W0:Y:S02]  /*59e0*/  ATOMS.CAST.SPIN P0, [R17], R12, R13 ;  /* 0x0000000c1100758d */ /* 0x000e24000180000d */
[----:B0-----:R-:W-:Y:S05]  /*59f0*/  @!P0 BRA `(.L_x_289) ;  /* 0xfffffffc00f08947 */ /* 0x001fea000383ffff */
.L_x_288:
[----:B------:R-:W-:Y:S05]  /*5a00*/  BSYNC.RECONVERGENT B0 ;  /* 0x0000000000007941 */ /* 0x000fea0003800200 */
.L_x_287:
[----:B------:R-:W0:Y:S01]  /*5a10*/  LDCU UR5, c[0x0][0x3a4] ;  /* 0x00007480ff0577ac */ /* 0x000e220008000800 */
[----:B------:R-:W-:Y:S01]  /*5a20*/  IADD3 R15, PT, PT, R15, R19, RZ ;  /* 0x000000130f0f7210 */ /* 0x000fe20007ffe0ff */
[----:B------:R-:W-:Y:S03]  /*5a30*/  BSSY.RECONVERGENT B0, `(.L_x_290) ;  /* 0x0000012000007945 */ /* 0x000fe60003800200 */
[C---:B------:R-:W-:Y:S01]  /*5a40*/  LOP3.LUT R13, R15.reuse, R14, RZ, 0xfc, !PT ;  /* 0x0000000e0f0d7212 */ /* 0x040fe200078efcff */
[----:B------:R-:W-:-:S05]  /*5a50*/  IMAD.IADD R11, R15, 0x1, R19 ;  /* 0x000000010f0b7824 */ /* 0x000fca00078e0213 */
[----:B------:R-:W-:Y:S02]  /*5a60*/  IADD3 R12, PT, PT, R11, R19, RZ ;  /* 0x000000130b0c7210 */ /* 0x000fe40007ffe0ff */
[----:B0-----:R-:W-:-:S04]  /*5a70*/  ISETP.GE.AND P3, PT, R14, UR5, PT ;  /* 0x000000050e007c0c */ /* 0x001fc8000bf66270 */
[----:B------:R-:W-:Y:S02]  /*5a80*/  ISETP.GE.OR P0, PT, R15, UR4, P3 ;  /* 0x000000040f007c0c */ /* 0x000fe40009f06670 */
[----:B------:R-:W-:Y:S02]  /*5a90*/  ISETP.GE.OR P1, PT, R11, UR4, P3 ;  /* 0x000000040b007c0c */ /* 0x000fe40009f26670 */
[----:B------:R-:W-:Y:S02]  /*5aa0*/  ISETP.LT.OR P0, PT, R13, RZ, P0 ;  /* 0x000000ff0d00720c */ /* 0x000fe40000701670 */
[C---:B------:R-:W-:Y:S02]  /*5ab0*/  ISETP.GE.OR P3, PT, R12.reuse, UR4, P3 ;  /* 0x000000040c007c0c */ /* 0x040fe40009f66670 */
[-C--:B------:R-:W-:Y:S02]  /*5ac0*/  LOP3.LUT R11, R11, R14.reuse, RZ, 0xfc, !PT ;  /* 0x0000000e0b0b7212 */ /* 0x080fe400078efcff */
[----:B------:R-:W-:-:S02]  /*5ad0*/  LOP3.LUT R12, R12, R14, RZ, 0xfc, !PT ;  /* 0x0000000e0c0c7212 */ /* 0x000fc400078efcff */
[----:B------:R-:W-:Y:S02]  /*5ae0*/  ISETP.LT.OR P1, PT, R11, RZ, P1 ;  /* 0x000000ff0b00720c */ /* 0x000fe40000f21670 */
[----:B------:R-:W-:-:S03]  /*5af0*/  ISETP.LT.OR P3, PT, R12, RZ, P3 ;  /* 0x000000ff0c00720c */ /* 0x000fc60001f61670 */
[----:B------:R-:W-:Y:S10]  /*5b00*/  @P0 BRA `(.L_x_291) ;  /* 0x0000000000100947 */ /* 0x000ff40003800000 */
.L_x_292:
[----:B------:R-:W0:Y:S02]  /*5b10*/  LDS R12, [R17+0x4] ;  /* 0x00000400110c7984 */ /* 0x000e240000000800 */
[----:B0-----:R-:W-:-:S05]  /*5b20*/  FADD R13, R5, R12 ;  /* 0x0000000c050d7221 */ /* 0x001fca0000000000 */
[----:B------:R-:W0:Y:S02]  /*5b30*/  ATOMS.CAST.SPIN P0, [R17+0x4], R12, R13 ;  /* 0x0000040c1100758d */ /* 0x000e24000180000d */
[----:B0-----:R-:W-:Y:S05]  /*5b40*/  @!P0 BRA `(.L_x_292) ;  /* 0xfffffffc00f08947 */ /* 0x001fea000383ffff */
.L_x_291:
[----:B------:R-:W-:Y:S05]  /*5b50*/  BSYNC.RECONVERGENT B0 ;  /* 0x0000000000007941 */ /* 0x000fea0003800200 */
.L_x_290:
[----:B------:R-:W-:Y:S04]  /*5b60*/  BSSY.RECONVERGENT B0, `(.L_x_293) ;  /* 0x0000006000007945 */ /* 0x000fe80003800200 */
[----:B------:R-:W-:Y:S05]  /*5b70*/  @P1 BRA `(.L_x_294) ;  /* 0x0000000000101947 */ /* 0x000fea0003800000 */
.L_x_295:
[----:B------:R-:W0:Y:S02]  /*5b80*/  LDS R12, [R17+0x8] ;  /* 0x00000800110c7984 */ /* 0x000e240000000800 */
[----:B0-----:R-:W-:-:S05]  /*5b90*/  FADD R13, R5, R12 ;  /* 0x0000000c050d7221 */ /* 0x001fca0000000000 */
[----:B------:R-:W0:Y:S02]  /*5ba0*/  ATOMS.CAST.SPIN P0, [R17+0x8], R12, R13 ;  /* 0x0000080c1100758d */ /* 0x000e24000180000d */
[----:B0-----:R-:W-:Y:S05]  /*5bb0*/  @!P0 BRA `(.L_x_295) ;  /* 0xfffffffc00f08947 */ /* 0x001fea000383ffff */
.L_x_294:
[----:B------:R-:W-:Y:S05]  /*5bc0*/  BSYNC.RECONVERGENT B0 ;  /* 0x0000000000007941 */ /* 0x000fea0003800200 */
.L_x_293:
[----:B------:R-:W-:Y:S04]  /*5bd0*/  BSSY.RECONVERGENT B0, `(.L_x_296) ;  /* 0x0000006000007945 */ /* 0x000fe80003800200 */
[----:B------:R-:W-:Y:S05]  /*5be0*/  @P3 BRA `(.L_x_297) ;  /* 0x0000000000103947 */ /* 0x000fea0003800000 */
.L_x_298:
[----:B------:R-:W0:Y:S02]  /*5bf0*/  LDS R12, [R17+0xc] ;  /* 0x00000c00110c7984 */ /* 0x000e240000000800 */
[----:B0-----:R-:W-:-:S05]  /*5c00*/  FADD R13, R5, R12 ;  /* 0x0000000c050d7221 */ /* 0x001fca0000000000 */
[----:B------:R-:W0:Y:S02]  /*5c10*/  ATOMS.CAST.SPIN P0, [R17+0xc], R12, R13 ;  /* 0x00000c0c1100758d */ /* 0x000e24000180000d */
[----:B0-----:R-:W-:Y:S05]  /*5c20*/  @!P0 BRA `(.L_x_298) ;  /* 0xfffffffc00f08947 */ /* 0x001fea000383ffff */
.L_x_297:
[----:B------:R-:W-:Y:S05]  /*5c30*/  BSYNC.RECONVERGENT B0 ;  /* 0x0000000000007941 */ /* 0x000fea0003800200 */
.L_x_296:
[C---:B------:R-:W-:Y:S01]  /*5c40*/  VIADD R11, R7.reuse, 0x3 ;  /* 0x00000003070b7836 */ /* 0x040fe20000000000 */
[----:B------:R-:W-:-:S04]  /*5c50*/  IADD3 R7, PT, PT, R7, 0x4, RZ ;  /* 0x0000000407077810 */ /* 0x000fc80007ffe0ff */
[----:B------:R-:W-:-:S13]  /*5c60*/  ISETP.NE.AND P0, PT, R11, R6, PT ;  /* 0x000000060b00720c */ /* 0x000fda0003f05270 */
[----:B------:R-:W-:Y:S05]  /*5c70*/  @P0 BRA `(.L_x_299) ;  /* 0xfffffffc00240947 */ /* 0x000fea000383ffff */
.L_x_286:
[----:B------:R-:W-:Y:S01]  /*5c80*/  ISETP.NE.AND P0, PT, R6, UR6, PT ;  /* 0x0000000606007c0c */ /* 0x000fe2000bf05270 */
[----:B------:R-:W-:-:S12]  /*5c90*/  UIADD3 UR6, UPT, UPT, UR6, 0x1, URZ ;  /* 0x0000000106067890 */ /* 0x000fd8000fffe0ff */
[----:B------:R-:W-:Y:S05]  /*5ca0*/  @P0 BRA `(.L_x_300) ;  /* 0xfffffff800680947 */ /* 0x000fea000383ffff */
[----:B------:R-:W-:Y:S05]  /*5cb0*/  BRA `(.L_x_275) ;  /* 0x0000004c00287947 */ /* 0x000fea0003800000 */
.L_x_276:
[----:B------:R-:W-:Y:S01]  /*5cc0*/  VIADD R16, R14, 0xc40 ;  /* 0x00000c400e107836 */ /* 0x000fe20000000000 */
[----:B------:R-:W-:Y:S01]  /*5cd0*/  SHF.L.U32 R14, R0, 0xa, RZ ;  /* 0x0000000a000e7819 */ /* 0x000fe200000006ff */
[----:B------:R-:W-:Y:S02]  /*5ce0*/  UISETP.LT.AND UP0, UPT, UR13, 0x1, UPT ;  /* 0x000000010d00788c */ /* 0x000fe4000bf01270 */
[----:B------:R-:W-:Y:S01]  /*5cf0*/  UIADD3 UR7, UPT, UPT, UR5, -0x1, URZ ;  /* 0xffffffff05077890 */ /* 0x000fe2000fffe0ff */
[----:B------:R-:W-:Y:S01]  /*5d00*/  LEA R15, R15, R16, 0x18 ;  /* 0x000000100f0f7211 */ /* 0x000fe200078ec0ff */
[----:B------:R-:W-:Y:S01]  /*5d10*/  ULOP3.LUT UR8, UR5, 0x7, URZ, 0xc0, !UPT ;  /* 0x0000000705087892 */ /* 0x000fe2000f8ec0ff */
[----:B------:R-:W-:Y:S01]  /*5d20*/  LOP3.LUT R14, R14, 0x7c00, RZ, 0xc0, !PT ;  /* 0x00007c000e0e7812 */ /* 0x000fe200078ec0ff */
[----:B------:R-:W-:Y:S02]  /*5d30*/  ULOP3.LUT UR9, UR5, 0x3, URZ, 0xc0, !UPT ;  /* 0x0000000305097892 */ /* 0x000fe4000f8ec0ff */
[----:B------:R-:W-:-:S02]  /*5d40*/  ULOP3.LUT UR4, UR5, 0x7ffffff8, URZ, 0xc0, !UPT ;  /* 0x7ffffff805047892 */ /* 0x000fc4000f8ec0ff */
[----:B------:R-:W-:Y:S01]  /*5d50*/  USEL UR5, UR13, 0x1, !UP0 ;  /* 0x000000010d057887 */ /* 0x000fe2000c000000 */
[----:B------:R-:W-:Y:S01]  /*5d60*/  IMAD.IADD R14, R15, 0x1, R14 ;  /* 0x000000010f0e7824 */ /* 0x000fe200078e020e */
[----:B------:R-:W-:Y:S01]  /*5d70*/  MOV R15, UR6 ;  /* 0x00000006000f7c02 */ /* 0x000fe20008000f00 */
[----:B------:R-:W-:Y:S02]  /*5d80*/  ULOP3.LUT UR12, UR13, 0x3, URZ, 0xc0, !UPT ;  /* 0x000000030d0c7892 */ /* 0x000fe4000f8ec0ff */
[----:B------:R-:W-:Y:S02]  /*5d90*/  ULOP3.LUT UR16, UR5, 0x3, URZ, 0xc0, !UPT ;  /* 0x0000000305107892 */ /* 0x000fe4000f8ec0ff */
[----:B------:R-:W-:Y:S02]  /*5da0*/  ULOP3.LUT UR17, UR5, 0x7ffffffc, URZ, 0xc0, !UPT ;  /* 0x7ffffffc05117892 */ /* 0x000fe4000f8ec0ff */
[----:B------:R-:W-:Y:S02]  /*5db0*/  ULOP3.LUT UR18, UR5, 0x1, URZ, 0xc0, !UPT ;  /* 0x0000000105127892 */ /* 0x000fe4000f8ec0ff */
[----:B------:R-:W-:-:S02]  /*5dc0*/  ULOP3.LUT UR14, UR13, 0xfffffffc, URZ, 0xc0, !UPT ;  /* 0xfffffffc0d0e7892 */ /* 0x000fc4000f8ec0ff */
[----:B------:R-:W-:Y:S02]  /*5dd0*/  UIADD3 UR15, UPT, UPT, UR8, -0x1, URZ ;  /* 0xffffffff080f7890 */ /* 0x000fe4000fffe0ff */
[----:B------:R-:W-:-:S12]  /*5de0*/  ULOP3.LUT UR5, UR5, 0x7ffffffe, URZ, 0xc0, !UPT ;  /* 0x7ffffffe05057892 */ /* 0x000fd8000f8ec0ff */
.L_x_385:
[----:B------:R-:W0:Y:S01]  /*5df0*/  LDCU UR19, c[0x0][0x3a0] ;  /* 0x00007400ff1377ac */ /* 0x000e220008000800 */
[----:B------:R-:W-:Y:S01]  /*5e00*/  BSSY B2, `(.L_x_301) ;  /* 0x00004b2000027945 */ /* 0x000fe20003800000 */
[----:B------:R-:W1:Y:S01]  /*5e10*/  LDCU.64 UR20, c[0x0][0x540] ;  /* 0x0000a800ff1477ac */ /* 0x000e620008000a00 */
[----:B------:R-:W2:Y:S01]  /*5e20*/  LDCU UR22, c[0x0][0x468] ;  /* 0x00008d00ff1677ac */ /* 0x000ea20008000800 */
[----:B0-----:R-:W-:Y:S01]  /*5e30*/  UISETP.GT.AND UP0, UPT, UR19, URZ, UPT ;  /* 0x000000ff1300728c */ /* 0x001fe2000bf04270 */
[C---:B-1----:R-:W-:Y:S02]  /*5e40*/  VIADD R19, R15.reuse, UR20 ;  /* 0x000000140f137c36 */ /* 0x042fe40008000000 */
[----:B------:R-:W-:Y:S02]  /*5e50*/  IMAD R16, R15, UR21, R2 ;  /* 0x000000150f107c24 */ /* 0x000fe4000f8e0202 */
[C---:B--2---:R-:W-:Y:S02]  /*5e60*/  IMAD R17, R19.reuse, UR22, RZ ;  /* 0x0000001613117c24 */ /* 0x044fe4000f8e02ff */
[----:B------:R-:W-:-:S02]  /*5e70*/  IMAD R18, R19, 0x1c, R8 ;  /* 0x0000001c13127824 */ /* 0x000fc400078e0208 */
[----:B------:R-:W-:Y:S05]  /*5e80*/  BRA.U UP0, `(.L_x_302) ;  /* 0x0000000d003c7547 */ /* 0x000fea000b800000 */
[----:B------:R-:W-:Y:S01]  /*5e90*/  BSSY B0, `(.L_x_303) ;  /* 0x00000cd000007945 */ /* 0x000fe20003800000 */
[----:B------:R-:W-:-:S07]  /*5ea0*/  MOV R26, UR6 ;  /* 0x00000006001a7c02 */ /* 0x000fce0008000f00 */
.L_x_315:
[----:B------:R-:W-:Y:S05]  /*5eb0*/  YIELD ;  /* 0x0000000000007946 */ /* 0x000fea0003800000 */
[----:B------:R-:W0:Y:S01]  /*5ec0*/  LDCU UR20, c[0x0][0x544] ;  /* 0x0000a880ff1477ac */ /* 0x000e220008000800 */
[----:B------:R-:W-:Y:S01]  /*5ed0*/  BSSY B1, `(.L_x_304) ;  /* 0x00000c3000017945 */ /* 0x000fe20003800000 */
[----:B------:R-:W1:Y:S01]  /*5ee0*/  LDCU UR19, c[0x0][0x3a4] ;  /* 0x00007480ff1377ac */ /* 0x000e620008000800 */
[----:B------:R-:W2:Y:S01]  /*5ef0*/  LDCU UR21, c[0x0][0x3a8] ;  /* 0x00007500ff1577ac */ /* 0x000ea20008000800 */
[----:B0-----:R-:W-:Y:S01]  /*5f00*/  IMAD R19, R26, UR20, R4 ;  /* 0x000000141a137c24 */ /* 0x001fe2000f8e0204 */
[----:B-1----:R-:W-:-:S04]  /*5f10*/  ISETP.GE.AND P0, PT, R16, UR19, PT ;  /* 0x0000001310007c0c */ /* 0x002fc8000bf06270 */
[C---:B--2---:R-:W-:Y:S02]  /*5f20*/  ISETP.GE.OR P0, PT, R19.reuse, UR21, P0 ;  /* 0x0000001513007c0c */ /* 0x044fe40008706670 */
[----:B------:R-:W-:-:S04]  /*5f30*/  LOP3.LUT R19, R19, R16, RZ, 0xfc, !PT ;  /* 0x0000001013137212 */ /* 0x000fc800078efcff */
[----:B------:R-:W-:-:S13]  /*5f40*/  ISETP.LT.OR P0, PT, R19, RZ, P0 ;  /* 0x000000ff1300720c */ /* 0x000fda0000701670 */
[----:B------:R-:W-:Y:S05]  /*5f50*/  @P0 BRA `(.L_x_305) ;  /* 0x0000000800e80947 */ /* 0x000fea0003800000 */
[----:B------:R-:W0:Y:S01]  /*5f60*/  LDCU UR19, c[0x0][0x540] ;  /* 0x0000a800ff1377ac */ /* 0x000e220008000800 */
[----:B------:R-:W1:Y:S01]  /*5f70*/  LDC R30, c[0x0][0x3a0] ;  /* 0x0000e800ff1e7b82 */ /* 0x000e620000000800 */
[----:B------:R-:W2:Y:S01]  /*5f80*/  LDCU UR20, c[0x0][0x46c] ;  /* 0x00008d80ff1477ac */ /* 0x000ea20008000800 */
[----:B------:R-:W3:Y:S01]  /*5f90*/  LDCU.64 UR22, c[0x0][0x460] ;  /* 0x00008c00ff1677ac */ /* 0x000ee20008000a00 */
[----:B0-----:R-:W-:-:S04]  /*5fa0*/  VIADD R19, R26, UR19 ;  /* 0x000000131a137c36 */ /* 0x001fc80008000000 */
[----:B--2---:R-:W-:-:S05]  /*5fb0*/  IMAD R34, R19, UR20, RZ ;  /* 0x0000001413227c24 */ /* 0x004fca000f8e02ff */
[----:B---3--:R-:W-:-:S04]  /*5fc0*/  IADD3 R34, P0, P1, R34, UR22, R17 ;  /* 0x0000001622227c10 */ /* 0x008fc8000f91e011 */
[----:B------:R-:W-:-:S05]  /*5fd0*/  IADD3.X R35, PT, PT, RZ, UR23, RZ, P0, P1 ;  /* 0x00000017ff237c10 */ /* 0x000fca00087e24ff */
[----:B------:R0:W5:Y:S01]  /*5fe0*/  LDG.E R34, desc[UR10][R34.64] ;  /* 0x0000000a22227981 */ /* 0x000162000c1e1900 */
[----:B-1----:R-:W-:Y:S01]  /*5ff0*/  IADD3 R20, PT, PT, R30, 0x1, RZ ;  /* 0x000000011e147810 */ /* 0x002fe20007ffe0ff */
[----:B------:R-:W-:Y:S02]  /*6000*/  HFMA2 R32, -RZ, RZ, 1.875, 0 ;  /* 0x3f800000ff207431 */ /* 0x000fe400000001ff */
[----:B------:R-:W-:Y:S01]  /*6010*/  IMAD.MOV.U32 R23, RZ, RZ, RZ ;  /* 0x000000ffff177224 */ /* 0x000fe200078e00ff */
[----:B------:R-:W-:-:S13]  /*6020*/  ISETP.GE.U32.AND P0, PT, R20, 0x3, PT ;  /* 0x000000031400780c */ /* 0x000fda0003f06070 */
[----:B0-----:R-:W-:Y:S05]  /*6030*/  @!P0 BRA `(.L_x_306) ;  /* 0x0000000400888947 */ /* 0x001fea0003800000 */
[----:B------:R-:W0:Y:S01]  /*6040*/  LDC R31, c[0x0][0x3f8] ;  /* 0x0000fe00ff1f7b82 */ /* 0x000e220000000800 */
[----:B------:R-:W1:Y:S01]  /*6050*/  LDCU UR19, c[0x0][0x3f8] ;  /* 0x00007f00ff1377ac */ /* 0x000e620008000800 */
[----:B------:R-:W-:Y:S01]  /*6060*/  BSSY.RECONVERGENT B3, `(.L_x_307) ;  /* 0x000005e000037945 */ /* 0x000fe20003800200 */
[----:B------:R-:W-:Y:S01]  /*6070*/  IMAD.MOV R35, RZ, RZ, -R30 ;  /* 0x000000ffff237224 */ /* 0x000fe200078e0a1e */
[----:B------:R-:W-:Y:S01]  /*6080*/  MOV R32, 0x3f800000 ;  /* 0x3f80000000207802 */ /* 0x000fe20000000f00 */
[----:B------:R-:W-:Y:S01]  /*6090*/  IMAD.MOV.U32 R38, RZ, RZ, RZ ;  /* 0x000000ffff267224 */ /* 0x000fe200078e00ff */
[----:B------:R-:W-:Y:S01]  /*60a0*/  MOV R33, RZ ;  /* 0x000000ff00217202 */ /* 0x000fe20000000f00 */
[----:B-1----:R-:W-:Y:S01]  /*60b0*/  IMAD.U32 R36, RZ, RZ, UR19 ;  /* 0x00000013ff247e24 */ /* 0x002fe2000f8e00ff */
[C---:B0-----:R-:W-:Y:S01]  /*60c0*/  SHF.L.U32 R40, R31.reuse, 0x1, RZ ;  /* 0x000000011f287819 */ /* 0x041fe200000006ff */
[----:B------:R-:W-:-:S07]  /*60d0*/  IMAD R42, R31, 0x3, RZ ;  /* 0x000000031f2a7824 */ /* 0x000fce00078e02ff */
.L_x_308:
[----:B------:R-:W0:Y:S02]  /*60e0*/  LDCU.64 UR20, c[0x0][0x3f0] ;  /* 0x00007e00ff1477ac */ /* 0x000e240008000a00 */
[----:B0-----:R-:W-:-:S05]  /*60f0*/  IADD3 R24, P0, PT, R38, UR20, RZ ;  /* 0x0000001426187c10 */ /* 0x001fca000ff1e0ff */
[----:B------:R-:W-:-:S05]  /*6100*/  IMAD.X R25, RZ, RZ, UR21, P0 ;  /* 0x00000015ff197e24 */ /* 0x000fca00080e06ff */
[----:B------:R-:W2:Y:S01]  /*6110*/  LDG.E R44, desc[UR10][R24.64] ;  /* 0x0000000a182c7981 */ /* 0x000ea2000c1e1900 */
[----:B------:R-:W-:-:S04]  /*6120*/  IADD3 R20, P0, PT, R36, UR20, RZ ;  /* 0x0000001424147c10 */ /* 0x000fc8000ff1e0ff */
[----:B------:R-:W-:Y:S02]  /*6130*/  IADD3.X R21, PT, PT, RZ, UR21, RZ, P0, !PT ;  /* 0x00000015ff157c10 */ /* 0x000fe400087fe4ff */
[----:B------:R-:W-:-:S04]  /*6140*/  IADD3 R22, P0, PT, R40, UR20, RZ ;  /* 0x0000001428167c10 */ /* 0x000fc8000ff1e0ff */
[----:B------:R-:W3:Y:S01]  /*6150*/  LDG.E R21, desc[UR10][R20.64] ;  /* 0x0000000a14157981 */ /* 0x000ee2000c1e1900 */
[----:B------:R-:W-:-:S05]  /*6160*/  IMAD.X R23, RZ, RZ, UR21, P0 ;  /* 0x00000015ff177e24 */ /* 0x000fca00080e06ff */
[----:B------:R0:W4:Y:S01]  /*6170*/  LDG.E R22, desc[UR10][R22.64] ;  /* 0x0000000a16167981 */ /* 0x000122000c1e1900 */
[----:B------:R-:W-:-:S04]  /*6180*/  IADD3 R28, P0, PT, R42, UR20, RZ ;  /* 0x000000142a1c7c10 */ /* 0x000fc8000ff1e0ff */
[----:B------:R-:W-:-:S05]  /*6190*/  IADD3.X R29, PT, PT, RZ, UR21, RZ, P0, !PT ;  /* 0x00000015ff1d7c10 */ /* 0x000fca00087fe4ff */
[----:B------:R1:W4:Y:S01]  /*61a0*/  LDG.E R28, desc[UR10][R28.64] ;  /* 0x0000000a1c1c7981 */ /* 0x000322000c1e1900 */
[----:B------:R-:W-:Y:S01]  /*61b0*/  ISETP.NE.AND P0, PT, R35, RZ, PT ;  /* 0x000000ff2300720c */ /* 0x000fe20003f05270 */
[----:B0-----:R-:W-:Y:S01]  /*61c0*/  IMAD.MOV.U32 R23, RZ, RZ, 0x437c0000 ;  /* 0x437c0000ff177424 */ /* 0x001fe200078e00ff */
[----:B------:R-:W-:Y:S01]  /*61d0*/  IADD3 R37, PT, PT, R33, 0x1, RZ ;  /* 0x0000000121257810 */ /* 0x000fe20007ffe0ff */
[----:B------:R-:W-:Y:S01]  /*61e0*/  VIADD R35, R35, 0x4 ;  /* 0x0000000423237836 */ /* 0x000fe20000000000 */
[----:B------:R-:W-:Y:S01]  /*61f0*/  SEL R24, R15, R26, !P0 ;  /* 0x0000001a0f187207 */ /* 0x000fe20004000000 */
[----:B------:R-:W-:Y:S01]  /*6200*/  IMAD R40, R31, 0x4, R40 ;  /* 0x000000041f287824 */ /* 0x000fe200078e0228 */
[----:B------:R-:W-:Y:S01]  /*6210*/  ISETP.NE.AND P0, PT, R37, R30, PT ;  /* 0x0000001e2500720c */ /* 0x000fe20003f05270 */
[----:B------:R-:W-:Y:S01]  /*6220*/  IMAD R38, R31, 0x4, R38 ;  /* 0x000000041f267824 */ /* 0x000fe200078e0226 */
[----:B------:R-:W-:Y:S01]  /*6230*/  I2FP.F32.S32 R25, R24 ;  /* 0x0000001800197245 */ /* 0x000fe20000201400 */
[----:B------:R-:W-:Y:S01]  /*6240*/  IMAD.MOV.U32 R24, RZ, RZ, 0x3bbb989d ;  /* 0x3bbb989dff187424 */ /* 0x000fe200078e00ff */
[----:B-1----:R-:W-:-:S02]  /*6250*/  SEL R29, R15, R26, !P0 ;  /* 0x0000001a0f1d7207 */ /* 0x002fc40004000000 */
[----:B------:R-:W-:Y:S02]  /*6260*/  IADD3 R37, PT, PT, R33, 0x2, RZ ;  /* 0x0000000221257810 */ /* 0x000fe40007ffe0ff */
[----:B------:R-:W-:Y:S02]  /*6270*/  I2FP.F32.S32 R29, R29 ;  /* 0x0000001d001d7245 */ /* 0x000fe40000201400 */
[----:B------:R-:W-:Y:S02]  /*6280*/  ISETP.NE.AND P0, PT, R37, R30, PT ;  /* 0x0000001e2500720c */ /* 0x000fe40003f05270 */
[C---:B------:R-:W-:Y:S02]  /*6290*/  LEA R36, R31.reuse, R36, 0x2 ;  /* 0x000000241f247211 */ /* 0x040fe400078e10ff */
[----:B------:R-:W-:Y:S01]  /*62a0*/  LEA R42, R31, R42, 0x2 ;  /* 0x0000002a1f2a7211 */ /* 0x000fe200078e10ff */
[----:B--2---:R-:W-:-:S04]  /*62b0*/  FMUL R44, R25, R44 ;  /* 0x0000002c192c7220 */ /* 0x004fc80000400000 */
[----:B------:R-:W-:-:S04]  /*62c0*/  FMUL R25, R25, R44 ;  /* 0x0000002c19197220 */ /* 0x000fc80000400000 */
[----:B------:R-:W-:-:S04]  /*62d0*/  FFMA.SAT R20, R25, R24, 0.5 ;  /* 0x3f00000019147423 */ /* 0x000fc80000002018 */
[----:B------:R-:W-:-:S04]  /*62e0*/  FFMA.RM R20, R20, R23, 12582913 ;  /* 0x4b40000114147423 */ /* 0x000fc80000004017 */
[----:B------:R-:W-:-:S04]  /*62f0*/  FADD R44, R20, -12583039 ;  /* 0xcb40007f142c7421 */ /* 0x000fc80000000000 */
[----:B------:R-:W-:-:S04]  /*6300*/  FFMA R44, R25, 1.4426950216293334961, -R44 ;  /* 0x3fb8aa3b192c7823 */ /* 0x000fc8000000082c */
[----:B------:R-:W-:Y:S01]  /*6310*/  FFMA R25, R25, 1.925963033500011079e-08, R44 ;  /* 0x32a5706019197823 */ /* 0x000fe2000000002c */
[----:B---3--:R-:W-:Y:S01]  /*6320*/  FMUL R44, R29, R21 ;  /* 0x000000151d2c7220 */ /* 0x008fe20000400000 */
[----:B------:R-:W-:-:S03]  /*6330*/  SEL R21, R15, R26, !P0 ;  /* 0x0000001a0f157207 */ /* 0x000fc60004000000 */
[----:B------:R-:W-:Y:S01]  /*6340*/  FMUL R37, R29, R44 ;  /* 0x0000002c1d257220 */ /* 0x000fe20000400000 */
[----:B------:R-:W-:Y:S01]  /*6350*/  I2FP.F32.S32 R21, R21 ;  /* 0x0000001500157245 */ /* 0x000fe20000201400 */
[C---:B------:R-:W-:Y:S01]  /*6360*/  VIADD R29, R33.reuse, 0x3 ;  /* 0x00000003211d7836 */ /* 0x040fe20000000000 */
[----:B------:R-:W-:Y:S01]  /*6370*/  MUFU.EX2 R25, R25 ;  /* 0x0000001900197308 */ /* 0x000fe20000000800 */
[----:B------:R-:W-:Y:S02]  /*6380*/  IADD3 R33, PT, PT, R33, 0x4, RZ ;  /* 0x0000000421217810 */ /* 0x000fe40007ffe0ff */
[----:B----4-:R-:W-:Y:S01]  /*6390*/  FMUL R44, R21, R22 ;  /* 0x00000016152c7220 */ /* 0x010fe20000400000 */
[----:B------:R-:W-:Y:S01]  /*63a0*/  ISETP.NE.AND P0, PT, R29, R30, PT ;  /* 0x0000001e1d00720c */ /* 0x000fe20003f05270 */
[----:B------:R-:W-:Y:S02]  /*63b0*/  FFMA.SAT R22, R37, R24, 0.5 ;  /* 0x3f00000025167423 */ /* 0x000fe40000002018 */
[----:B------:R-:W-:Y:S01]  /*63c0*/  FMUL R29, R21, R44 ;  /* 0x0000002c151d7220 */ /* 0x000fe20000400000 */
[----:B------:R-:W-:Y:S01]  /*63d0*/  SEL R39, R15, R26, !P0 ;  /* 0x0000001a0f277207 */ /* 0x000fe20004000000 */
[----:B------:R-:W-:Y:S01]  /*63e0*/  FFMA.RM R21, R22, R23, 12582913 ;  /* 0x4b40000116157423 */ /* 0x000fe20000004017 */
[----:B------:R-:W-:-:S02]  /*63f0*/  ISETP.NE.AND P0, PT, R33, UR14, PT ;  /* 0x0000000e21007c0c */ /* 0x000fc4000bf05270 */
[----:B------:R-:W-:Y:S01]  /*6400*/  I2FP.F32.S32 R39, R39 ;  /* 0x0000002700277245 */ /* 0x000fe20000201400 */
[C---:B------:R-:W-:Y:S01]  /*6410*/  FADD R22, R21.reuse, -12583039 ;  /* 0xcb40007f15167421 */ /* 0x040fe20000000000 */
[----:B------:R-:W-:-:S03]  /*6420*/  IMAD.SHL.U32 R21, R21, 0x800000, RZ ;  /* 0x0080000015157824 */ /* 0x000fc600078e00ff */
[----:B------:R-:W-:Y:S01]  /*6430*/  FFMA R22, R37, 1.4426950216293334961, -R22 ;  /* 0x3fb8aa3b25167823 */ /* 0x000fe20000000816 */
[----:B------:R-:W-:-:S03]  /*6440*/  FMUL R44, R39, R28 ;  /* 0x0000001c272c7220 */ /* 0x000fc60000400000 */
[----:B------:R-:W-:Y:S01]  /*6450*/  FFMA R28, R37, 1.925963033500011079e-08, R22 ;  /* 0x32a57060251c7823 */ /* 0x000fe20000000016 */
[----:B------:R-:W-:Y:S01]  /*6460*/  FMUL R37, R39, R44 ;  /* 0x0000002c27257220 */ /* 0x000fe20000400000 */
[----:B------:R-:W-:-:S03]  /*6470*/  FFMA.SAT R22, R29, R24, 0.5 ;  /* 0x3f0000001d167423 */ /* 0x000fc60000002018 */
[----:B------:R-:W-:Y:S01]  /*6480*/  FFMA.SAT R24, R37, R24, 0.5 ;  /* 0x3f00000025187423 */ /* 0x000fe20000002018 */
[-C--:B------:R-:W-:Y:S01]  /*6490*/  FFMA.RM R22, R22, R23.reuse, 12582913 ;  /* 0x4b40000116167423 */ /* 0x080fe20000004017 */
[----:B------:R-:W0:Y:S02]  /*64a0*/  MUFU.EX2 R28, R28 ;  /* 0x0000001c001c7308 */ /* 0x000e240000000800 */
[----:B------:R-:W-:Y:S01]  /*64b0*/  FFMA.RM R23, R24, R23, 12582913 ;  /* 0x4b40000118177423 */ /* 0x000fe20000004017 */
[----:B------:R-:W-:-:S03]  /*64c0*/  FADD R24, R22, -12583039 ;  /* 0xcb40007f16187421 */ /* 0x000fc60000000000 */
[----:B------:R-:W-:Y:S01]  /*64d0*/  FADD R44, R23, -12583039 ;  /* 0xcb40007f172c7421 */ /* 0x000fe20000000000 */
[----:B------:R-:W-:Y:S01]  /*64e0*/  FFMA R24, R29, 1.4426950216293334961, -R24 ;  /* 0x3fb8aa3b1d187823 */ /* 0x000fe20000000818 */
[----:B------:R-:W-:Y:S02]  /*64f0*/  IMAD.SHL.U32 R23, R23, 0x800000, RZ ;  /* 0x0080000017177824 */ /* 0x000fe400078e00ff */
[----:B------:R-:W-:Y:S01]  /*6500*/  FFMA R44, R37, 1.4426950216293334961, -R44 ;  /* 0x3fb8aa3b252c7823 */ /* 0x000fe2000000082c */
[----:B------:R-:W-:-:S03]  /*6510*/  FFMA R24, R29, 1.925963033500011079e-08, R24 ;  /* 0x32a570601d187823 */ /* 0x000fc60000000018 */
[----:B------:R-:W-:Y:S01]  /*6520*/  FFMA R37, R37, 1.925963033500011079e-08, R44 ;  /* 0x32a5706025257823 */ /* 0x000fe2000000002c */
[----:B------:R-:W-:Y:S02]  /*6530*/  SHF.L.U32 R44, R20, 0x17, RZ ;  /* 0x00000017142c7819 */ /* 0x000fe400000006ff */
[----:B------:R-:W1:Y:S01]  /*6540*/  MUFU.EX2 R24, R24 ;  /* 0x0000001800187308 */ /* 0x000e620000000800 */
[----:B0-----:R-:W-:Y:S02]  /*6550*/  FMUL R21, R21, R28 ;  /* 0x0000001c15157220 */ /* 0x001fe40000400000 */
[----:B------:R-:W-:Y:S01]  /*6560*/  FMUL R29, R44, R25 ;  /* 0x000000192c1d7220 */ /* 0x000fe20000400000 */
[----:B------:R-:W-:-:S03]  /*6570*/  SHF.L.U32 R25, R22, 0x17, RZ ;  /* 0x0000001716197819 */ /* 0x000fc600000006ff */
[C---:B-----5:R-:W-:Y:S01]  /*6580*/  FMUL R34, R29.reuse, R34 ;  /* 0x000000221d227220 */ /* 0x060fe20000400000 */
[----:B------:R-:W0:Y:S01]  /*6590*/  MUFU.EX2 R20, R37 ;  /* 0x0000002500147308 */ /* 0x000e220000000800 */
[----:B------:R-:W-:Y:S02]  /*65a0*/  FMUL R29, R29, R32 ;  /* 0x000000201d1d7220 */ /* 0x000fe40000400000 */
[-C--:B------:R-:W-:Y:S02]  /*65b0*/  FMUL R34, R34, R21.reuse ;  /* 0x0000001522227220 */ /* 0x080fe40000400000 */
[----:B------:R-:W-:Y:S01]  /*65c0*/  FMUL R29, R29, R21 ;  /* 0x000000151d1d7220 */ /* 0x000fe20000400000 */
[----:B-1----:R-:W-:-:S04]  /*65d0*/  FMUL R24, R25, R24 ;  /* 0x0000001819187220 */ /* 0x002fc80000400000 */
[-C--:B------:R-:W-:Y:S01]  /*65e0*/  FMUL R34, R34, R24.reuse ;  /* 0x0000001822227220 */ /* 0x080fe20000400000 */
[----:B------:R-:W-:Y:S01]  /*65f0*/  FMUL R29, R29, R24 ;  /* 0x000000181d1d7220 */ /* 0x000fe20000400000 */
[----:B0-----:R-:W-:-:S04]  /*6600*/  FMUL R20, R23, R20 ;  /* 0x0000001417147220 */ /* 0x001fc80000400000 */
[-C--:B------:R-:W-:Y:S01]  /*6610*/  FMUL R34, R34, R20.reuse ;  /* 0x0000001422227220 */ /* 0x080fe20000400000 */
[----:B------:R-:W-:Y:S01]  /*6620*/  FMUL R32, R29, R20 ;  /* 0x000000141d207220 */ /* 0x000fe20000400000 */
[----:B------:R-:W-:Y:S06]  /*6630*/  @P0 BRA `(.L_x_308) ;  /* 0xfffffff800a80947 */ /* 0x000fec000383ffff */
[----:B------:R-:W-:Y:S05]  /*6640*/  BSYNC.RECONVERGENT B3 ;  /* 0x0000000000037941 */ /* 0x000fea0003800200 */
.L_x_307:
[----:B------:R-:W-:-:S07]  /*6650*/  MOV R23, UR14 ;  /* 0x0000000e00177c02 */ /* 0x000fce0008000f00 */
.L_x_306:
[----:B------:R-:W-:-:S09]  /*6660*/  UISETP.NE.AND UP0, UPT, UR12, URZ, UPT ;  /* 0x000000ff0c00728c */ /* 0x000fd2000bf05270 */
[----:B------:R-:W-:Y:S05]  /*6670*/  BRA.U !UP0, `(.L_x_309) ;  /* 0x0000000108b47547 */ /* 0x000fea000b800000 */
[----:B------:R-:W0:Y:S01]  /*6680*/  LDCU UR19, c[0x0][0x3f8] ;  /* 0x00007f00ff1377ac */ /* 0x000e220008000800 */
[----:B------:R-:W1:Y:S01]  /*6690*/  LDCU.64 UR20, c[0x0][0x3f0] ;  /* 0x00007e00ff1477ac */ /* 0x000e620008000a00 */
[----:B0-----:R-:W-:-:S05]  /*66a0*/  IMAD R31, R23, UR19, RZ ;  /* 0x00000013171f7c24 */ /* 0x001fca000f8e02ff */
[----:B-1----:R-:W-:-:S05]  /*66b0*/  IADD3 R20, P0, PT, R31, UR20, RZ ;  /* 0x000000141f147c10 */ /* 0x002fca000ff1e0ff */
[----:B------:R-:W-:-:S06]  /*66c0*/  IMAD.X R21, RZ, RZ, UR21, P0 ;  /* 0x00000015ff157e24 */ /* 0x000fcc00080e06ff */
[----:B------:R-:W2:Y:S01]  /*66d0*/  LDG.E R21, desc[UR10][R20.64] ;  /* 0x0000000a14157981 */ /* 0x000ea2000c1e1900 */
[----:B------:R-:W-:Y:S01]  /*66e0*/  ISETP.NE.AND P0, PT, R23, R30, PT ;  /* 0x0000001e1700720c */ /* 0x000fe20003f05270 */
[----:B------:R-:W-:-:S03]  /*66f0*/  UISETP.NE.AND UP0, UPT, UR12, 0x1, UPT ;  /* 0x000000010c00788c */ /* 0x000fc6000bf05270 */
[----:B------:R-:W-:-:S04]  /*6700*/  SEL R22, R15, R26, !P0 ;  /* 0x0000001a0f167207 */ /* 0x000fc80004000000 */
[----:B------:R-:W-:Y:S02]  /*6710*/  I2FP.F32.S32 R24, R22 ;  /* 0x0000001600187245 */ /* 0x000fe40000201400 */
[----:B------:R-:W-:-:S03]  /*6720*/  MOV R22, 0x3bbb989d ;  /* 0x3bbb989d00167802 */ /* 0x000fc60000000f00 */
[----:B--2---:R-:W-:-:S04]  /*6730*/  FMUL R25, R24, R21 ;  /* 0x0000001518197220 */ /* 0x004fc80000400000 */
[----:B------:R-:W-:Y:S01]  /*6740*/  FMUL R25, R24, R25 ;  /* 0x0000001918197220 */ /* 0x000fe20000400000 */
[----:B------:R-:W-:-:S03]  /*6750*/  IMAD.MOV.U32 R24, RZ, RZ, 0x437c0000 ;  /* 0x437c0000ff187424 */ /* 0x000fc600078e00ff */
[----:B------:R-:W-:-:S04]  /*6760*/  FFMA.SAT R29, R25, R22, 0.5 ;  /* 0x3f000000191d7423 */ /* 0x000fc80000002016 */
[----:B------:R-:W-:-:S04]  /*6770*/  FFMA.RM R29, R29, R24, 12582913 ;  /* 0x4b4000011d1d7423 */ /* 0x000fc80000004018 */
[C---:B------:R-:W-:Y:S01]  /*6780*/  FADD R28, R29.reuse, -12583039 ;  /* 0xcb40007f1d1c7421 */ /* 0x040fe20000000000 */
[----:B------:R-:W-:-:S03]  /*6790*/  SHF.L.U32 R29, R29, 0x17, RZ ;  /* 0x000000171d1d7819 */ /* 0x000fc600000006ff */
[----:B------:R-:W-:-:S04]  /*67a0*/  FFMA R28, R25, 1.4426950216293334961, -R28 ;  /* 0x3fb8aa3b191c7823 */ /* 0x000fc8000000081c */
[----:B------:R-:W-:-:S06]  /*67b0*/  FFMA R28, R25, 1.925963033500011079e-08, R28 ;  /* 0x32a57060191c7823 */ /* 0x000fcc000000001c */
[----:B------:R-:W0:Y:S02]  /*67c0*/  MUFU.EX2 R28, R28 ;  /* 0x0000001c001c7308 */ /* 0x000e240000000800 */
[----:B0-----:R-:W-:-:S04]  /*67d0*/  FMUL R29, R29, R28 ;  /* 0x0000001c1d1d7220 */ /* 0x001fc80000400000 */
[-C--:B-----5:R-:W-:Y:S01]  /*67e0*/  FMUL R34, R34, R29.reuse ;  /* 0x0000001d22227220 */ /* 0x0a0fe20000400000 */
[----:B------:R-:W-:Y:S01]  /*67f0*/  FMUL R32, R32, R29 ;  /* 0x0000001d20207220 */ /* 0x000fe20000400000 */
[----:B------:R-:W-:Y:S06]  /*6800*/  BRA.U !UP0, `(.L_x_309) ;  /* 0x0000000108507547 */ /* 0x000fec000b800000 */
[----:B------:R-:W-:-:S05]  /*6810*/  VIADD R20, R31, UR19 ;  /* 0x000000131f147c36 */ /* 0x000fca0008000000 */
[----:B------:R-:W-:-:S04]  /*6820*/  IADD3 R20, P0, PT, R20, UR20, RZ ;  /* 0x0000001414147c10 */ /* 0x000fc8000ff1e0ff */
[----:B------:R-:W-:-:S05]  /*6830*/  IADD3.X R21, PT, PT, RZ, UR21, RZ, P0, !PT ;  /* 0x00000015ff157c10 */ /* 0x000fca00087fe4ff */
[----:B------:R-:W2:Y:S01]  /*6840*/  LDG.E R20, desc[UR10][R20.64] ;  /* 0x0000000a14147981 */ /* 0x000ea2000c1e1900 */
[----:B------:R-:W-:-:S05]  /*6850*/  VIADD R23, R23, 0x1 ;  /* 0x0000000117177836 */ /* 0x000fca0000000000 */
[----:B------:R-:W-:-:S04]  /*6860*/  ISETP.NE.AND P0, PT, R23, R30, PT ;  /* 0x0000001e1700720c */ /* 0x000fc80003f05270 */
[----:B------:R-:W-:-:S04]  /*6870*/  SEL R23, R15, R26, !P0 ;  /* 0x0000001a0f177207 */ /* 0x000fc80004000000 */
[----:B------:R-:W-:-:S05]  /*6880*/  I2FP.F32.S32 R23, R23 ;  /* 0x0000001700177245 */ /* 0x000fca0000201400 */
[----:B--2---:R-:W-:-:S04]  /*6890*/  FMUL R28, R23, R20 ;  /* 0x00000014171c7220 */ /* 0x004fc80000400000 */
[----:B------:R-:W-:-:S04]  /*68a0*/  FMUL R23, R23, R28 ;  /* 0x0000001c17177220 */ /* 0x000fc80000400000 */
        /* <DEDUP_REMOVED lines=8> */
[-C--:B------:R-:W-:Y:S01]  /*6930*/  FMUL R34, R34, R25.reuse ;  /* 0x0000001922227220 */ /* 0x080fe20000400000 */
[----:B------:R-:W-:-:S07]  /*6940*/  FMUL R32, R32, R25 ;  /* 0x0000001920207220 */ /* 0x000fce0000400000 */
.L_x_309:
[----:B------:R-:W-:Y:S01]  /*6950*/  BSSY.RECONVERGENT B3, `(.L_x_310) ;  /* 0x0000007000037945 */ /* 0x000fe20003800200 */
[----:B------:R-:W-:Y:S02]  /*6960*/  IMAD R19, R19, 0x4, R18 ;  /* 0x0000000413137824 */ /* 0x000fe400078e0212 */
[----:B------:R-:W-:-:S07]  /*6970*/  FMUL R23, R32, R5 ;  /* 0x0000000520177220 */ /* 0x000fce0000400000 */
.L_x_311:
[----:B------:R-:W0:Y:S02]  /*6980*/  LDS R20, [R19] ;  /* 0x0000000013147984 */ /* 0x000e240000000800 */
[----:B0-----:R-:W-:-:S05]  /*6990*/  FADD R21, R23, R20 ;  /* 0x0000001417157221 */ /* 0x001fca0000000000 */
[----:B------:R-:W0:Y:S02]  /*69a0*/  ATOMS.CAST.SPIN P0, [R19], R20, R21 ;  /* 0x000000141300758d */ /* 0x000e240001800015 */
[----:B0-----:R-:W-:Y:S05]  /*69b0*/  @!P0 BRA `(.L_x_311) ;  /* 0xfffffffc00f08947 */ /* 0x001fea000383ffff */
[----:B------:R-:W-:Y:S05]  /*69c0*/  BSYNC.RECONVERGENT B3 ;  /* 0x0000000000037941 */ /* 0x000fea0003800200 */
.L_x_310:
[----:B------:R-:W-:Y:S02]  /*69d0*/  HFMA2 R19, -RZ, RZ, 0, 0 ;  /* 0x00000000ff137431 */ /* 0x000fe400000001ff */
[----:B-----5:R-:W-:-:S07]  /*69e0*/  FMUL R23, R34, R5 ;  /* 0x0000000522177220 */ /* 0x020fce0000400000 */
.L_x_314:
[----:B------:R-:W-:Y:S05]  /*69f0*/  YIELD ;  /* 0x0000000000007946 */ /* 0x000fea0003800000 */
[----:B------:R-:W0:Y:S01]  /*6a00*/  LDCU UR19, c[0x0][0x3a0] ;  /* 0x00007400ff1377ac */ /* 0x000e220008000800 */
[----:B------:R-:W-:Y:S01]  /*6a10*/  BSSY.RECONVERGENT B3, `(.L_x_312) ;  /* 0x000000b000037945 */ /* 0x000fe20003800200 */
[C---:B------:R-:W-:Y:S01]  /*6a20*/  IMAD R22, R19.reuse, 0x4, R14 ;  /* 0x0000000413167824 */ /* 0x040fe200078e020e */
[----:B0-----:R-:W-:-:S04]  /*6a30*/  ISETP.NE.AND P0, PT, R19, UR19, PT ;  /* 0x0000001313007c0c */ /* 0x001fc8000bf05270 */
[----:B------:R-:W-:-:S04]  /*6a40*/  SEL R20, R15, R26, !P0 ;  /* 0x0000001a0f147207 */ /* 0x000fc80004000000 */
[----:B------:R-:W-:-:S05]  /*6a50*/  I2FP.F32.S32 R20, R20 ;  /* 0x0000001400147245 */ /* 0x000fca0000201400 */
[----:B------:R-:W-:-:S04]  /*6a60*/  FMUL R21, R23, R20 ;  /* 0x0000001417157220 */ /* 0x000fc80000400000 */
[----:B------:R-:W-:-:S07]  /*6a70*/  FMUL R25, R20, R21 ;  /* 0x0000001514197220 */ /* 0x000fce0000400000 */
.L_x_313:
[----:B------:R-:W0:Y:S02]  /*6a80*/  LDS R20, [R22] ;  /* 0x0000000016147984 */ /* 0x000e240000000800 */
[----:B0-----:R-:W-:-:S05]  /*6a90*/  FADD R21, R25, R20 ;  /* 0x0000001419157221 */ /* 0x001fca0000000000 */
[----:B------:R-:W0:Y:S02]  /*6aa0*/  ATOMS.CAST.SPIN P0, [R22], R20, R21 ;  /* 0x000000141600758d */ /* 0x000e240001800015 */
[----:B0-----:R-:W-:Y:S05]  /*6ab0*/  @!P0 BRA `(.L_x_313) ;  /* 0xfffffffc00f08947 */ /* 0x001fea000383ffff */
[----:B------:R-:W-:Y:S05]  /*6ac0*/  BSYNC.RECONVERGENT B3 ;  /* 0x0000000000037941 */ /* 0x000fea0003800200 */
.L_x_312:
[----:B------:R-:W-:-:S04]  /*6ad0*/  IADD3 R19, PT, PT, R19, 0x1, RZ ;  /* 0x0000000113137810 */ /* 0x000fc80007ffe0ff */
[----:B------:R-:W-:-:S13]  /*6ae0*/  ISETP.NE.AND P0, PT, R19, UR13, PT ;  /* 0x0000000d13007c0c */ /* 0x000fda000bf05270 */
[----:B------:R-:W-:Y:S05]  /*6af0*/  @P0 BRA `(.L_x_314) ;  /* 0xfffffffc00bc0947 */ /* 0x000fea000383ffff */
.L_x_305:
[----:B------:R-:W-:Y:S05]  /*6b00*/  BSYNC B1 ;  /* 0x0000000000017941 */ /* 0x000fea0003800000 */
.L_x_304:
[----:B------:R-:W0:Y:S02]  /*6b10*/  LDCU UR19, c[0x0][0x540] ;  /* 0x0000a800ff1377ac */ /* 0x000e240008000800 */
[----:B0-----:R-:W-:-:S05]  /*6b20*/  IMAD.U32 R23, RZ, RZ, UR19 ;  /* 0x00000013ff177e24 */ /* 0x001fca000f8e00ff */
[C---:B------:R-:W-:Y:S02]  /*6b30*/  ISETP.NE.AND P0, PT, R26.reuse, R23, PT ;  /* 0x000000171a00720c */ /* 0x040fe40003f05270 */
[----:B------:R-:W-:-:S11]  /*6b40*/  IADD3 R26, PT, PT, R26, 0x1, RZ ;  /* 0x000000011a1a7810 */ /* 0x000fd60007ffe0ff */
[----:B------:R-:W-:Y:S05]  /*6b50*/  @P0 BRA `(.L_x_315) ;  /* 0xfffffff000d40947 */ /* 0x000fea000383ffff */
[----:B------:R-:W-:Y:S05]  /*6b60*/  BSYNC B0 ;  /* 0x0000000000007941 */ /* 0x000fea0003800000 */
.L_x_303:
[----:B------:R-:W-:Y:S05]  /*6b70*/  BRA `(.L_x_316) ;  /* 0x0000003c00687947 */ /* 0x000fea0003800000 */
.L_x_302:
[----:B------:R-:W0:Y:S01]  /*6b80*/  LDCU UR19, c[0x0][0x3c8] ;  /* 0x00007900ff1377ac */ /* 0x000e220008000800 */
[----:B------:R-:W-:Y:S01]  /*6b90*/  IMAD.U32 R20, RZ, RZ, UR6 ;  /* 0x00000006ff147e24 */ /* 0x000fe2000f8e00ff */
[----:B------:R-:W1:Y:S01]  /*6ba0*/  LDCU UR20, c[0x0][0x390] ;  /* 0x00007200ff1477ac */ /* 0x000e620008000800 */
[C---:B0-----:R-:W-:Y:S02]  /*6bb0*/  IMAD R19, R16.reuse, UR19, R7 ;  /* 0x0000001310137c24 */ /* 0x041fe4000f8e0207 */
[----:B-1----:R-:W-:-:S07]  /*6bc0*/  IMAD R21, R16, UR20, RZ ;  /* 0x0000001410157c24 */ /* 0x002fce000f8e02ff */
.L_x_384:
[----:B------:R-:W-:Y:S05]  /*6bd0*/  YIELD ;  /* 0x0000000000007946 */ /* 0x000fea0003800000 */
[----:B------:R-:W0:Y:S01]  /*6be0*/  LDCU UR20, c[0x0][0x544] ;  /* 0x0000a880ff1477ac */ /* 0x000e220008000800 */
[----:B------:R-:W-:Y:S01]  /*6bf0*/  BSSY B3, `(.L_x_317) ;  /* 0x00003cd000037945 */ /* 0x000fe20003800000 */
[----:B------:R-:W1:Y:S01]  /*6c00*/  LDCU UR19, c[0x0][0x3a4] ;  /* 0x00007480ff1377ac */ /* 0x000e620008000800 */
[----:B------:R-:W2:Y:S01]  /*6c10*/  LDCU UR21, c[0x0][0x3a8] ;  /* 0x00007500ff1577ac */ /* 0x000ea20008000800 */
[----:B0-----:R-:W-:Y:S01]  /*6c20*/  IMAD R30, R20, UR20, R4 ;  /* 0x00000014141e7c24 */ /* 0x001fe2000f8e0204 */
[----:B-1----:R-:W-:-:S04]  /*6c30*/  ISETP.GE.AND P0, PT, R16, UR19, PT ;  /* 0x0000001310007c0c */ /* 0x002fc8000bf06270 */
[C---:B------:R-:W-:Y:S02]  /*6c40*/  LOP3.LUT R22, R30.reuse, R16, RZ, 0xfc, !PT ;  /* 0x000000101e167212 */ /* 0x040fe400078efcff */
        /* <DEDUP_REMOVED lines=13> */
[----:B0-----:R-:W-:Y:S01]  /*6d20*/  IMAD R24, R30, UR19, RZ ;  /* 0x000000131e187c24 */ /* 0x001fe2000f8e02ff */
[----:B------:R-:W-:Y:S01]  /*6d30*/  MOV R32, 0x3f800000 ;  /* 0x3f80000000207802 */ /* 0x000fe20000000f00 */
[----:B------:R-:W-:-:S03]  /*6d40*/  IMAD.MOV.U32 R33, RZ, RZ, RZ ;  /* 0x000000ffff217224 */ /* 0x000fc600078e00ff */
[----:B------:R-:W-:-:S05]  /*6d50*/  IADD3 R29, P0, PT, R24, R21, RZ ;  /* 0x00000015181d7210 */ /* 0x000fca0007f1e0ff */
[----:B------:R-:W-:Y:S01]  /*6d60*/  IMAD.X R28, RZ, RZ, RZ, P0 ;  /* 0x000000ffff1c7224 */ /* 0x000fe200000e06ff */
[----:B-1----:R-:W-:Y:S07]  /*6d70*/  BRA.U !UP0, `(.L_x_319) ;  /* 0x0000000908507547 */ /* 0x002fee000b800000 */
[----:B------:R-:W-:Y:S01]  /*6d80*/  HFMA2 R34, -RZ, RZ, 0, 0 ;  /* 0x00000000ff227431 */ /* 0x000fe200000001ff */
[----:B------:R-:W-:Y:S01]  /*6d90*/  BSSY.RECONVERGENT B0, `(.L_x_320) ;  /* 0x0000091000007945 */ /* 0x000fe20003800200 */
[----:B------:R-:W-:-:S07]  /*6da0*/  IMAD.MOV.U32 R32, RZ, RZ, 0x3f800000 ;  /* 0x3f800000ff207424 */ /* 0x000fce00078e00ff */
.L_x_321:
[----:B------:R-:W0:Y:S01]  /*6db0*/  LDCU UR19, c[0x0][0x3a0] ;  /* 0x00007400ff1377ac */ /* 0x000e220008000800 */
[----:B------:R-:W-:Y:S01]  /*6dc0*/  IADD3 R42, PT, PT, R34, 0x1, RZ ;  /* 0x00000001222a7810 */ /* 0x000fe20007ffe0ff */
[----:B------:R-:W1:Y:S01]  /*6dd0*/  LDCU UR20, c[0x0][0x3f8] ;  /* 0x00007f00ff1477ac */ /* 0x000e620008000800 */
[----:B------:R-:W2:Y:S02]  /*6de0*/  LDCU.64 UR22, c[0x0][0x3f0] ;  /* 0x00007e00ff1677ac */ /* 0x000ea40008000a00 */
[----:B0-----:R-:W-:Y:S02]  /*6df0*/  ISETP.GE.AND P0, PT, R42, UR19, PT ;  /* 0x000000132a007c0c */ /* 0x001fe4000bf06270 */
[----:B------:R-:W-:-:S11]  /*6e00*/  ISETP.GE.AND P1, PT, R34, UR19, PT ;  /* 0x0000001322007c0c */ /* 0x000fd6000bf26270 */
[----:B------:R-:W0:Y:S08]  /*6e10*/  @!P0 LDC R35, c[0x0][0x38c] ;  /* 0x0000e300ff238b82 */ /* 0x000e300000000800 */
[----:B------:R-:W3:Y:S08]  /*6e20*/  @!P0 LDC.64 R22, c[0x0][0x380] ;  /* 0x0000e000ff168b82 */ /* 0x000ef00000000a00 */
[----:B------:R-:W4:Y:S08]  /*6e30*/  @!P1 LDC R33, c[0x0][0x38c] ;  /* 0x0000e300ff219b82 */ /* 0x000f300000000800 */
[----:B------:R-:W1:Y:S01]  /*6e40*/  @!P1 LDC.64 R24, c[0x0][0x380] ;  /* 0x0000e000ff189b82 */ /* 0x000e620000000a00 */
[----:B0-----:R-:W-:-:S05]  /*6e50*/  @!P0 IMAD R35, R42, R35, RZ ;  /* 0x000000232a238224 */ /* 0x001fca00078e02ff */
[----:B------:R-:W-:-:S04]  /*6e60*/  @!P0 IADD3 R41, P2, PT, R35, R10, RZ ;  /* 0x0000000a23298210 */ /* 0x000fc80007f5e0ff */
[----:B------:R-:W-:Y:S02]  /*6e70*/  @!P0 IADD3.X R35, PT, PT, RZ, RZ, RZ, P2, !PT ;  /* 0x000000ffff238210 */ /* 0x000fe400017fe4ff */
[----:B---3--:R-:W-:Y:S01]  /*6e80*/  @!P0 IADD3 R36, P2, P3, R9, R22, R41 ;  /* 0x0000001609248210 */ /* 0x008fe20007b5e029 */
[----:B----4-:R-:W-:-:S03]  /*6e90*/  @!P1 IMAD R39, R34, R33, RZ ;  /* 0x0000002122279224 */ /* 0x010fc600078e02ff */
[----:B------:R-:W-:Y:S01]  /*6ea0*/  @!P0 IADD3.X R37, PT, PT, R12, R23, R35, P2, P3 ;  /* 0x000000170c258210 */ /* 0x000fe200017e6423 */
[----:B------:R-:W-:Y:S01]  /*6eb0*/  @P0 IMAD.MOV.U32 R33, RZ, RZ, RZ ;  /* 0x000000ffff210224 */ /* 0x000fe200078e00ff */
[----:B------:R-:W-:-:S05]  /*6ec0*/  @!P1 IADD3 R44, P2, PT, R39, R10, RZ ;  /* 0x0000000a272c9210 */ /* 0x000fca0007f5e0ff */
[----:B------:R0:W3:Y:S01]  /*6ed0*/  @!P0 LDG.E R33, desc[UR10][R36.64] ;  /* 0x0000000a24218981 */ /* 0x0000e2000c1e1900 */
[----:B------:R-:W-:Y:S02]  /*6ee0*/  @!P1 IADD3.X R43, PT, PT, RZ, RZ, RZ, P2, !PT ;  /* 0x000000ffff2b9210 */ /* 0x000fe400017fe4ff */
[-CC-:B-1----:R-:W-:Y:S02]  /*6ef0*/  @!P1 IADD3 R38, P2, P3, R9, R24.reuse, R44.reuse ;  /* 0x0000001809269210 */ /* 0x182fe40007b5e02c */
[----:B------:R-:W-:Y:S02]  /*6f00*/  @P1 MOV R40, RZ ;  /* 0x000000ff00281202 */ /* 0x000fe40000000f00 */
[----:B------:R-:W-:Y:S02]  /*6f10*/  @!P1 IADD3.X R39, PT, PT, R12, R25, R43, P2, P3 ;  /* 0x000000190c279210 */ /* 0x000fe400017e642b */
[----:B------:R-:W-:Y:S02]  /*6f20*/  @P1 ISETP.NE.AND P3, PT, R34, UR19, PT ;  /* 0x0000001322001c0c */ /* 0x000fe4000bf65270 */
[----:B------:R-:W-:Y:S01]  /*6f30*/  @P0 ISETP.NE.AND P2, PT, R42, UR19, PT ;  /* 0x000000132a000c0c */ /* 0x000fe2000bf45270 */
[----:B------:R-:W-:Y:S01]  /*6f40*/  IMAD R42, R34, UR20, RZ ;  /* 0x00000014222a7c24 */ /* 0x000fe2000f8e02ff */
[----:B------:R-:W-:Y:S01]  /*6f50*/  @!P1 IADD3 R24, P4, P5, R29, R24, R44 ;  /* 0x000000181d189210 */ /* 0x000fe20007d9e02c */
[----:B------:R1:W4:Y:S01]  /*6f60*/  @!P1 LDG.E R40, desc[UR10][R38.64] ;  /* 0x0000000a26289981 */ /* 0x000322000c1e1900 */
[----:B0-----:R-:W-:-:S02]  /*6f70*/  @P1 SEL R36, R15, R20, !P3 ;  /* 0x000000140f241207 */ /* 0x001fc40005800000 */
[----:B------:R-:W-:Y:S02]  /*6f80*/  @!P1 IADD3.X R25, PT, PT, R28, R25, R43, P4, P5 ;  /* 0x000000191c199210 */ /* 0x000fe400027ea42b */
[----:B------:R-:W-:Y:S02]  /*6f90*/  @P1 I2FP.F32.S32 R43, R36 ;  /* 0x00000024002b1245 */ /* 0x000fe40000201400 */
[----:B--2---:R-:W-:-:S04]  /*6fa0*/  IADD3 R36, P3, PT, R42, UR22, RZ ;  /* 0x000000162a247c10 */ /* 0x004fc8000ff7e0ff */
[----:B------:R0:W4:Y:S01]  /*6fb0*/  @!P1 LDG.E R43, desc[UR10][R24.64] ;  /* 0x0000000a182b9981 */ /* 0x000122000c1e1900 */
[----:B------:R-:W-:-:S05]  /*6fc0*/  IMAD.X R37, RZ, RZ, UR23, P3 ;  /* 0x00000017ff257e24 */ /* 0x000fca00098e06ff */
[----:B------:R2:W3:Y:S01]  /*6fd0*/  LDG.E R36, desc[UR10][R36.64] ;  /* 0x0000000a24247981 */ /* 0x0004e2000c1e1900 */
[----:B------:R-:W-:Y:S02]  /*6fe0*/  @P0 SEL R44, R15, R20, !P2 ;  /* 0x000000140f2c0207 */ /* 0x000fe40005000000 */
[----:B------:R-:W-:Y:S02]  /*6ff0*/  @!P0 IADD3 R22, P1, P3, R29, R22, R41 ;  /* 0x000000161d168210 */ /* 0x000fe40007b3e029 */
[----:B------:R-:W-:Y:S02]  /*7000*/  @P0 I2FP.F32.S32 R44, R44 ;  /* 0x0000002c002c0245 */ /* 0x000fe40000201400 */
[----:B------:R-:W-:Y:S02]  /*7010*/  @!P0 IADD3.X R23, PT, PT, R28, R23, R35, P1, P3 ;  /* 0x000000171c178210 */ /* 0x000fe40000fe6423 */
[----:B------:R-:W-:-:S03]  /*7020*/  IADD3 R41, PT, PT, R42, UR20, RZ ;  /* 0x000000142a297c10 */ /* 0x000fc6000fffe0ff */
[----:B------:R2:W3:Y:S01]  /*7030*/  @!P0 LDG.E R44, desc[UR10][R22.64] ;  /* 0x0000000a162c8981 */ /* 0x0004e2000c1e1900 */
[----:B-1----:R-:W-:-:S04]  /*7040*/  IADD3 R38, P0, PT, R41, UR22, RZ ;  /* 0x0000001629267c10 */ /* 0x002fc8000ff1e0ff */
[----:B------:R-:W-:-:S05]  /*7050*/  IADD3.X R39, PT, PT, RZ, UR23, RZ, P0, !PT ;  /* 0x00000017ff277c10 */ /* 0x000fca00087fe4ff */
[----:B------:R1:W3:Y:S01]  /*7060*/  LDG.E R38, desc[UR10][R38.64] ;  /* 0x0000000a26267981 */ /* 0x0002e2000c1e1900 */
[----:B0-----:R-:W-:Y:S01]  /*7070*/  VIADD R24, R34, 0x2 ;  /* 0x0000000222187836 */ /* 0x001fe20000000000 */
[----:B------:R-:W-:-:S04]  /*7080*/  MOV R35, 0x3bbb989d ;  /* 0x3bbb989d00237802 */ /* 0x000fc80000000f00 */
[----:B------:R-:W-:-:S13]  /*7090*/  ISETP.GE.AND P0, PT, R24, UR19, PT ;  /* 0x0000001318007c0c */ /* 0x000fda000bf06270 */
[----:B--2---:R-:W0:Y:S01]  /*70a0*/  @!P0 LDC R37, c[0x0][0x38c] ;  /* 0x0000e300ff258b82 */ /* 0x004e220000000800 */
[----:B------:R-:W-:-:S07]  /*70b0*/  @P0 ISETP.NE.AND P1, PT, R24, UR19, PT ;  /* 0x0000001318000c0c */ /* 0x000fce000bf25270 */
[----:B------:R-:W2:Y:S01]  /*70c0*/  @!P0 LDC.64 R22, c[0x0][0x380] ;  /* 0x0000e000ff168b82 */ /* 0x000ea20000000a00 */
[----:B0-----:R-:W-:Y:S01]  /*70d0*/  @!P0 IMAD R37, R24, R37, RZ ;  /* 0x0000002518258224 */ /* 0x001fe200078e02ff */
[----:B------:R-:W-:-:S04]  /*70e0*/  @P0 MOV R24, RZ ;  /* 0x000000ff00180202 */ /* 0x000fc80000000f00 */
[----:B------:R-:W-:Y:S01]  /*70f0*/  @!P0 IADD3 R42, P2, PT, R37, R10, RZ ;  /* 0x0000000a252a8210 */ /* 0x000fe20007f5e0ff */
[----:B------:R-:W-:Y:S02]  /*7100*/  VIADD R41, R41, UR20 ;  /* 0x0000001429297c36 */ /* 0x000fe40008000000 */
[----:B----4-:R-:W-:-:S04]  /*7110*/  FADD R43, -R40, R43 ;  /* 0x0000002b282b7221 */ /* 0x010fc80000000100 */
[----:B---3--:R-:W-:-:S04]  /*7120*/  FMUL R36, R43, R36 ;  /* 0x000000242b247220 */ /* 0x008fc80000400000 */
[----:B------:R-:W-:Y:S01]  /*7130*/  FMUL R40, R43, R36 ;  /* 0x000000242b287220 */ /* 0x000fe20000400000 */
[----:B------:R-:W-:-:S03]  /*7140*/  MOV R36, 0x437c0000 ;  /* 0x437c000000247802 */ /* 0x000fc60000000f00 */
[----:B------:R-:W-:-:S04]  /*7150*/  FFMA.SAT R25, R40, R35, 0.5 ;  /* 0x3f00000028197423 */ /* 0x000fc80000002023 */
[----:B------:R-:W-:Y:S01]  /*7160*/  FFMA.RM R25, R25, R36, 12582913 ;  /* 0x4b40000119197423 */ /* 0x000fe20000004024 */
[----:B------:R-:W-:-:S03]  /*7170*/  FADD R33, -R33, R44 ;  /* 0x0000002c21217221 */ /* 0x000fc60000000100 */
[----:B-1----:R-:W-:-:S04]  /*7180*/  FADD R39, R25, -12583039 ;  /* 0xcb40007f19277421 */ /* 0x002fc80000000000 */
[----:B------:R-:W-:Y:S01]  /*7190*/  FFMA R39, R40, 1.4426950216293334961, -R39 ;  /* 0x3fb8aa3b28277823 */ /* 0x000fe20000000827 */
[----:B------:R-:W-:-:S03]  /*71a0*/  FMUL R38, R33, R38 ;  /* 0x0000002621267220 */ /* 0x000fc60000400000 */
[----:B------:R-:W-:Y:S01]  /*71b0*/  FFMA R43, R40, 1.925963033500011079e-08, R39 ;  /* 0x32a57060282b7823 */ /* 0x000fe20000000027 */
[----:B------:R-:W-:Y:S01]  /*71c0*/  SHF.L.U32 R25, R25, 0x17, RZ ;  /* 0x0000001719197819 */ /* 0x000fe200000006ff */
[----:B------:R-:W-:Y:S01]  /*71d0*/  FMUL R40, R33, R38 ;  /* 0x0000002621287220 */ /* 0x000fe20000400000 */
[----:B------:R-:W-:Y:S01]  /*71e0*/  @!P0 IMAD.X R33, RZ, RZ, RZ, P2 ;  /* 0x000000ffff218224 */ /* 0x000fe200010e06ff */
[----:B------:R-:W0:Y:S01]  /*71f0*/  MUFU.EX2 R44, R43 ;  /* 0x0000002b002c7308 */ /* 0x000e220000000800 */
[----:B--2---:R-:W-:-:S04]  /*7200*/  @!P0 IADD3 R38, P2, P3, R9, R22, R42 ;  /* 0x0000001609268210 */ /* 0x004fc80007b5e02a */
[----:B------:R-:W-:Y:S01]  /*7210*/  @!P0 IADD3.X R39, PT, PT, R12, R23, R33, P2, P3 ;  /* 0x000000170c278210 */ /* 0x000fe200017e6421 */
[----:B0-----:R-:W-:Y:S01]  /*7220*/  FMUL R37, R25, R44 ;  /* 0x0000002c19257220 */ /* 0x001fe20000400000 */
[----:B------:R-:W-:-:S03]  /*7230*/  FFMA.SAT R25, R40, R35, 0.5 ;  /* 0x3f00000028197423 */ /* 0x000fc60000002023 */
[----:B------:R0:W2:Y:S01]  /*7240*/  @!P0 LDG.E R24, desc[UR10][R38.64] ;  /* 0x0000000a26188981 */ /* 0x0000a2000c1e1900 */
[----:B------:R-:W-:Y:S01]  /*7250*/  @!P0 IADD3 R22, P2, P3, R29, R22, R42 ;  /* 0x000000161d168210 */ /* 0x000fe20007b5e02a */
[----:B-----5:R-:W-:Y:S01]  /*7260*/  FMUL R26, R37, R26 ;  /* 0x0000001a251a7220 */ /* 0x020fe20000400000 */
[----:B------:R-:W-:Y:S01]  /*7270*/  FFMA.RM R25, R25, R36, 12582913 ;  /* 0x4b40000119197423 */ /* 0x000fe20000004024 */
[----:B------:R-:W-:Y:S01]  /*7280*/  FMUL R37, R37, R32 ;  /* 0x0000002025257220 */ /* 0x000fe20000400000 */
[----:B------:R-:W-:Y:S02]  /*7290*/  @!P0 IADD3.X R23, PT, PT, R28, R23, R33, P2, P3 ;  /* 0x000000171c178210 */ /* 0x000fe400017e6421 */
[----:B------:R-:W-:Y:S01]  /*72a0*/  FADD R43, R25, -12583039 ;  /* 0xcb40007f192b7421 */ /* 0x000fe20000000000 */
[----:B------:R-:W-:-:S03]  /*72b0*/  @P0 SEL R38, R15, R20, !P1 ;  /* 0x000000140f260207 */ /* 0x000fc60004800000 */
[----:B------:R-:W-:Y:S01]  /*72c0*/  FFMA R43, R40, 1.4426950216293334961, -R43 ;  /* 0x3fb8aa3b282b7823 */ /* 0x000fe2000000082b */
[----:B------:R-:W-:-:S03]  /*72d0*/  IADD3 R32, P1, PT, R41, UR22, RZ ;  /* 0x0000001629207c10 */ /* 0x000fc6000ff3e0ff */
[----:B------:R-:W-:Y:S01]  /*72e0*/  FFMA R40, R40, 1.925963033500011079e-08, R43 ;  /* 0x32a5706028287823 */ /* 0x000fe2000000002b */
[----:B------:R-:W-:Y:S02]  /*72f0*/  @P0 I2FP.F32.S32 R43, R38 ;  /* 0x00000026002b0245 */ /* 0x000fe40000201400 */
[----:B------:R-:W-:-:S04]  /*7300*/  IADD3.X R33, PT, PT, RZ, UR23, RZ, P1, !PT ;  /* 0x00000017ff217c10 */ /* 0x000fc80008ffe4ff */
[----:B------:R-:W2:Y:S04]  /*7310*/  @!P0 LDG.E R43, desc[UR10][R22.64] ;  /* 0x0000000a162b8981 */ /* 0x000ea8000c1e1900 */
[----:B------:R1:W3:Y:S01]  /*7320*/  LDG.E R33, desc[UR10][R32.64] ;  /* 0x0000000a20217981 */ /* 0x0002e2000c1e1900 */
[----:B0-----:R-:W-:Y:S01]  /*7330*/  IADD3 R39, PT, PT, R34, 0x3, RZ ;  /* 0x0000000322277810 */ /* 0x001fe20007ffe0ff */
[----:B------:R-:W0:Y:S03]  /*7340*/  MUFU.EX2 R40, R40 ;  /* 0x0000002800287308 */ /* 0x000e260000000800 */
[----:B------:R-:W-:Y:S01]  /*7350*/  ISETP.GE.AND P0, PT, R39, UR19, PT ;  /* 0x0000001327007c0c */ /* 0x000fe2000bf06270 */
[----:B-1----:R-:W-:-:S05]  /*7360*/  VIADD R32, R41, UR20 ;  /* 0x0000001429207c36 */ /* 0x002fca0008000000 */
[----:B------:R-:W-:-:S07]  /*7370*/  IADD3 R32, P2, PT, R32, UR22, RZ ;  /* 0x0000001620207c10 */ /* 0x000fce000ff5e0ff */
[----:B------:R-:W1:Y:S01]  /*7380*/  @!P0 LDC.64 R22, c[0x0][0x380] ;  /* 0x0000e000ff168b82 */ /* 0x000e620000000a00 */
[----:B------:R-:W-:Y:S02]  /*7390*/  @P0 ISETP.NE.AND P1, PT, R39, UR19, PT ;  /* 0x0000001327000c0c */ /* 0x000fe4000bf25270 */
[----:B------:R-:W-:-:S05]  /*73a0*/  SHF.L.U32 R25, R25, 0x17, RZ ;  /* 0x0000001719197819 */ /* 0x000fca00000006ff */
[----:B0-----:R-:W-:Y:S01]  /*73b0*/  FMUL R40, R25, R40 ;  /* 0x0000002819287220 */ /* 0x001fe20000400000 */
[----:B--2---:R-:W-:-:S04]  /*73c0*/  FADD R24, -R24, R43 ;  /* 0x0000002b18187221 */ /* 0x004fc80000000100 */
[----:B---3--:R-:W-:Y:S01]  /*73d0*/  FMUL R43, R24, R33 ;  /* 0x00000021182b7220 */ /* 0x008fe20000400000 */
[----:B------:R-:W-:-:S03]  /*73e0*/  IADD3.X R33, PT, PT, RZ, UR23, RZ, P2, !PT ;  /* 0x00000017ff217c10 */ /* 0x000fc600097fe4ff */
[----:B------:R-:W-:Y:S02]  /*73f0*/  FMUL R42, R24, R43 ;  /* 0x0000002b182a7220 */ /* 0x000fe40000400000 */
[----:B------:R-:W0:Y:S01]  /*7400*/  @!P0 LDC R24, c[0x0][0x38c] ;  /* 0x0000e300ff188b82 */ /* 0x000e220000000800 */
[----:B------:R2:W3:Y:S01]  /*7410*/  LDG.E R32, desc[UR10][R32.64] ;  /* 0x0000000a20207981 */ /* 0x0004e2000c1e1900 */
[----:B------:R-:W-:-:S04]  /*7420*/  FFMA.SAT R43, R42, R35, 0.5 ;  /* 0x3f0000002a2b7423 */ /* 0x000fc80000002023 */
[----:B------:R-:W-:-:S04]  /*7430*/  FFMA.RM R38, R43, R36, 12582913 ;  /* 0x4b4000012b267423 */ /* 0x000fc80000004024 */
[----:B------:R-:W-:-:S04]  /*7440*/  FADD R43, R38, -12583039 ;  /* 0xcb40007f262b7421 */ /* 0x000fc80000000000 */
[----:B------:R-:W-:-:S04]  /*7450*/  FFMA R43, R42, 1.4426950216293334961, -R43 ;  /* 0x3fb8aa3b2a2b7823 */ /* 0x000fc8000000082b */
[----:B------:R-:W-:Y:S01]  /*7460*/  FFMA R43, R42, 1.925963033500011079e-08, R43 ;  /* 0x32a570602a2b7823 */ /* 0x000fe2000000002b */
[----:B0-----:R-:W-:-:S03]  /*7470*/  @!P0 IMAD R41, R39, R24, RZ ;  /* 0x0000001827298224 */ /* 0x001fc600078e02ff */
[----:B------:R-:W0:Y:S01]  /*7480*/  MUFU.EX2 R39, R43 ;  /* 0x0000002b00277308 */ /* 0x000e220000000800 */
[----:B------:R-:W-:Y:S01]  /*7490*/  IMAD.SHL.U32 R38, R38, 0x800000, RZ ;  /* 0x0080000026267824 */ /* 0x000fe200078e00ff */
[----:B------:R-:W-:-:S04]  /*74a0*/  @!P0 IADD3 R41, P2, PT, R41, R10, RZ ;  /* 0x0000000a29298210 */ /* 0x000fc80007f5e0ff */
[-CC-:B-1----:R-:W-:Y:S02]  /*74b0*/  @!P0 IADD3 R24, P3, P4, R9, R22.reuse, R41.reuse ;  /* 0x0000001609188210 */ /* 0x182fe40007c7e029 */
[----:B------:R-:W-:Y:S02]  /*74c0*/  @!P0 IADD3 R22, P5, P6, R29, R22, R41 ;  /* 0x000000161d168210 */ /* 0x000fe40007ebe029 */
[----:B------:R-:W-:Y:S01]  /*74d0*/  @!P0 IADD3.X R41, PT, PT, RZ, RZ, RZ, P2, !PT ;  /* 0x000000ffff298210 */ /* 0x000fe200017fe4ff */
[----:B0-----:R-:W-:Y:S01]  /*74e0*/  FMUL R39, R38, R39 ;  /* 0x0000002726277220 */ /* 0x001fe20000400000 */
[----:B------:R-:W-:Y:S02]  /*74f0*/  @P0 SEL R38, R15, R20, !P1 ;  /* 0x000000140f260207 */ /* 0x000fe40004800000 */
[----:B------:R-:W-:Y:S02]  /*7500*/  @!P0 IADD3.X R25, PT, PT, R12, R23, R41, P3, P4 ;  /* 0x000000170c198210 */ /* 0x000fe40001fe8429 */
[----:B--2---:R-:W-:-:S02]  /*7510*/  @P0 MOV R33, RZ ;  /* 0x000000ff00210202 */ /* 0x004fc40000000f00 */
[----:B------:R-:W-:Y:S02]  /*7520*/  @P0 I2FP.F32.S32 R38, R38 ;  /* 0x0000002600260245 */ /* 0x000fe40000201400 */
[----:B------:R-:W-:Y:S02]  /*7530*/  @!P0 IADD3.X R23, PT, PT, R28, R23, R41, P5, P6 ;  /* 0x000000171c178210 */ /* 0x000fe40002fec429 */
[----:B------:R-:W2:Y:S04]  /*7540*/  @!P0 LDG.E R33, desc[UR10][R24.64] ;  /* 0x0000000a18218981 */ /* 0x000ea8000c1e1900 */
[----:B------:R0:W2:Y:S01]  /*7550*/  @!P0 LDG.E R38, desc[UR10][R22.64] ;  /* 0x0000000a16268981 */ /* 0x0000a2000c1e1900 */
[----:B------:R-:W-:-:S04]  /*7560*/  IADD3 R34, PT, PT, R34, 0x4, RZ ;  /* 0x0000000422227810 */ /* 0x000fc80007ffe0ff */
[----:B------:R-:W-:Y:S01]  /*7570*/  ISETP.NE.AND P0, PT, R34, UR17, PT ;  /* 0x0000001122007c0c */ /* 0x000fe2000bf05270 */
[-C--:B------:R-:W-:Y:S01]  /*7580*/  FMUL R26, R26, R40.reuse ;  /* 0x000000281a1a7220 */ /* 0x080fe20000400000 */
[----:B------:R-:W-:-:S03]  /*7590*/  FMUL R40, R37, R40 ;  /* 0x0000002825287220 */ /* 0x000fc60000400000 */
[-C--:B0-----:R-:W-:Y:S01]  /*75a0*/  FMUL R23, R26, R39.reuse ;  /* 0x000000271a177220 */ /* 0x081fe20000400000 */
[----:B------:R-:W-:Y:S01]  /*75b0*/  FMUL R39, R40, R39 ;  /* 0x0000002728277220 */ /* 0x000fe20000400000 */
        /* <DEDUP_REMOVED lines=9> */
[----:B------:R-:W-:-:S04]  /*7650*/  IMAD.SHL.U32 R35, R35, 0x800000, RZ ;  /* 0x0080000023237824 */ /* 0x000fc800078e00ff */
[----:B0-----:R-:W-:-:S04]  /*7660*/  FMUL R32, R35, R32 ;  /* 0x0000002023207220 */ /* 0x001fc80000400000 */
[-C--:B------:R-:W-:Y:S01]  /*7670*/  FMUL R26, R23, R32.reuse ;  /* 0x00000020171a7220 */ /* 0x080fe20000400000 */
[----:B------:R-:W-:Y:S01]  /*7680*/  FMUL R32, R39, R32 ;  /* 0x0000002027207220 */ /* 0x000fe20000400000 */
[----:B------:R-:W-:Y:S06]  /*7690*/  @P0 BRA `(.L_x_321) ;  /* 0xfffffff400c40947 */ /* 0x000fec000383ffff */
[----:B------:R-:W-:Y:S05]  /*76a0*/  BSYNC.RECONVERGENT B0 ;  /* 0x0000000000007941 */ /* 0x000fea0003800200 */
.L_x_320:
[----:B------:R-:W-:-:S07]  /*76b0*/  MOV R33, UR17 ;  /* 0x0000001100217c02 */ /* 0x000fce0008000f00 */
.L_x_319:
[----:B------:R-:W-:-:S09]  /*76c0*/  UISETP.NE.AND UP0, UPT, UR16, URZ, UPT ;  /* 0x000000ff1000728c */ /* 0x000fd2000bf05270 */
[----:B------:R-:W-:Y:S05]  /*76d0*/  BRA.U !UP0, `(.L_x_322) ;  /* 0x0000000508cc7547 */ /* 0x000fea000b800000 */
[----:B------:R-:W-:Y:S02]  /*76e0*/  UISETP.NE.AND UP1, UPT, UR16, 0x1, UPT ;  /* 0x000000011000788c */ /* 0x000fe4000bf25270 */
[----:B------:R-:W-:-:S07]  /*76f0*/  UISETP.NE.AND UP0, UPT, UR18, URZ, UPT ;  /* 0x000000ff1200728c */ /* 0x000fce000bf05270 */
[----:B------:R-:W-:Y:S05]  /*7700*/  BRA.U !UP1, `(.L_x_323) ;  /* 0x0000000509247547 */ /* 0x000fea000b800000 */
[----:B------:R-:W0:Y:S01]  /*7710*/  LDCU UR19, c[0x0][0x3a0] ;  /* 0x00007400ff1377ac */ /* 0x000e220008000800 */
[C---:B------:R-:W-:Y:S01]  /*7720*/  VIADD R35, R33.reuse, 0x1 ;  /* 0x0000000121237836 */ /* 0x040fe20000000000 */
[----:B------:R-:W1:Y:S01]  /*7730*/  LDCU UR20, c[0x0][0x3f8] ;  /* 0x00007f00ff1477ac */ /* 0x000e620008000800 */
[----:B------:R-:W2:Y:S01]  /*7740*/  LDCU.64 UR22, c[0x0][0x3f0] ;  /* 0x00007e00ff1677ac */ /* 0x000ea20008000a00 */
[----:B0-----:R-:W-:Y:S02]  /*7750*/  ISETP.GE.AND P1, PT, R33, UR19, PT ;  /* 0x0000001321007c0c */ /* 0x001fe4000bf26270 */
[----:B------:R-:W-:-:S11]  /*7760*/  ISETP.GE.AND P0, PT, R35, UR19, PT ;  /* 0x0000001323007c0c */ /* 0x000fd6000bf06270 */
[----:B------:R-:W0:Y:S01]  /*7770*/  @!P1 LDC R24, c[0x0][0x38c] ;  /* 0x0000e300ff189b82 */ /* 0x000e220000000800 */
[----:B-1----:R-:W-:Y:S01]  /*7780*/  IMAD R42, R33, UR20, RZ ;  /* 0x00000014212a7c24 */ /* 0x002fe2000f8e02ff */
[----:B------:R-:W-:-:S06]  /*7790*/  @P1 MOV R40, RZ ;  /* 0x000000ff00281202 */ /* 0x000fcc0000000f00 */
[----:B------:R-:W1:Y:S08]  /*77a0*/  @!P1 LDC.64 R22, c[0x0][0x380] ;  /* 0x0000e000ff169b82 */ /* 0x000e700000000a00 */
[----:B------:R-:W3:Y:S01]  /*77b0*/  @!P0 LDC R34, c[0x0][0x38c] ;  /* 0x0000e300ff228b82 */ /* 0x000ee20000000800 */
[----:B0-----:R-:W-:-:S05]  /*77c0*/  @!P1 IMAD R25, R33, R24, RZ ;  /* 0x0000001821199224 */ /* 0x001fca00078e02ff */
[----:B------:R-:W-:Y:S02]  /*77d0*/  @!P1 IADD3 R36, P2, PT, R25, R10, RZ ;  /* 0x0000000a19249210 */ /* 0x000fe40007f5e0ff */
[----:B------:R-:W0:Y:S02]  /*77e0*/  @!P0 LDC.64 R24, c[0x0][0x380] ;  /* 0x0000e000ff188b82 */ /* 0x000e240000000a00 */
[----:B------:R-:W-:Y:S02]  /*77f0*/  @!P1 IADD3.X R37, PT, PT, RZ, RZ, RZ, P2, !PT ;  /* 0x000000ffff259210 */ /* 0x000fe400017fe4ff */
[----:B-1----:R-:W-:-:S04]  /*7800*/  @!P1 IADD3 R38, P2, P3, R9, R22, R36 ;  /* 0x0000001609269210 */ /* 0x002fc80007b5e024 */
[-CC-:B------:R-:W-:Y:S02]  /*7810*/  @!P1 IADD3.X R39, PT, PT, R12, R23.reuse, R37.reuse, P2, P3 ;  /* 0x000000170c279210 */ /* 0x180fe400017e6425 */
[----:B------:R-:W-:Y:S02]  /*7820*/  @P1 ISETP.NE.AND P2, PT, R33, UR19, PT ;  /* 0x0000001321001c0c */ /* 0x000fe4000bf45270 */
[----:B------:R-:W-:Y:S01]  /*7830*/  @!P1 IADD3 R36, P3, P4, R29, R22, R36 ;  /* 0x000000161d249210 */ /* 0x000fe20007c7e024 */
[----:B---3--:R-:W-:Y:S01]  /*7840*/  @!P0 IMAD R43, R35, R34, RZ ;  /* 0x00000022232b8224 */ /* 0x008fe200078e02ff */
[----:B------:R-:W-:Y:S01]  /*7850*/  @P1 SEL R41, R15, R20, !P2 ;  /* 0x000000140f291207 */ /* 0x000fe20005000000 */
[----:B------:R1:W3:Y:S01]  /*7860*/  @!P1 LDG.E R40, desc[UR10][R38.64] ;  /* 0x0000000a26289981 */ /* 0x0002e2000c1e1900 */
[----:B------:R-:W-:Y:S02]  /*7870*/  @!P1 IADD3.X R37, PT, PT, R28, R23, R37, P3, P4 ;  /* 0x000000171c259210 */ /* 0x000fe40001fe8425 */
[----:B------:R-:W-:-:S02]  /*7880*/  @P1 I2FP.F32.S32 R41, R41 ;  /* 0x0000002900291245 */ /* 0x000fc40000201400 */
[----:B--2---:R-:W-:Y:S02]  /*7890*/  IADD3 R34, P3, PT, R42, UR22, RZ ;  /* 0x000000162a227c10 */ /* 0x004fe4000ff7e0ff */
[----:B------:R-:W-:Y:S02]  /*78a0*/  @!P0 IADD3 R23, P4, PT, R43, R10, RZ ;  /* 0x0000000a2b178210 */ /* 0x000fe40007f9e0ff */
[----:B------:R-:W-:Y:S01]  /*78b0*/  @P0 ISETP.NE.AND P2, PT, R35, UR19, PT ;  /* 0x0000001323000c0c */ /* 0x000fe2000bf45270 */
[----:B------:R-:W-:Y:S01]  /*78c0*/  IMAD.X R35, RZ, RZ, UR23, P3 ;  /* 0x00000017ff237e24 */ /* 0x000fe200098e06ff */
[----:B------:R2:W3:Y:S01]  /*78d0*/  @!P1 LDG.E R41, desc[UR10][R36.64] ;  /* 0x0000000a24299981 */ /* 0x0004e2000c1e1900 */
[----:B-1----:R-:W-:Y:S02]  /*78e0*/  @!P0 IADD3.X R38, PT, PT, RZ, RZ, RZ, P4, !PT ;  /* 0x000000ffff268210 */ /* 0x002fe400027fe4ff */
[-CC-:B0-----:R-:W-:Y:S01]  /*78f0*/  @!P0 IADD3 R22, P1, P3, R9, R24.reuse, R23.reuse ;  /* 0x0000001809168210 */ /* 0x181fe20007b3e017 */
[----:B------:R-:W-:Y:S01]  /*7900*/  @P0 IMAD.MOV.U32 R43, RZ, RZ, RZ ;  /* 0x000000ffff2b0224 */ /* 0x000fe200078e00ff */
[----:B------:R-:W-:Y:S01]  /*7910*/  @!P0 IADD3 R24, P4, P5, R29, R24, R23 ;  /* 0x000000181d188210 */ /* 0x000fe20007d9e017 */
[----:B------:R-:W4:Y:S01]  /*7920*/  LDG.E R34, desc[UR10][R34.64] ;  /* 0x0000000a22227981 */ /* 0x000f22000c1e1900 */
[----:B------:R-:W-:-:S02]  /*7930*/  @!P0 IADD3.X R23, PT, PT, R12, R25, R38, P1, P3 ;  /* 0x000000190c178210 */ /* 0x000fc40000fe6426 */
[----:B------:R-:W-:Y:S02]  /*7940*/  @!P0 IADD3.X R25, PT, PT, R28, R25, R38, P4, P5 ;  /* 0x000000191c198210 */ /* 0x000fe400027ea426 */
[----:B------:R-:W-:Y:S01]  /*7950*/  IADD3 R38, PT, PT, R42, UR20, RZ ;  /* 0x000000142a267c10 */ /* 0x000fe2000fffe0ff */
[----:B------:R0:W4:Y:S01]  /*7960*/  @!P0 LDG.E R43, desc[UR10][R22.64] ;  /* 0x0000000a162b8981 */ /* 0x000122000c1e1900 */
[----:B------:R-:W-:Y:S02]  /*7970*/  @P0 SEL R39, R15, R20, !P2 ;  /* 0x000000140f270207 */ /* 0x000fe40005000000 */
[----:B------:R-:W-:Y:S02]  /*7980*/  IADD3 R38, P1, PT, R38, UR22, RZ ;  /* 0x0000001626267c10 */ /* 0x000fe4000ff3e0ff */
[----:B--2---:R-:W-:Y:S02]  /*7990*/  @P0 I2FP.F32.S32 R36, R39 ;  /* 0x0000002700240245 */ /* 0x004fe40000201400 */
[----:B------:R-:W-:-:S04]  /*79a0*/  IADD3.X R39, PT, PT, RZ, UR23, RZ, P1, !PT ;  /* 0x00000017ff277c10 */ /* 0x000fc80008ffe4ff */
[----:B------:R-:W2:Y:S04]  /*79b0*/  @!P0 LDG.E R36, desc[UR10][R24.64] ;  /* 0x0000000a18248981 */ /* 0x000ea8000c1e1900 */
[----:B------:R-:W2:Y:S01]  /*79c0*/  LDG.E R39, desc[UR10][R38.64] ;  /* 0x0000000a26277981 */ /* 0x000ea2000c1e1900 */
[----:B------:R-:W-:Y:S02]  /*79d0*/  HFMA2 R37, -RZ, RZ, 0.96630859375, -0.0022525787353515625 ;  /* 0x3bbb989dff257431 */ /* 0x000fe400000001ff */
[----:B------:R-:W-:Y:S02]  /*79e0*/  VIADD R33, R33, 0x2 ;  /* 0x0000000221217836 */ /* 0x000fe40000000000 */
[----:B---3--:R-:W-:-:S04]  /*79f0*/  FADD R41, -R40, R41 ;  /* 0x0000002928297221 */ /* 0x008fc80000000100 */
[----:B----4-:R-:W-:-:S04]  /*7a00*/  FMUL R34, R41, R34 ;  /* 0x0000002229227220 */ /* 0x010fc80000400000 */
[----:B------:R-:W-:Y:S01]  /*7a10*/  FMUL R34, R41, R34 ;  /* 0x0000002229227220 */ /* 0x000fe20000400000 */
[----:B------:R-:W-:-:S03]  /*7a20*/  IMAD.MOV.U32 R41, RZ, RZ, 0x437c0000 ;  /* 0x437c0000ff297424 */ /* 0x000fc600078e00ff */
[----:B0-----:R-:W-:Y:S01]  /*7a30*/  FFMA.SAT R22, R34, R37, 0.5 ;  /* 0x3f00000022167423 */ /* 0x001fe20000002025 */
[----:B--2---:R-:W-:-:S04]  /*7a40*/  FADD R36, -R43, R36 ;  /* 0x000000242b247221 */ /* 0x004fc80000000100 */
        /* <DEDUP_REMOVED lines=13> */
[----:B------:R-:W-:Y:S02]  /*7b20*/  SHF.L.U32 R22, R22, 0x17, RZ ;  /* 0x0000001716167819 */ /* 0x000fe400000006ff */
[----:B------:R-:W-:-:S03]  /*7b30*/  SHF.L.U32 R24, R24, 0x17, RZ ;  /* 0x0000001718187819 */ /* 0x000fc600000006ff */
[----:B0-----:R-:W-:Y:S02]  /*7b40*/  FMUL R25, R22, R23 ;  /* 0x0000001716197220 */ /* 0x001fe40000400000 */
[----:B-1----:R-:W-:Y:S02]  /*7b50*/  FMUL R24, R24, R35 ;  /* 0x0000002318187220 */ /* 0x002fe40000400000 */
[-C--:B-----5:R-:W-:Y:S01]  /*7b60*/  FMUL R35, R26, R25.reuse ;  /* 0x000000191a237220 */ /* 0x0a0fe20000400000 */
[----:B------:R-:W-:-:S03]  /*7b70*/  FMUL R25, R32, R25 ;  /* 0x0000001920197220 */ /* 0x000fc60000400000 */
[-C--:B------:R-:W-:Y:S01]  /*7b80*/  FMUL R26, R35, R24.reuse ;  /* 0x00000018231a7220 */ /* 0x080fe20000400000 */
[----:B------:R-:W-:-:S07]  /*7b90*/  FMUL R32, R25, R24 ;  /* 0x0000001819207220 */ /* 0x000fce0000400000 */
.L_x_323:
[----:B------:R-:W-:Y:S05]  /*7ba0*/  BRA.U !UP0, `(.L_x_322) ;  /* 0x0000000108987547 */ /* 0x000fea000b800000 */
[----:B------:R-:W0:Y:S01]  /*7bb0*/  LDCU UR19, c[0x0][0x3a0] ;  /* 0x00007400ff1377ac */ /* 0x000e220008000800 */
[----:B------:R-:W1:Y:S01]  /*7bc0*/  LDC.64 R24, c[0x0][0x3f0] ;  /* 0x0000fc00ff187b82 */ /* 0x000e620000000a00 */
[----:B------:R-:W2:Y:S01]  /*7bd0*/  LDCU UR20, c[0x0][0x3f8] ;  /* 0x00007f00ff1477ac */ /* 0x000ea20008000800 */
[C---:B0-----:R-:W-:Y:S01]  /*7be0*/  ISETP.GE.AND P0, PT, R33.reuse, UR19, PT ;  /* 0x0000001321007c0c */ /* 0x041fe2000bf06270 */
[----:B--2---:R-:W-:-:S12]  /*7bf0*/  IMAD R39, R33, UR20, RZ ;  /* 0x0000001421277c24 */ /* 0x004fd8000f8e02ff */
[----:B------:R-:W0:Y:S01]  /*7c00*/  @!P0 LDC R34, c[0x0][0x38c] ;  /* 0x0000e300ff228b82 */ /* 0x000e220000000800 */
[----:B------:R-:W-:Y:S02]  /*7c10*/  @P0 ISETP.NE.AND P1, PT, R33, UR19, PT ;  /* 0x0000001321000c0c */ /* 0x000fe4000bf25270 */
[----:B------:R-:W-:-:S05]  /*7c20*/  @P0 MOV R36, RZ ;  /* 0x000000ff00240202 */ /* 0x000fca0000000f00 */
[----:B------:R-:W2:Y:S01]  /*7c30*/  @!P0 LDC.64 R22, c[0x0][0x380] ;  /* 0x0000e000ff168b82 */ /* 0x000ea20000000a00 */
[----:B0-----:R-:W-:Y:S01]  /*7c40*/  @!P0 IMAD R35, R33, R34, RZ ;  /* 0x0000002221238224 */ /* 0x001fe200078e02ff */
[----:B------:R-:W-:Y:S02]  /*7c50*/  @P0 SEL R33, R15, R20, !P1 ;  /* 0x000000140f210207 */ /* 0x000fe40004800000 */
[----:B-1----:R-:W-:Y:S02]  /*7c60*/  IADD3 R24, P1, PT, R39, R24, RZ ;  /* 0x0000001827187210 */ /* 0x002fe40007f3e0ff */
[----:B------:R-:W-:Y:S02]  /*7c70*/  @!P0 IADD3 R35, P2, PT, R35, R10, RZ ;  /* 0x0000000a23238210 */ /* 0x000fe40007f5e0ff */
[----:B------:R-:W-:Y:S02]  /*7c80*/  @P0 I2FP.F32.S32 R33, R33 ;  /* 0x0000002100210245 */ /* 0x000fe40000201400 */
[----:B------:R-:W-:-:S02]  /*7c90*/  @!P0 IADD3.X R37, PT, PT, RZ, RZ, RZ, P2, !PT ;  /* 0x000000ffff258210 */ /* 0x000fc400017fe4ff */
[-CC-:B--2---:R-:W-:Y:S02]  /*7ca0*/  @!P0 IADD3 R34, P2, P3, R9, R22.reuse, R35.reuse ;  /* 0x0000001609228210 */ /* 0x184fe40007b5e023 */
[----:B------:R-:W-:Y:S02]  /*7cb0*/  @!P0 IADD3 R22, P4, P5, R29, R22, R35 ;  /* 0x000000161d168210 */ /* 0x000fe40007d9e023 */
[-CC-:B------:R-:W-:Y:S02]  /*7cc0*/  @!P0 IADD3.X R35, PT, PT, R12, R23.reuse, R37.reuse, P2, P3 ;  /* 0x000000170c238210 */ /* 0x180fe400017e6425 */
[----:B------:R-:W-:Y:S01]  /*7cd0*/  @!P0 IADD3.X R23, PT, PT, R28, R23, R37, P4, P5 ;  /* 0x000000171c178210 */ /* 0x000fe200027ea425 */
[----:B------:R-:W-:Y:S02]  /*7ce0*/  IMAD.X R25, RZ, RZ, R25, P1 ;  /* 0x000000ffff197224 */ /* 0x000fe400008e0619 */
[----:B------:R-:W2:Y:S04]  /*7cf0*/  @!P0 LDG.E R36, desc[UR10][R34.64] ;  /* 0x0000000a22248981 */ /* 0x000ea8000c1e1900 */
[----:B------:R-:W2:Y:S04]  /*7d00*/  @!P0 LDG.E R33, desc[UR10][R22.64] ;  /* 0x0000000a16218981 */ /* 0x000ea8000c1e1900 */
[----:B------:R-:W3:Y:S01]  /*7d10*/  LDG.E R24, desc[UR10][R24.64] ;  /* 0x0000000a18187981 */ /* 0x000ee2000c1e1900 */
[----:B------:R-:W-:Y:S01]  /*7d20*/  HFMA2 R37, -RZ, RZ, 0.96630859375, -0.0022525787353515625 ;  /* 0x3bbb989dff257431 */ /* 0x000fe200000001ff */
[----:B------:R-:W-:Y:S01]  /*7d30*/  MOV R38, 0x437c0000 ;  /* 0x437c000000267802 */ /* 0x000fe20000000f00 */
        /* <DEDUP_REMOVED lines=9> */
[----:B------:R-:W0:Y:S02]  /*7dd0*/  MUFU.EX2 R22, R35 ;  /* 0x0000002300167308 */ /* 0x000e240000000800 */
[----:B0-----:R-:W-:-:S04]  /*7de0*/  FMUL R33, R33, R22 ;  /* 0x0000001621217220 */ /* 0x001fc80000400000 */
[-C--:B-----5:R-:W-:Y:S01]  /*7df0*/  FMUL R26, R26, R33.reuse ;  /* 0x000000211a1a7220 */ /* 0x0a0fe20000400000 */
[----:B------:R-:W-:-:S07]  /*7e00*/  FMUL R32, R32, R33 ;  /* 0x0000002120207220 */ /* 0x000fce0000400000 */
.L_x_322:
[----:B------:R-:W-:Y:S01]  /*7e10*/  UISETP.GE.U32.AND UP0, UPT, UR7, 0x7, UPT ;  /* 0x000000070700788c */ /* 0x000fe2000bf06070 */
[----:B------:R-:W-:Y:S02]  /*7e20*/  IADD3 R43, P0, PT, R10, R29, RZ ;  /* 0x0000001d0a2b7210 */ /* 0x000fe40007f1e0ff */
[----:B------:R-:W-:Y:S02]  /*7e30*/  MOV R42, RZ ;  /* 0x000000ff002a7202 */ /* 0x000fe40000000f00 */
[----:B------:R-:W-:Y:S01]  /*7e40*/  MOV R25, R5 ;  /* 0x0000000500197202 */ /* 0x000fe20000000f00 */
[----:B------:R-:W-:-:S03]  /*7e50*/  IMAD.X R40, RZ, RZ, R28, P0 ;  /* 0x000000ffff287224 */ /* 0x000fc600000e061c */
[----:B------:R-:W-:Y:S05]  /*7e60*/  BRA.U !UP0, `(.L_x_324) ;  /* 0x0000000d089c7547 */ /* 0x000fea000b800000 */
[----:B------:R-:W-:Y:S01]  /*7e70*/  HFMA2 R42, -RZ, RZ, 0, 0 ;  /* 0x00000000ff2a7431 */ /* 0x000fe200000001ff */
[----:B------:R-:W-:Y:S01]  /*7e80*/  BSSY.RECONVERGENT B4, `(.L_x_325) ;  /* 0x00000e4000047945 */ /* 0x000fe20003800200 */
[----:B------:R-:W-:-:S07]  /*7e90*/  MOV R25, R5 ;  /* 0x0000000500197202 */ /* 0x000fce0000000f00 */
.L_x_342:
        /* <DEDUP_REMOVED lines=12> */
[----:B------:R-:W0:Y:S01]  /*7f60*/  MUFU.RCP R36, R3 ;  /* 0x0000000300247308 */ /* 0x000e220000001000 */
[----:B------:R-:W-:Y:S01]  /*7f70*/  VIADD R42, R42, 0x8 ;  /* 0x000000082a2a7836 */ /* 0x000fe20000000000 */
[----:B------:R-:W-:Y:S01]  /*7f80*/  BSSY.RECONVERGENT B5, `(.L_x_326) ;  /* 0x000000e000057945 */ /* 0x000fe20003800200 */
[----:B0-----:R-:W-:-:S04]  /*7f90*/  FFMA R33, -R3, R36, 1 ;  /* 0x3f80000003217423 */ /* 0x001fc80000000124 */
[----:B------:R-:W-:Y:S01]  /*7fa0*/  FFMA R36, R36, R33, R36 ;  /* 0x0000002124247223 */ /* 0x000fe20000000024 */
[----:B------:R-:W-:Y:S01]  /*7fb0*/  ISETP.NE.AND P2, PT, R42, UR4, PT ;  /* 0x000000042a007c0c */ /* 0x000fe2000bf45270 */
        /* <DEDUP_REMOVED lines=8> */
[----:B-----5:R-:W-:Y:S05]  /*8040*/  CALL.REL.NOINC `($__internal_2_$__cuda_sm3x_div_rn_noftz_f32_slowpath) ;  /* 0x00000030008c7944 */ /* 0x020fea0003c00000 */
[----:B------:R-:W-:-:S07]  /*8050*/  MOV R36, R22 ;  /* 0x0000001600247202 */ /* 0x000fce0000000f00 */
.L_x_327:
[----:B------:R-:W-:Y:S05]  /*8060*/  BSYNC.RECONVERGENT B5 ;  /* 0x0000000000057941 */ /* 0x000fea0003800200 */
.L_x_326:
        /* <DEDUP_REMOVED lines=14> */
[----:B------:R-:W-:Y:S01]  /*8150*/  FADD R25, R36, R25 ;  /* 0x0000001924197221 */ /* 0x000fe20000000000 */
        /* <DEDUP_REMOVED lines=11> */
[----:B------:R-:W-:-:S07]  /*8210*/  IMAD.MOV.U32 R36, RZ, RZ, R22 ;  /* 0x000000ffff247224 */ /* 0x000fce00078e0016 */
.L_x_329:
[----:B------:R-:W-:Y:S05]  /*8220*/  BSYNC.RECONVERGENT B5 ;  /* 0x0000000000057941 */ /* 0x000fea0003800200 */
.L_x_328:
[----:B------:R-:W0:Y:S01]  /*8230*/  LDCU UR22, c[0x0][0x38c] ;  /* 0x00007180ff1677ac */ /* 0x000e220008000800 */
[----:B------:R-:W1:Y:S01]  /*8240*/  LDCU UR19, c[0x0][0x514] ;  /* 0x0000a280ff1377ac */ /* 0x000e620008000800 */
[----:B------:R-:W2:Y:S01]  /*8250*/  LDCU.64 UR24, c[0x0][0x380] ;  /* 0x00007000ff1877ac */ /* 0x000ea20008000a00 */
[----:B------:R-:W3:Y:S01]  /*8260*/  LDCU.64 UR20, c[0x0][0x508] ;  /* 0x0000a100ff1477ac */ /* 0x000ee20008000a00 */
[----:B0-----:R-:W-:Y:S02]  /*8270*/  IADD3 R24, PT, PT, R24, UR22, RZ ;  /* 0x0000001618187c10 */ /* 0x001fe4000fffe0ff */
[----:B-1----:R-:W-:Y:S02]  /*8280*/  IADD3 R41, PT, PT, R41, UR19, RZ ;  /* 0x0000001329297c10 */ /* 0x002fe4000fffe0ff */
[----:B--2---:R-:W-:Y:S02]  /*8290*/  IADD3 R22, P3, P4, R43, UR24, R24 ;  /* 0x000000182b167c10 */ /* 0x004fe4000fc7e018 */
[----:B---3--:R-:W-:-:S02]  /*82a0*/  IADD3 R34, P0, P1, R6, UR20, R41 ;  /* 0x0000001406227c10 */ /* 0x008fc4000f91e029 */
        /* <DEDUP_REMOVED lines=17> */
[----:B-----5:R-:W-:Y:S05]  /*83c0*/  CALL.REL.NOINC `($__internal_2_$__cuda_sm3x_div_rn_noftz_f32_slowpath) ;  /* 0x0000002c00ac7944 */ /* 0x020fea0003c00000 */
[----:B------:R-:W-:-:S07]  /*83d0*/  MOV R36, R22 ;  /* 0x0000001600247202 */ /* 0x000fce0000000f00 */
.L_x_331:
[----:B------:R-:W-:Y:S05]  /*83e0*/  BSYNC.RECONVERGENT B5 ;  /* 0x0000000000057941 */ /* 0x000fea0003800200 */
.L_x_330:
        /* <DEDUP_REMOVED lines=27> */
.L_x_333:
[----:B------:R-:W-:Y:S05]  /*85a0*/  BSYNC.RECONVERGENT B5 ;  /* 0x0000000000057941 */ /* 0x000fea0003800200 */
.L_x_332:
        /* <DEDUP_REMOVED lines=27> */
.L_x_335:
[----:B------:R-:W-:Y:S05]  /*8760*/  BSYNC.RECONVERGENT B5 ;  /* 0x0000000000057941 */ /* 0x000fea0003800200 */
.L_x_334:
        /* <DEDUP_REMOVED lines=27> */
.L_x_337:
[----:B------:R-:W-:Y:S05]  /*8920*/  BSYNC.RECONVERGENT B5 ;  /* 0x0000000000057941 */ /* 0x000fea0003800200 */
.L_x_336:
        /* <DEDUP_REMOVED lines=27> */
.L_x_339:
[----:B------:R-:W-:Y:S05]  /*8ae0*/  BSYNC.RECONVERGENT B5 ;  /* 0x0000000000057941 */ /* 0x000fea0003800200 */
.L_x_338:
        /* <DEDUP_REMOVED lines=26> */
.L_x_341:
[----:B------:R-:W-:Y:S05]  /*8c90*/  BSYNC.RECONVERGENT B5 ;  /* 0x0000000000057941 */ /* 0x000fea0003800200 */
.L_x_340:
[----:B------:R-:W-:Y:S01]  /*8ca0*/  FADD R25, R25, R22 ;  /* 0x0000001619197221 */ /* 0x000fe20000000000 */
[----:B------:R-:W-:Y:S06]  /*8cb0*/  @P2 BRA `(.L_x_342) ;  /* 0xfffffff000782947 */ /* 0x000fec000383ffff */
[----:B------:R-:W-:Y:S05]  /*8cc0*/  BSYNC.RECONVERGENT B4 ;  /* 0x0000000000047941 */ /* 0x000fea0003800200 */
.L_x_325:
[----:B------:R-:W-:-:S07]  /*8cd0*/  IMAD.U32 R42, RZ, RZ, UR4 ;  /* 0x00000004ff2a7e24 */ /* 0x000fce000f8e00ff */
.L_x_324:
[----:B------:R-:W-:-:S09]  /*8ce0*/  UISETP.NE.AND UP0, UPT, UR8, URZ, UPT ;  /* 0x000000ff0800728c */ /* 0x000fd2000bf05270 */
[----:B------:R-:W-:Y:S05]  /*8cf0*/  BRA.U !UP0, `(.L_x_343) ;  /* 0x0000000d08307547 */ /* 0x000fea000b800000 */
[----:B------:R-:W-:-:S09]  /*8d00*/  UISETP.GE.U32.AND UP0, UPT, UR15, 0x3, UPT ;  /* 0x000000030f00788c */ /* 0x000fd2000bf06070 */
        /* <DEDUP_REMOVED lines=27> */
.L_x_346:
[----:B------:R-:W-:Y:S05]  /*8ec0*/  BSYNC.RECONVERGENT B4 ;  /* 0x0000000000047941 */ /* 0x000fea0003800200 */
.L_x_345:
        /* <DEDUP_REMOVED lines=27> */
.L_x_348:
[----:B------:R-:W-:Y:S05]  /*9080*/  BSYNC.RECONVERGENT B4 ;  /* 0x0000000000047941 */ /* 0x000fea0003800200 */
.L_x_347:
        /* <DEDUP_REMOVED lines=27> */
.L_x_350:
[----:B------:R-:W-:Y:S05]  /*9240*/  BSYNC.RECONVERGENT B4 ;  /* 0x0000000000047941 */ /* 0x000fea0003800200 */
.L_x_349:
        /* <DEDUP_REMOVED lines=26> */
.L_x_352:
[----:B------:R-:W-:Y:S05]  /*93f0*/  BSYNC.RECONVERGENT B4 ;  /* 0x0000000000047941 */ /* 0x000fea0003800200 */
.L_x_351:
[----:B------:R-:W-:Y:S01]  /*9400*/  FADD R25, R25, R22 ;  /* 0x0000001619197221 */ /* 0x000fe20000000000 */
[----:B------:R-:W-:-:S07]  /*9410*/  IADD3 R42, PT, PT, R42, 0x4, RZ ;  /* 0x000000042a2a7810 */ /* 0x000fce0007ffe0ff */
.L_x_344:
[----:B------:R-:W-:-:S09]  /*9420*/  UISETP.NE.AND UP0, UPT, UR9, URZ, UPT ;  /* 0x000000ff0900728c */ /* 0x000fd2000bf05270 */
[----:B------:R-:W-:Y:S05]  /*9430*/  BRA.U !UP0, `(.L_x_343) ;  /* 0x0000000508607547 */ /* 0x000fea000b800000 */
[----:B------:R-:W-:-:S09]  /*9440*/  UISETP.NE.AND UP0, UPT, UR9, 0x1, UPT ;  /* 0x000000010900788c */ /* 0x000fd2000bf05270 */
        /* <DEDUP_REMOVED lines=27> */
.L_x_355:
[----:B------:R-:W-:Y:S05]  /*9600*/  BSYNC.RECONVERGENT B4 ;  /* 0x0000000000047941 */ /* 0x000fea0003800200 */
.L_x_354:
        /* <DEDUP_REMOVED lines=26> */
.L_x_357:
[----:B------:R-:W-:Y:S05]  /*97b0*/  BSYNC.RECONVERGENT B4 ;  /* 0x0000000000047941 */ /* 0x000fea0003800200 */
.L_x_356:
[----:B------:R-:W-:Y:S01]  /*97c0*/  FADD R25, R25, R22 ;  /* 0x0000001619197221 */ /* 0x000fe20000000000 */
[----:B------:R-:W-:-:S07]  /*97d0*/  IADD3 R42, PT, PT, R42, 0x2, RZ ;  /* 0x000000022a2a7810 */ /* 0x000fce0007ffe0ff */
.L_x_353:
[----:B------:R-:W0:Y:S02]  /*97e0*/  LDCU UR19, c[0x0][0x3a0] ;  /* 0x00007400ff1377ac */ /* 0x000e240008000800 */
[----:B0-----:R-:W-:-:S09]  /*97f0*/  ULOP3.LUT UP0, URZ, UR19, 0x1, URZ, 0xc0, !UPT ;  /* 0x0000000113ff7892 */ /* 0x001fd2000f80c0ff */
        /* <DEDUP_REMOVED lines=26> */
.L_x_359:
[----:B------:R-:W-:Y:S05]  /*99a0*/  BSYNC.RECONVERGENT B4 ;  /* 0x0000000000047941 */ /* 0x000fea0003800200 */
.L_x_358:
[----:B------:R-:W-:-:S07]  /*99b0*/  FADD R25, R25, R22 ;  /* 0x0000001619197221 */ /* 0x000fce0000000000 */
.L_x_343:
[----:B------:R-:W0:Y:S01]  /*99c0*/  LDC R22, c[0x0][0x3a0] ;  /* 0x0000e800ff167b82 */ /* 0x000e220000000800 */
[----:B------:R-:W-:Y:S01]  /*99d0*/  BSSY.RECONVERGENT B0, `(.L_x_360) ;  /* 0x0000008000007945 */ /* 0x000fe20003800200 */
[----:B------:R-:W-:Y:S01]  /*99e0*/  LEA R31, R31, R18, 0x2 ;  /* 0x000000121f1f7211 */ /* 0x000fe200078e10ff */
[----:B------:R-:W-:Y:S01]  /*99f0*/  FMUL R33, R25, R32 ;  /* 0x0000002019217220 */ /* 0x000fe20000400000 */
[----:B0-----:R-:W-:-:S13]  /*9a00*/  ISETP.GT.U32.AND P0, PT, R22, 0x7ffffffd, PT ;  /* 0x7ffffffd1600780c */ /* 0x001fda0003f04070 */
.L_x_361:
[----:B------:R-:W0:Y:S02]  /*9a10*/  LDS R22, [R31] ;  /* 0x000000001f167984 */ /* 0x000e240000000800 */
[----:B0-----:R-:W-:-:S05]  /*9a20*/  FADD R23, R33, R22 ;  /* 0x0000001621177221 */ /* 0x001fca0000000000 */
[----:B------:R-:W0:Y:S02]  /*9a30*/  ATOMS.CAST.SPIN P1, [R31], R22, R23 ;  /* 0x000000161f00758d */ /* 0x000e240001820017 */
[----:B0-----:R-:W-:Y:S05]  /*9a40*/  @!P1 BRA `(.L_x_361) ;  /* 0xfffffffc00f09947 */ /* 0x001fea000383ffff */
[----:B------:R-:W-:Y:S05]  /*9a50*/  BSYNC.RECONVERGENT B0 ;  /* 0x0000000000007941 */ /* 0x000fea0003800200 */
.L_x_360:
[----:B------:R-:W0:Y:S01]  /*9a60*/  LDCU UR19, c[0x0][0x3cc] ;  /* 0x00007980ff1377ac */ /* 0x000e220008000800 */
[----:B------:R-:W-:Y:S02]  /*9a70*/  HFMA2 R31, -RZ, RZ, 0, 0 ;  /* 0x00000000ff1f7431 */ /* 0x000fe400000001ff */
[----:B-----5:R-:W-:Y:S01]  /*9a80*/  FMUL R24, R25, R26 ;  /* 0x0000001a19187220 */ /* 0x020fe20000400000 */
[----:B0-----:R-:W-:Y:S01]  /*9a90*/  IMAD R30, R30, UR19, R19 ;  /* 0x000000131e1e7c24 */ /* 0x001fe2000f8e0213 */
[----:B------:R-:W-:Y:S06]  /*9aa0*/  @P0 BRA `(.L_x_362) ;  /* 0x0000000800640947 */ /* 0x000fec0003800000 */
[----:B------:R-:W-:Y:S01]  /*9ab0*/  BSSY B4, `(.L_x_363) ;  /* 0x0000097000047945 */ /* 0x000fe20003800000 */
[----:B------:R-:W-:-:S07]  /*9ac0*/  IMAD.MOV.U32 R25, RZ, RZ, RZ ;  /* 0x000000ffff197224 */ /* 0x000fce00078e00ff */
.L_x_378:
[----:B------:R-:W-:Y:S05]  /*9ad0*/  YIELD ;  /* 0x0000000000007946 */ /* 0x000fea0003800000 */
[----:B0-----:R-:W0:Y:S02]  /*9ae0*/  LDCU UR19, c[0x0][0x3a0] ;  /* 0x00007400ff1377ac */ /* 0x001e240008000800 */
[----:B0-----:R-:W-:-:S13]  /*9af0*/  ISETP.GE.AND P0, PT, R25, UR19, PT ;  /* 0x0000001319007c0c */ /* 0x001fda000bf06270 */
[----:B------:R-:W0:Y:S01]  /*9b00*/  @!P0 LDC R32, c[0x0][0x38c] ;  /* 0x0000e300ff208b82 */ /* 0x000e220000000800 */
[----:B------:R-:W-:-:S07]  /*9b10*/  @P0 ISETP.NE.AND P1, PT, R25, UR19, PT ;  /* 0x0000001319000c0c */ /* 0x000fce000bf25270 */
[----:B------:R-:W1:Y:S01]  /*9b20*/  @!P0 LDC.64 R22, c[0x0][0x380] ;  /* 0x0000e000ff168b82 */ /* 0x000e620000000a00 */
[----:B0-----:R-:W-:-:S05]  /*9b30*/  @!P0 IMAD R31, R25, R32, RZ ;  /* 0x00000020191f8224 */ /* 0x001fca00078e02ff */
[----:B------:R-:W-:-:S04]  /*9b40*/  @!P0 IADD3 R31, P2, PT, R31, R10, RZ ;  /* 0x0000000a1f1f8210 */ /* 0x000fc80007f5e0ff */
[----:B------:R-:W-:Y:S02]  /*9b50*/  @!P0 IADD3.X R34, PT, PT, RZ, RZ, RZ, P2, !PT ;  /* 0x000000ffff228210 */ /* 0x000fe400017fe4ff */
[-CC-:B-1----:R-:W-:Y:S02]  /*9b60*/  @!P0 IADD3 R32, P2, P3, R9, R22.reuse, R31.reuse ;  /* 0x0000001609208210 */ /* 0x182fe40007b5e01f */
[----:B------:R-:W-:Y:S02]  /*9b70*/  @!P0 IADD3 R22, P4, P5, R29, R22, R31 ;  /* 0x000000161d168210 */ /* 0x000fe40007d9e01f */
[----:B------:R-:W-:Y:S02]  /*9b80*/  @P0 SEL R31, R15, R20, !P1 ;  /* 0x000000140f1f0207 */ /* 0x000fe40004800000 */
[-CC-:B------:R-:W-:Y:S02]  /*9b90*/  @!P0 IADD3.X R33, PT, PT, R12, R23.reuse, R34.reuse, P2, P3 ;  /* 0x000000170c218210 */ /* 0x180fe400017e6422 */
[----:B------:R-:W-:-:S02]  /*9ba0*/  @!P0 IADD3.X R23, PT, PT, R28, R23, R34, P4, P5 ;  /* 0x000000171c178210 */ /* 0x000fc400027ea422 */
[----:B------:R-:W-:Y:S02]  /*9bb0*/  @P0 MOV R34, RZ ;  /* 0x000000ff00220202 */ /* 0x000fe40000000f00 */
[----:B------:R-:W-:-:S04]  /*9bc0*/  @P0 I2FP.F32.S32 R37, R31 ;  /* 0x0000001f00250245 */ /* 0x000fc80000201400 */
[----:B------:R-:W2:Y:S04]  /*9bd0*/  @!P0 LDG.E R34, desc[UR10][R32.64] ;  /* 0x0000000a20228981 */ /* 0x000ea8000c1e1900 */
[----:B------:R-:W2:Y:S01]  /*9be0*/  @!P0 LDG.E R37, desc[UR10][R22.64] ;  /* 0x0000000a16258981 */ /* 0x000ea2000c1e1900 */
[----:B------:R-:W-:Y:S01]  /*9bf0*/  BSSY.RECONVERGENT B0, `(.L_x_364) ;  /* 0x000000a000007945 */ /* 0x000fe20003800200 */
[C---:B------:R-:W-:Y:S01]  /*9c00*/  ISETP.GE.AND P1, PT, R25.reuse, UR19, PT ;  /* 0x0000001319007c0c */ /* 0x040fe2000bf26270 */
[----:B------:R-:W-:Y:S02]  /*9c10*/  IMAD R31, R25, 0x4, R14 ;  /* 0x00000004191f7824 */ /* 0x000fe400078e020e */
[----:B--2---:R-:W-:-:S04]  /*9c20*/  FADD R37, -R34, R37 ;  /* 0x0000002522257221 */ /* 0x004fc80000000100 */
[----:B------:R-:W-:-:S04]  /*9c30*/  FMUL R34, R24, R37 ;  /* 0x0000002518227220 */ /* 0x000fc80000400000 */
[----:B------:R-:W-:-:S07]  /*9c40*/  FMUL R35, R37, R34 ;  /* 0x0000002225237220 */ /* 0x000fce0000400000 */
.L_x_365:
[----:B------:R-:W0:Y:S02]  /*9c50*/  LDS R22, [R31] ;  /* 0x000000001f167984 */ /* 0x000e240000000800 */
[----:B0-----:R-:W-:-:S05]  /*9c60*/  FADD R23, R35, R22 ;  /* 0x0000001623177221 */ /* 0x001fca0000000000 */
[----:B------:R-:W0:Y:S02]  /*9c70*/  ATOMS.CAST.SPIN P0, [R31], R22, R23 ;  /* 0x000000161f00758d */ /* 0x000e240001800017 */
[----:B0-----:R-:W-:Y:S05]  /*9c80*/  @!P0 BRA `(.L_x_365) ;  /* 0xfffffffc00f08947 */ /* 0x001fea000383ffff */
[----:B------:R-:W-:Y:S05]  /*9c90*/  BSYNC.RECONVERGENT B0 ;  /* 0x0000000000007941 */ /* 0x000fea0003800200 */
.L_x_364:
[----:B------:R-:W-:Y:S04]  /*9ca0*/  BSSY.RECONVERGENT B5, `(.L_x_366) ;  /* 0x000002a000057945 */ /* 0x000fe80003800200 */
[----:B------:R-:W-:Y:S05]  /*9cb0*/  @P1 BRA `(.L_x_367) ;  /* 0x0000000000a01947 */ /* 0x000fea0003800000 */
[----:B------:R-:W0:Y:S01]  /*9cc0*/  LDC.64 R22, c[0x0][0x3f0] ;  /* 0x0000fc00ff167b82 */ /* 0x000e220000000a00 */
[----:B------:R-:W1:Y:S01]  /*9cd0*/  LDCU UR19, c[0x0][0x3f8] ;  /* 0x00007f00ff1377ac */ /* 0x000e620008000800 */
[----:B------:R-:W2:Y:S01]  /*9ce0*/  LDCU UR22, c[0x0][0x514] ;  /* 0x0000a280ff1677ac */ /* 0x000ea20008000800 */
[----:B------:R-:W3:Y:S01]  /*9cf0*/  LDCU.64 UR20, c[0x0][0x3b8] ;  /* 0x00007700ff1477ac */ /* 0x000ee20008000a00 */
[----:B------:R-:W4:Y:S01]  /*9d00*/  LDCU.64 UR24, c[0x0][0x508] ;  /* 0x0000a100ff1877ac */ /* 0x000f220008000a00 */
[----:B-1----:R-:W-:Y:S01]  /*9d10*/  IMAD R33, R25, UR19, RZ ;  /* 0x0000001319217c24 */ /* 0x002fe2000f8e02ff */
[----:B------:R-:W1:Y:S04]  /*9d20*/  LDCU UR19, c[0x0][0x3c4] ;  /* 0x00007880ff1377ac */ /* 0x000e680008000800 */
[----:B0-----:R-:W-:-:S04]  /*9d30*/  IADD3 R32, P0, PT, R33, R22, RZ ;  /* 0x0000001621207210 */ /* 0x001fc80007f1e0ff */
[----:B------:R-:W-:-:S06]  /*9d40*/  IADD3.X R33, PT, PT, RZ, R23, RZ, P0, !PT ;  /* 0x00000017ff217210 */ /* 0x000fcc00007fe4ff */
[----:B------:R-:W5:Y:S01]  /*9d50*/  LDG.E R33, desc[UR10][R32.64] ;  /* 0x0000000a20217981 */ /* 0x000f62000c1e1900 */
[C---:B--2---:R-:W-:Y:S02]  /*9d60*/  IMAD R35, R25.reuse, UR22, RZ ;  /* 0x0000001619237c24 */ /* 0x044fe4000f8e02ff */
[----:B-1----:R-:W-:-:S03]  /*9d70*/  IMAD R34, R25, UR19, R11 ;  /* 0x0000001319227c24 */ /* 0x002fc6000f8e020b */
[----:B----4-:R-:W-:Y:S02]  /*9d80*/  IADD3 R22, P1, P2, R6, UR24, R35 ;  /* 0x0000001806167c10 */ /* 0x010fe4000fa3e023 */
[----:B---3--:R-:W-:-:S04]  /*9d90*/  IADD3 R34, P0, PT, R34, UR20, RZ ;  /* 0x0000001422227c10 */ /* 0x008fc8000ff1e0ff */
[----:B------:R-:W-:Y:S01]  /*9da0*/  IADD3.X R35, PT, PT, RZ, UR21, RZ, P0, !PT ;  /* 0x00000015ff237c10 */ /* 0x000fe200087fe4ff */
[----:B-----5:R-:W-:-:S04]  /*9db0*/  FMUL R23, R24, R33 ;  /* 0x0000002118177220 */ /* 0x020fc80000400000 */
[----:B------:R-:W-:Y:S01]  /*9dc0*/  FMUL R36, R23, -2 ;  /* 0xc000000017247820 */ /* 0x000fe20000400000 */
[----:B------:R-:W-:-:S03]  /*9dd0*/  IADD3.X R23, PT, PT, R13, UR25, RZ, P1, P2 ;  /* 0x000000190d177c10 */ /* 0x000fc60008fe44ff */
[----:B------:R-:W-:-:S05]  /*9de0*/  FMUL R32, R37, R36 ;  /* 0x0000002425207220 */ /* 0x000fca0000400000 */
[----:B------:R0:W-:Y:S04]  /*9df0*/  REDG.E.ADD.F32.FTZ.RN.STRONG.GPU desc[UR10][R34.64], R32 ;  /* 0x00000020220079a6 */ /* 0x0001e8000c12f30a */
[----:B------:R-:W2:Y:S01]  /*9e00*/  LDG.E R23, desc[UR10][R22.64] ;  /* 0x0000000a16177981 */ /* 0x000ea2000c1e1900 */
[----:B------:R-:W1:Y:S01]  /*9e10*/  MUFU.RCP R36, R3 ;  /* 0x0000000300247308 */ /* 0x000e620000001000 */
[----:B------:R-:W-:Y:S01]  /*9e20*/  IMAD R40, R25, UR19, R30 ;  /* 0x0000001319287c24 */ /* 0x000fe2000f8e021e */
[----:B------:R-:W-:Y:S04]  /*9e30*/  BSSY.RECONVERGENT B6, `(.L_x_368) ;  /* 0x000000e000067945 */ /* 0x000fe80003800200 */
[----:B------:R-:W-:-:S05]  /*9e40*/  IADD3 R40, P1, PT, R40, UR20, RZ ;  /* 0x0000001428287c10 */ /* 0x000fca000ff3e0ff */
[----:B------:R-:W-:Y:S02]  /*9e50*/  IMAD.X R41, RZ, RZ, UR21, P1 ;  /* 0x00000015ff297e24 */ /* 0x000fe400088e06ff */
        /* <DEDUP_REMOVED lines=8> */
[----:B------:R-:W-:Y:S02]  /*9ee0*/  MOV R22, R3 ;  /* 0x0000000300167202 */ /* 0x000fe40000000f00 */
[----:B------:R-:W-:-:S07]  /*9ef0*/  MOV R34, 0x9f10 ;  /* 0x00009f1000227802 */ /* 0x000fce0000000f00 */
[----:B------:R-:W-:Y:S05]  /*9f00*/  CALL.REL.NOINC `($__internal_2_$__cuda_sm3x_div_rn_noftz_f32_slowpath) ;  /* 0x0000001000dc7944 */ /* 0x000fea0003c00000 */
.L_x_369:
[----:B------:R-:W-:Y:S05]  /*9f10*/  BSYNC.RECONVERGENT B6 ;  /* 0x0000000000067941 */ /* 0x000fea0003800200 */
.L_x_368:
[----:B------:R-:W-:-:S05]  /*9f20*/  FADD R23, -R32, R22 ;  /* 0x0000001620177221 */ /* 0x000fca0000000100 */
[----:B------:R0:W-:Y:S02]  /*9f30*/  REDG.E.ADD.F32.FTZ.RN.STRONG.GPU desc[UR10][R40.64], R23 ;  /* 0x00000017280079a6 */ /* 0x0001e4000c12f30a */
.L_x_367:
[----:B------:R-:W-:Y:S05]  /*9f40*/  BSYNC.RECONVERGENT B5 ;  /* 0x0000000000057941 */ /* 0x000fea0003800200 */
.L_x_366:
[----:B------:R-:W1:Y:S01]  /*9f50*/  LDC R35, c[0x0][0x3a0] ;  /* 0x0000e800ff237b82 */ /* 0x000e620000000800 */
[----:B------:R-:W-:Y:S01]  /*9f60*/  IADD3 R36, PT, PT, R25, 0x1, RZ ;  /* 0x0000000119247810 */ /* 0x000fe20007ffe0ff */
[----:B------:R-:W-:Y:S03]  /*9f70*/  BSSY.RECONVERGENT B0, `(.L_x_370) ;  /* 0x0000012000007945 */ /* 0x000fe60003800200 */
[----:B-1----:R-:W-:-:S13]  /*9f80*/  ISETP.GE.AND P0, PT, R36, R35, PT ;  /* 0x000000232400720c */ /* 0x002fda0003f06270 */
[----:B------:R-:W-:Y:S01]  /*9f90*/  @P0 ISETP.NE.AND P1, PT, R36, R35, PT ;  /* 0x000000232400020c */ /* 0x000fe20003f25270 */
[----:B------:R-:W-:-:S03]  /*9fa0*/  @P0 IMAD.MOV.U32 R37, RZ, RZ, RZ ;  /* 0x000000ffff250224 */ /* 0x000fc600078e00ff */
[----:B------:R-:W-:-:S04]  /*9fb0*/  @P0 SEL R22, R15, R20, !P1 ;  /* 0x000000140f160207 */ /* 0x000fc80004800000 */
[----:B------:R-:W-:Y:S01]  /*9fc0*/  @P0 I2FP.F32.S32 R22, R22 ;  /* 0x0000001600160245 */ /* 0x000fe20000201400 */
[----:B------:R-:W-:Y:S06]  /*9fd0*/  @P0 BRA `(.L_x_371) ;  /* 0x00000000002c0947 */ /* 0x000fec0003800000 */
[----:B------:R-:W0:Y:S01]  /*9fe0*/  LDCU UR19, c[0x0][0x38c] ;  /* 0x00007180ff1377ac */ /* 0x000e220008000800 */
[----:B------:R-:W1:Y:S01]  /*9ff0*/  LDCU.64 UR20, c[0x0][0x380] ;  /* 0x00007000ff1477ac */ /* 0x000e620008000a00 */
[----:B0-----:R-:W-:-:S05]  /*a000*/  IMAD R23, R36, UR19, RZ ;  /* 0x0000001324177c24 */ /* 0x001fca000f8e02ff */
[----:B------:R-:W-:-:S04]  /*a010*/  IADD3 R22, P0, PT, R23, R10, RZ ;  /* 0x0000000a17167210 */ /* 0x000fc80007f1e0ff */
[--C-:B-1----:R-:W-:Y:S02]  /*a020*/  IADD3 R32, P1, P2, R9, UR20, R22.reuse ;  /* 0x0000001409207c10 */ /* 0x102fe4000fa3e016 */
[----:B------:R-:W-:Y:S02]  /*a030*/  IADD3.X R23, PT, PT, RZ, RZ, RZ, P0, !PT ;  /* 0x000000ffff177210 */ /* 0x000fe400007fe4ff */
[----:B------:R-:W-:Y:S02]  /*a040*/  IADD3 R22, P0, P3, R29, UR20, R22 ;  /* 0x000000141d167c10 */ /* 0x000fe4000fb1e016 */
[--C-:B------:R-:W-:Y:S02]  /*a050*/  IADD3.X R33, PT, PT, R12, UR21, R23.reuse, P1, P2 ;  /* 0x000000150c217c10 */ /* 0x100fe40008fe4417 */
[----:B------:R-:W-:-:S03]  /*a060*/  IADD3.X R23, PT, PT, R28, UR21, R23, P0, P3 ;  /* 0x000000151c177c10 */ /* 0x000fc600087e6417 */
[----:B------:R1:W5:Y:S04]  /*a070*/  LDG.E R37, desc[UR10][R32.64] ;  /* 0x0000000a20257981 */ /* 0x000368000c1e1900 */
[----:B------:R1:W5:Y:S02]  /*a080*/  LDG.E R22, desc[UR10][R22.64] ;  /* 0x0000000a16167981 */ /* 0x000364000c1e1900 */
.L_x_371:
[----:B------:R-:W-:Y:S05]  /*a090*/  BSYNC.RECONVERGENT B0 ;  /* 0x0000000000007941 */ /* 0x000fea0003800200 */
.L_x_370:
[----:B-----5:R-:W-:Y:S01]  /*a0a0*/  FADD R37, -R37, R22 ;  /* 0x0000001625257221 */ /* 0x020fe20000000100 */
[----:B------:R-:W-:Y:S01]  /*a0b0*/  BSSY.RECONVERGENT B0, `(.L_x_372) ;  /* 0x0000008000007945 */ /* 0x000fe20003800200 */
[----:B------:R-:W-:Y:S02]  /*a0c0*/  ISETP.GE.AND P1, PT, R36, R35, PT ;  /* 0x000000232400720c */ /* 0x000fe40003f26270 */
[----:B------:R-:W-:-:S04]  /*a0d0*/  FMUL R22, R24, R37 ;  /* 0x0000002518167220 */ /* 0x000fc80000400000 */
[----:B-1----:R-:W-:-:S07]  /*a0e0*/  FMUL R33, R37, R22 ;  /* 0x0000001625217220 */ /* 0x002fce0000400000 */
.L_x_373:
[----:B------:R-:W0:Y:S02]  /*a0f0*/  LDS R22, [R31+0x4] ;  /* 0x000004001f167984 */ /* 0x000e240000000800 */
[----:B0-----:R-:W-:-:S05]  /*a100*/  FADD R23, R33, R22 ;  /* 0x0000001621177221 */ /* 0x001fca0000000000 */
[----:B------:R-:W0:Y:S02]  /*a110*/  ATOMS.CAST.SPIN P0, [R31+0x4], R22, R23 ;  /* 0x000004161f00758d */ /* 0x000e240001800017 */
[----:B0-----:R-:W-:Y:S05]  /*a120*/  @!P0 BRA `(.L_x_373) ;  /* 0xfffffffc00f08947 */ /* 0x001fea000383ffff */
[----:B------:R-:W-:Y:S05]  /*a130*/  BSYNC.RECONVERGENT B0 ;  /* 0x0000000000007941 */ /* 0x000fea0003800200 */
.L_x_372:
        /* <DEDUP_REMOVED lines=15> */
[----:B---3--:R-:W-:-:S05]  /*a230*/  IADD3 R32, P0, PT, R32, UR20, RZ ;  /* 0x0000001420207c10 */ /* 0x008fca000ff1e0ff */
[----:B------:R-:W-:Y:S02]  /*a240*/  IMAD.X R33, RZ, RZ, UR21, P0 ;  /* 0x00000015ff217e24 */ /* 0x000fe400080e06ff */
        /* <DEDUP_REMOVED lines=22> */
.L_x_377:
[----:B------:R-:W-:Y:S05]  /*a3b0*/  BSYNC.RECONVERGENT B6 ;  /* 0x0000000000067941 */ /* 0x000fea0003800200 */
.L_x_376:
[----:B------:R-:W-:-:S05]  /*a3c0*/  FADD R31, -R31, R22 ;  /* 0x000000161f1f7221 */ /* 0x000fca0000000100 */
[----:B------:R0:W-:Y:S02]  /*a3d0*/  REDG.E.ADD.F32.FTZ.RN.STRONG.GPU desc[UR10][R40.64], R31 ;  /* 0x0000001f280079a6 */ /* 0x0001e4000c12f30a */
.L_x_375:
[----:B------:R-:W-:Y:S05]  /*a3e0*/  BSYNC.RECONVERGENT B5 ;  /* 0x0000000000057941 */ /* 0x000fea0003800200 */
.L_x_374:
[----:B------:R-:W-:-:S05]  /*a3f0*/  VIADD R25, R25, 0x2 ;  /* 0x0000000219197836 */ /* 0x000fca0000000000 */
[----:B------:R-:W-:-:S13]  /*a400*/  ISETP.NE.AND P0, PT, R25, UR5, PT ;  /* 0x0000000519007c0c */ /* 0x000fda000bf05270 */
[----:B------:R-:W-:Y:S05]  /*a410*/  @P0 BRA `(.L_x_378) ;  /* 0xfffffff400ac0947 */ /* 0x000fea000383ffff */
[----:B------:R-:W-:Y:S05]  /*a420*/  BSYNC B4 ;  /* 0x0000000000047941 */ /* 0x000fea0003800000 */
.L_x_363:
[----:B0-----:R-:W-:-:S07]  /*a430*/  MOV R31, UR5 ;  /* 0x00000005001f7c02 */ /* 0x001fce0008000f00 */
.L_x_362:
[----:B------:R-:W-:-:S09]  /*a440*/  UISETP.NE.AND UP0, UPT, UR18, URZ, UPT ;  /* 0x000000ff1200728c */ /* 0x000fd2000bf05270 */
[----:B------:R-:W-:Y:S05]  /*a450*/  BRA.U !UP0, `(.L_x_318) ;  /* 0x0000000508187547 */ /* 0x000fea000b800000 */
[----:B------:R-:W0:Y:S02]  /*a460*/  LDCU UR19, c[0x0][0x3a0] ;  /* 0x00007400ff1377ac */ /* 0x000e240008000800 */
[----:B0-----:R-:W-:-:S13]  /*a470*/  ISETP.GE.AND P0, PT, R31, UR19, PT ;  /* 0x000000131f007c0c */ /* 0x001fda000bf06270 */
[----:B------:R-:W-:Y:S02]  /*a480*/  @P0 ISETP.NE.AND P1, PT, R31, UR19, PT ;  /* 0x000000131f000c0c */ /* 0x000fe4000bf25270 */
[----:B------:R-:W-:Y:S02]  /*a490*/  @P0 MOV R34, RZ ;  /* 0x000000ff00220202 */ /* 0x000fe40000000f00 */
[----:B------:R-:W-:-:S04]  /*a4a0*/  @P0 SEL R22, R15, R20, !P1 ;  /* 0x000000140f160207 */ /* 0x000fc80004800000 */
[----:B------:R-:W-:Y:S01]  /*a4b0*/  @P0 I2FP.F32.S32 R25, R22 ;  /* 0x0000001600190245 */ /* 0x000fe20000201400 */
[----:B------:R-:W-:Y:S06]  /*a4c0*/  @P0 BRA `(.L_x_379) ;  /* 0x00000000002c0947 */ /* 0x000fec0003800000 */
[----:B------:R-:W0:Y:S01]  /*a4d0*/  LDCU UR20, c[0x0][0x38c] ;  /* 0x00007180ff1477ac */ /* 0x000e220008000800 */
[----:B------:R-:W1:Y:S01]  /*a4e0*/  LDCU.64 UR22, c[0x0][0x380] ;  /* 0x00007000ff1677ac */ /* 0x000e620008000a00 */
[----:B0-----:R-:W-:-:S05]  /*a4f0*/  IMAD R23, R31, UR20, RZ ;  /* 0x000000141f177c24 */ /* 0x001fca000f8e02ff */
[----:B------:R-:W-:-:S04]  /*a500*/  IADD3 R32, P0, PT, R23, R10, RZ ;  /* 0x0000000a17207210 */ /* 0x000fc80007f1e0ff */
[--C-:B-1----:R-:W-:Y:S01]  /*a510*/  IADD3 R22, P1, P2, R9, UR22, R32.reuse ;  /* 0x0000001609167c10 */ /* 0x102fe2000fa3e020 */
[----:B------:R-:W-:Y:S01]  /*a520*/  IMAD.X R25, RZ, RZ, RZ, P0 ;  /* 0x000000ffff197224 */ /* 0x000fe200000e06ff */
[----:B------:R-:W-:-:S04]  /*a530*/  IADD3 R32, P0, P3, R29, UR22, R32 ;  /* 0x000000161d207c10 */ /* 0x000fc8000fb1e020 */
[--C-:B------:R-:W-:Y:S02]  /*a540*/  IADD3.X R23, PT, PT, R12, UR23, R25.reuse, P1, P2 ;  /* 0x000000170c177c10 */ /* 0x100fe40008fe4419 */
[----:B------:R-:W-:-:S03]  /*a550*/  IADD3.X R33, PT, PT, R28, UR23, R25, P0, P3 ;  /* 0x000000171c217c10 */ /* 0x000fc600087e6419 */
[----:B------:R0:W5:Y:S04]  /*a560*/  LDG.E R34, desc[UR10][R22.64] ;  /* 0x0000000a16227981 */ /* 0x000168000c1e1900 */
[----:B------:R0:W5:Y:S02]  /*a570*/  LDG.E R25, desc[UR10][R32.64] ;  /* 0x0000000a20197981 */ /* 0x000164000c1e1900 */
.L_x_379:
[----:B-----5:R-:W-:Y:S01]  /*a580*/  FADD R25, -R34, R25 ;  /* 0x0000001922197221 */ /* 0x020fe20000000100 */
[----:B------:R-:W-:Y:S01]  /*a590*/  BSSY.RECONVERGENT B0, `(.L_x_380) ;  /* 0x0000009000007945 */ /* 0x000fe20003800200 */
[C---:B------:R-:W-:Y:S02]  /*a5a0*/  ISETP.GE.AND P1, PT, R31.reuse, UR19, PT ;  /* 0x000000131f007c0c */ /* 0x040fe4000bf26270 */
[----:B0-----:R-:W-:Y:S01]  /*a5b0*/  FMUL R22, R24, R25 ;  /* 0x0000001918167220 */ /* 0x001fe20000400000 */
[----:B------:R-:W-:-:S03]  /*a5c0*/  LEA R28, R31, R14, 0x2 ;  /* 0x0000000e1f1c7211 */ /* 0x000fc600078e10ff */
[----:B------:R-:W-:-:S07]  /*a5d0*/  FMUL R29, R25, R22 ;  /* 0x00000016191d7220 */ /* 0x000fce0000400000 */
.L_x_381:
[----:B------:R-:W0:Y:S02]  /*a5e0*/  LDS R22, [R28] ;  /* 0x000000001c167984 */ /* 0x000e240000000800 */
[----:B0-----:R-:W-:-:S05]  /*a5f0*/  FADD R23, R29, R22 ;  /* 0x000000161d177221 */ /* 0x001fca0000000000 */
[----:B------:R-:W0:Y:S02]  /*a600*/  ATOMS.CAST.SPIN P0, [R28], R22, R23 ;  /* 0x000000161c00758d */ /* 0x000e240001800017 */
[----:B0-----:R-:W-:Y:S05]  /*a610*/  @!P0 BRA `(.L_x_381) ;  /* 0xfffffffc00f08947 */ /* 0x001fea000383ffff */
[----:B------:R-:W-:Y:S05]  /*a620*/  BSYNC.RECONVERGENT B0 ;  /* 0x0000000000007941 */ /* 0x000fea0003800200 */
.L_x_380:
        /* <DEDUP_REMOVED lines=14> */
[----:B---3--:R-:W-:Y:S02]  /*a710*/  IADD3 R32, P0, PT, R32, UR20, RZ ;  /* 0x0000001420207c10 */ /* 0x008fe4000ff1e0ff */
[----:B------:R-:W-:-:S03]  /*a720*/  IADD3.X R23, PT, PT, R13, UR25, RZ, P1, P2 ;  /* 0x000000190d177c10 */ /* 0x000fc60008fe44ff */
[----:B------:R-:W-:Y:S02]  /*a730*/  IMAD.X R33, RZ, RZ, UR21, P0 ;  /* 0x00000015ff217e24 */ /* 0x000fe400080e06ff */
[----:B-----5:R-:W-:-:S04]  /*a740*/  FMUL R24, R24, R29 ;  /* 0x0000001d18187220 */ /* 0x020fc80000400000 */
[----:B------:R-:W-:-:S04]  /*a750*/  FMUL R24, R24, -2 ;  /* 0xc000000018187820 */ /* 0x000fc80000400000 */
[----:B------:R-:W-:-:S05]  /*a760*/  FMUL R24, R25, R24 ;  /* 0x0000001819187220 */ /* 0x000fca0000400000 */
[----:B------:R0:W-:Y:S04]  /*a770*/  REDG.E.ADD.F32.FTZ.RN.STRONG.GPU desc[UR10][R32.64], R24 ;  /* 0x00000018200079a6 */ /* 0x0001e8000c12f30a */
[----:B------:R-:W2:Y:S01]  /*a780*/  LDG.E R23, desc[UR10][R22.64] ;  /* 0x0000000a16177981 */ /* 0x000ea2000c1e1900 */
[----:B------:R-:W1:Y:S01]  /*a790*/  MUFU.RCP R28, R3 ;  /* 0x00000003001c7308 */ /* 0x000e620000001000 */
[----:B------:R-:W-:Y:S01]  /*a7a0*/  BSSY.RECONVERGENT B4, `(.L_x_382) ;  /* 0x000000f000047945 */ /* 0x000fe20003800200 */
[----:B-1----:R-:W-:-:S04]  /*a7b0*/  FFMA R25, -R3, R28, 1 ;  /* 0x3f80000003197423 */ /* 0x002fc8000000011c */
[----:B------:R-:W-:Y:S01]  /*a7c0*/  FFMA R25, R28, R25, R28 ;  /* 0x000000191c197223 */ /* 0x000fe2000000001c */
[----:B------:R-:W-:-:S05]  /*a7d0*/  IMAD R28, R31, UR19, R30 ;  /* 0x000000131f1c7c24 */ /* 0x000fca000f8e021e */
[----:B------:R-:W-:-:S04]  /*a7e0*/  IADD3 R28, P1, PT, R28, UR20, RZ ;  /* 0x000000141c1c7c10 */ /* 0x000fc8000ff3e0ff */
[----:B------:R-:W-:Y:S01]  /*a7f0*/  IADD3.X R29, PT, PT, RZ, UR21, RZ, P1, !PT ;  /* 0x00000015ff1d7c10 */ /* 0x000fe20008ffe4ff */
        /* <DEDUP_REMOVED lines=9> */
.L_x_383:
[----:B------:R-:W-:Y:S05]  /*a890*/  BSYNC.RECONVERGENT B4 ;  /* 0x0000000000047941 */ /* 0x000fea0003800200 */
.L_x_382:
[----:B------:R-:W-:-:S05]  /*a8a0*/  FADD R23, -R24, R22 ;  /* 0x0000001618177221 */ /* 0x000fca0000000100 */
[----:B------:R0:W-:Y:S02]  /*a8b0*/  REDG.E.ADD.F32.FTZ.RN.STRONG.GPU desc[UR10][R28.64], R23 ;  /* 0x000000171c0079a6 */ /* 0x0001e4000c12f30a */
.L_x_318:
[----:B------:R-:W-:Y:S05]  /*a8c0*/  BSYNC B3 ;  /* 0x0000000000037941 */ /* 0x000fea0003800000 */
.L_x_317:
[----:B------:R-:W0:Y:S02]  /*a8d0*/  LDCU UR19, c[0x0][0x540] ;  /* 0x0000a800ff1377ac */ /* 0x000e240008000800 */
[----:B0-----:R-:W-:-:S05]  /*a8e0*/  IMAD.U32 R23, RZ, RZ, UR19 ;  /* 0x00000013ff177e24 */ /* 0x001fca000f8e00ff */
[C---:B------:R-:W-:Y:S02]  /*a8f0*/  ISETP.NE.AND P0, PT, R20.reuse, R23, PT ;  /* 0x000000171400720c */ /* 0x040fe40003f05270 */
[----:B------:R-:W-:-:S11]  /*a900*/  IADD3 R20, PT, PT, R20, 0x1, RZ ;  /* 0x0000000114147810 */ /* 0x000fd60007ffe0ff */
[----:B------:R-:W-:Y:S05]  /*a910*/  @P0 BRA `(.L_x_384) ;  /* 0xffffffc000ac0947 */ /* 0x000fea000383ffff */
.L_x_316:
[----:B------:R-:W-:Y:S05]  /*a920*/  BSYNC B2 ;  /* 0x0000000000027941 */ /* 0x000fea0003800000 */
.L_x_301:
[C---:B------:R-:W-:Y:S02]  /*a930*/  ISETP.NE.AND P0, PT, R15.reuse, R23, PT ;  /* 0x000000170f00720c */ /* 0x040fe40003f05270 */
[----:B------:R-:W-:-:S11]  /*a940*/  IADD3 R15, PT, PT, R15, 0x1, RZ ;  /* 0x000000010f0f7810 */ /* 0x000fd60007ffe0ff */
[----:B------:R-:W-:Y:S05]  /*a950*/  @P0 BRA `(.L_x_385) ;  /* 0xffffffb400240947 */ /* 0x000fea000383ffff */
.L_x_275:
[----:B------:R-:W-:Y:S01]  /*a960*/  ISETP.GE.AND P0, PT, R0, UR13, PT ;  /* 0x0000000d00007c0c */ /* 0x000fe2000bf06270 */
[----:B------:R-:W-:Y:S05]  /*a970*/  WARPSYNC.ALL ;  /* 0x0000000000007948 */ /* 0x000fea0003800000 */
[----:B------:R-:W-:Y:S06]  /*a980*/  BAR.SYNC.DEFER_BLOCKING 0x0 ;  /* 0x0000000000007b1d */ /* 0x000fec0000010000 */
[----:B------:R-:W-:Y:S04]  /*a990*/  BSSY.RECONVERGENT B0, `(.L_x_386) ;  /* 0x0000049000007945 */ /* 0x000fe80003800200 */
[----:B------:R-:W-:Y:S05]  /*a9a0*/  @P0 BRA `(.L_x_387) ;  /* 0x00000004001c0947 */ /* 0x000fea0003800000 */
[----:B------:R-:W-:Y:S01]  /*a9b0*/  IMAD R27, R0, -0x3fc, R27 ;  /* 0xfffffc04001b7824 */ /* 0x000fe200078e021b */
[----:B------:R-:W0:Y:S04]  /*a9c0*/  LDCU UR19, c[0x0][0x430] ;  /* 0x00008600ff1377ac */ /* 0x000e280008000800 */
[----:B------:R-:W-:Y:S04]  /*a9d0*/  LDS R2, [R27] ;  /* 0x000000001b027984 */ /* 0x000fe80000000800 */
[----:B------:R-:W1:Y:S04]  /*a9e0*/  LDS R3, [R27+0x400] ;  /* 0x000400001b037984 */ /* 0x000e680000000800 */
[----:B------:R-:W4:Y:S04]  /*a9f0*/  LDS R5, [R27+0x800] ;  /* 0x000800001b057984 */ /* 0x000f280000000800 */
[----:B------:R-:W5:Y:S04]  /*aa00*/  LDS R7, [R27+0xc00] ;  /* 0x000c00001b077984 */ /* 0x000f680000000800 */
[----:B------:R-:W0:Y:S04]  /*aa10*/  LDS R9, [R27+0x1000] ;  /* 0x001000001b097984 */ /* 0x000e280000000800 */
[----:B------:R-:W0:Y:S04]  /*aa20*/  LDS R11, [R27+0x1400] ;  /* 0x001400001b0b7984 */ /* 0x000e280000000800 */
[----:B------:R-:W0:Y:S04]  /*aa30*/  LDS R13, [R27+0x1800] ;  /* 0x001800001b0d7984 */ /* 0x000e280000000800 */
[----:B------:R-:W0:Y:S04]  /*aa40*/  LDS R15, [R27+0x1c00] ;  /* 0x001c00001b0f7984 */ /* 0x000e280000000800 */
[----:B--23--:R-:W2:Y:S04]  /*aa50*/  LDS R17, [R27+0x2000] ;  /* 0x002000001b117984 */ /* 0x00cea80000000800 */
[----:B------:R-:W3:Y:S04]  /*aa60*/  LDS R19, [R27+0x2400] ;  /* 0x002400001b137984 */ /* 0x000ee80000000800 */
[----:B------:R-:W3:Y:S01]  /*aa70*/  LDS R21, [R27+0x2800] ;  /* 0x002800001b157984 */ /* 0x000ee20000000800 */
[----:B-1----:R-:W-:-:S03]  /*aa80*/  FADD R2, R2, R3 ;  /* 0x0000000302027221 */ /* 0x002fc60000000000 */
[----:B------:R-:W-:Y:S01]  /*aa90*/  LDS R4, [R27+0x7800] ;  /* 0x007800001b047984 */ /* 0x000fe20000000800 */
[----:B----4-:R-:W-:-:S03]  /*aaa0*/  FADD R2, R2, R5 ;  /* 0x0000000502027221 */ /* 0x010fc60000000000 */
[----:B------:R-:W1:Y:S01]  /*aab0*/  LDS R3, [R27+0x2c00] ;  /* 0x002c00001b037984 */ /* 0x000e620000000800 */
[----:B-----5:R-:W-:-:S03]  /*aac0*/  FADD R2, R2, R7 ;  /* 0x0000000702027221 */ /* 0x020fc60000000000 */
[----:B------:R-:W4:Y:S01]  /*aad0*/  LDS R5, [R27+0x3000] ;  /* 0x003000001b057984 */ /* 0x000f220000000800 */
[----:B0-----:R-:W-:-:S03]  /*aae0*/  FADD R2, R2, R9 ;  /* 0x0000000902027221 */ /* 0x001fc60000000000 */
[----:B------:R-:W0:Y:S01]  /*aaf0*/  LDS R7, [R27+0x3400] ;  /* 0x003400001b077984 */ /* 0x000e220000000800 */
[----:B------:R-:W-:-:S03]  /*ab00*/  FADD R2, R2, R11 ;  /* 0x0000000b02027221 */ /* 0x000fc60000000000 */
[----:B------:R-:W5:Y:S01]  /*ab10*/  LDS R9, [R27+0x3800] ;  /* 0x003800001b097984 */ /* 0x000f620000000800 */
[----:B------:R-:W-:-:S03]  /*ab20*/  FADD R2, R2, R13 ;  /* 0x0000000d02027221 */ /* 0x000fc60000000000 */
[----:B------:R-:W5:Y:S01]  /*ab30*/  LDS R11, [R27+0x3c00] ;  /* 0x003c00001b0b7984 */ /* 0x000f620000000800 */
[----:B------:R-:W-:-:S03]  /*ab40*/  FADD R2, R2, R15 ;  /* 0x0000000f02027221 */ /* 0x000fc60000000000 */
[----:B------:R-:W5:Y:S01]  /*ab50*/  LDS R13, [R27+0x4000] ;  /* 0x004000001b0d7984 */ /* 0x000f620000000800 */
[----:B--2---:R-:W-:-:S03]  /*ab60*/  FADD R2, R2, R17 ;  /* 0x0000001102027221 */ /* 0x004fc60000000000 */
[----:B------:R-:W2:Y:S01]  /*ab70*/  LDS R15, [R27+0x4400] ;  /* 0x004400001b0f7984 */ /* 0x000ea20000000800 */
[----:B---3--:R-:W-:-:S03]  /*ab80*/  FADD R2, R2, R19 ;  /* 0x0000001302027221 */ /* 0x008fc60000000000 */
[----:B------:R-:W3:Y:S01]  /*ab90*/  LDS R17, [R27+0x4800] ;  /* 0x004800001b117984 */ /* 0x000ee20000000800 */
[----:B------:R-:W-:-:S03]  /*aba0*/  FADD R2, R2, R21 ;  /* 0x0000001502027221 */ /* 0x000fc60000000000 */
[----:B------:R-:W3:Y:S04]  /*abb0*/  LDS R19, [R27+0x4c00] ;  /* 0x004c00001b137984 */ /* 0x000ee80000000800 */
[----:B------:R-:W3:Y:S01]  /*abc0*/  LDS R21, [R27+0x5000] ;  /* 0x005000001b157984 */ /* 0x000ee20000000800 */
[----:B-1----:R-:W-:-:S03]  /*abd0*/  FADD R2, R2, R3 ;  /* 0x0000000302027221 */ /* 0x002fc60000000000 */
[----:B------:R-:W1:Y:S01]  /*abe0*/  LDS R3, [R27+0x5400] ;  /* 0x005400001b037984 */ /* 0x000e620000000800 */
[----:B----4-:R-:W-:-:S03]  /*abf0*/  FADD R2, R2, R5 ;  /* 0x0000000502027221 */ /* 0x010fc60000000000 */
[----:B------:R-:W4:Y:S01]  /*ac00*/  LDS R5, [R27+0x5800] ;  /* 0x005800001b057984 */ /* 0x000f220000000800 */
[----:B0-----:R-:W-:-:S03]  /*ac10*/  FADD R2, R2, R7 ;  /* 0x0000000702027221 */ /* 0x001fc60000000000 */
[----:B------:R-:W0:Y:S01]  /*ac20*/  LDS R7, [R27+0x5c00] ;  /* 0x005c00001b077984 */ /* 0x000e220000000800 */
[----:B-----5:R-:W-:-:S03]  /*ac30*/  FADD R2, R2, R9 ;  /* 0x0000000902027221 */ /* 0x020fc60000000000 */
        /* <DEDUP_REMOVED lines=10> */
[----:B------:R-:W3:Y:S01]  /*ace0*/  LDS R19, [R27+0x7400] ;  /* 0x007400001b137984 */ /* 0x000ee20000000800 */
[----:B------:R-:W-:-:S03]  /*acf0*/  FADD R2, R2, R21 ;  /* 0x0000001502027221 */ /* 0x000fc60000000000 */
[----:B------:R-:W3:Y:S01]  /*ad00*/  LDS R21, [R27+0x7c00] ;  /* 0x007c00001b157984 */ /* 0x000ee20000000800 */
[----:B-1----:R-:W-:Y:S01]  /*ad10*/  FADD R2, R2, R3 ;  /* 0x0000000302027221 */ /* 0x002fe20000000000 */
[----:B------:R-:W-:-:S03]  /*ad20*/  IMAD R3, R0, UR19, RZ ;  /* 0x0000001300037c24 */ /* 0x000fc6000f8e02ff */
[----:B----4-:R-:W-:-:S04]  /*ad30*/  FADD R2, R2, R5 ;  /* 0x0000000502027221 */ /* 0x010fc80000000000 */
[----:B0-----:R-:W-:Y:S02]  /*ad40*/  FADD R2, R2, R7 ;  /* 0x0000000702027221 */ /* 0x001fe40000000000 */
[----:B------:R-:W0:Y:S02]  /*ad50*/  LDC.64 R6, c[0x0][0x428] ;  /* 0x00010a00ff067b82 */ /* 0x000e240000000a00 */
[----:B-----5:R-:W-:-:S04]  /*ad60*/  FADD R2, R2, R9 ;  /* 0x0000000902027221 */ /* 0x020fc80000000000 */
[----:B------:R-:W-:-:S04]  /*ad70*/  FADD R2, R2, R11 ;  /* 0x0000000b02027221 */ /* 0x000fc80000000000 */
[----:B------:R-:W-:-:S04]  /*ad80*/  FADD R2, R2, R13 ;  /* 0x0000000d02027221 */ /* 0x000fc80000000000 */
[----:B--2---:R-:W-:-:S04]  /*ad90*/  FADD R2, R2, R15 ;  /* 0x0000000f02027221 */ /* 0x004fc80000000000 */
[----:B---3--:R-:W-:-:S04]  /*ada0*/  FADD R2, R2, R17 ;  /* 0x0000001102027221 */ /* 0x008fc80000000000 */
[----:B------:R-:W-:Y:S01]  /*adb0*/  FADD R19, R2, R19 ;  /* 0x0000001302137221 */ /* 0x000fe20000000000 */
[----:B0-----:R-:W-:-:S03]  /*adc0*/  IADD3 R2, P0, PT, R3, R6, RZ ;  /* 0x0000000603027210 */ /* 0x001fc60007f1e0ff */
[----:B------:R-:W-:Y:S02]  /*add0*/  FADD R4, R19, R4 ;  /* 0x0000000413047221 */ /* 0x000fe40000000000 */
[----:B------:R-:W-:Y:S02]  /*ade0*/  IMAD.X R3, RZ, RZ, R7, P0 ;  /* 0x000000ffff037224 */ /* 0x000fe400000e0607 */
[----:B------:R-:W-:-:S05]  /*adf0*/  FADD R4, R4, R21 ;  /* 0x0000001504047221 */ /* 0x000fca0000000000 */
[----:B------:R0:W-:Y:S04]  /*ae00*/  REDG.E.ADD.F32.FTZ.RN.STRONG.GPU desc[UR10][R2.64], R4 ;  /* 0x00000004020079a6 */ /* 0x0001e8000c12f30a */
[----:B------:R0:W-:Y:S02]  /*ae10*/  STS [R27], R4 ;  /* 0x000000041b007388 */ /* 0x0001e40000000800 */
.L_x_387:
[----:B------:R-:W-:Y:S05]  /*ae20*/  BSYNC.RECONVERGENT B0 ;  /* 0x0000000000007941 */ /* 0x000fea0003800200 */
.L_x_386:
[----:B------:R-:W1:Y:S02]  /*ae30*/  LDCU UR20, c[0x0][0x47c] ;  /* 0x00008f80ff1477ac */ /* 0x000e640008000800 */
[----:B-1----:R-:W-:-:S06]  /*ae40*/  UIMAD UR19, UR20, UR20, URZ ;  /* 0x00000014141372a4 */ /* 0x002fcc000f8e02ff */
[----:B------:R-:W-:-:S13]  /*ae50*/  ISETP.GE.U32.AND P0, PT, R0, UR19, PT ;  /* 0x0000001300007c0c */ /* 0x000fda000bf06070 */
[----:B------:R-:W-:Y:S05]  /*ae60*/  @P0 EXIT ;  /* 0x000000000000094d */ /* 0x000fea0003800000 */
[----:B0-----:R-:W0:Y:S01]  /*ae70*/  I2F.U32.RP R4, UR20 ;  /* 0x0000001400047d06 */ /* 0x001e220008209000 */
[----:B------:R-:W1:Y:S01]  /*ae80*/  S2R R7, SR_CgaCtaId ;  /* 0x0000000000077919 */ /* 0x000e620000008800 */
[----:B------:R-:W-:Y:S01]  /*ae90*/  ISETP.NE.U32.AND P2, PT, RZ, UR20, PT ;  /* 0x00000014ff007c0c */ /* 0x000fe2000bf45070 */
[----:B------:R-:W4:Y:S01]  /*aea0*/  LDCU.64 UR4, c[0x0][0x4a0] ;  /* 0x00009400ff0477ac */ /* 0x000f220008000a00 */
[----:B------:R-:W5:Y:S04]  /*aeb0*/  LDCU.64 UR6, c[0x0][0x498] ;  /* 0x00009300ff0677ac */ /* 0x000f680008000a00 */
[----:B0-----:R-:W0:Y:S02]  /*aec0*/  MUFU.RCP R4, R4 ;  /* 0x0000000400047308 */ /* 0x001e240000001000 */
[----:B0-----:R-:W-:-:S06]  /*aed0*/  IADD3 R2, PT, PT, R4, 0xffffffe, RZ ;  /* 0x0ffffffe04027810 */ /* 0x001fcc0007ffe0ff */
[----:B------:R0:W2:Y:S02]  /*aee0*/  F2I.FTZ.U32.TRUNC.NTZ R3, R2 ;  /* 0x0000000200037305 */ /* 0x0000a4000021f000 */
[----:B0-----:R-:W-:Y:S01]  /*aef0*/  IMAD.MOV.U32 R2, RZ, RZ, RZ ;  /* 0x000000ffff027224 */ /* 0x001fe200078e00ff */
[----:B--2---:R-:W-:-:S05]  /*af00*/  IADD3 R5, PT, PT, RZ, -R3, RZ ;  /* 0x80000003ff057210 */ /* 0x004fca0007ffe0ff */
[----:B------:R-:W-:-:S04]  /*af10*/  IMAD R5, R5, UR20, RZ ;  /* 0x0000001405057c24 */ /* 0x000fc8000f8e02ff */
[----:B------:R-:W-:Y:S01]  /*af20*/  IMAD.HI.U32 R3, R3, R5, R2 ;  /* 0x0000000503037227 */ /* 0x000fe200078e0002 */
[----:B------:R-:W-:-:S04]  /*af30*/  MOV R2, 0x400 ;  /* 0x0000040000027802 */ /* 0x000fc80000000f00 */
[----:B-1----:R-:W-:Y:S01]  /*af40*/  LEA R2, R7, R2, 0x18 ;  /* 0x0000000207027211 */ /* 0x002fe200078ec0ff */
[----:B------:R-:W-:-:S05]  /*af50*/  IMAD.HI.U32 R3, R3, R0, RZ ;  /* 0x0000000003037227 */ /* 0x000fca00078e00ff */
[----:B------:R-:W-:-:S05]  /*af60*/  IADD3 R5, PT, PT, -R3, RZ, RZ ;  /* 0x000000ff03057210 */ /* 0x000fca0007ffe1ff */
[----:B------:R-:W-:-:S05]  /*af70*/  IMAD R5, R5, UR20, R0 ;  /* 0x0000001405057c24 */ /* 0x000fca000f8e0200 */
[----:B------:R-:W-:-:S13]  /*af80*/  ISETP.GE.U32.AND P0, PT, R5, UR20, PT ;  /* 0x0000001405007c0c */ /* 0x000fda000bf06070 */
[----:B------:R-:W-:Y:S01]  /*af90*/  @P0 IADD3 R5, PT, PT, R5, -UR20, RZ ;  /* 0x8000001405050c10 */ /* 0x000fe2000fffe0ff */
[----:B------:R-:W-:-:S03]  /*afa0*/  @P0 VIADD R3, R3, 0x1 ;  /* 0x0000000103030836 */ /* 0x000fc60000000000 */
[----:B------:R-:W-:-:S13]  /*afb0*/  ISETP.GE.U32.AND P1, PT, R5, UR20, PT ;  /* 0x0000001405007c0c */ /* 0x000fda000bf26070 */
[----:B------:R-:W-:Y:S02]  /*afc0*/  @P1 IADD3 R3, PT, PT, R3, 0x1, RZ ;  /* 0x0000000103031810 */ /* 0x000fe40007ffe0ff */
[----:B------:R-:W-:-:S04]  /*afd0*/  @!P2 LOP3.LUT R3, RZ, UR20, RZ, 0x33, !PT ;  /* 0x00000014ff03ac12 */ /* 0x000fc8000f8e33ff */
[C---:B------:R-:W-:Y:S01]  /*afe0*/  IADD3 R7, PT, PT, -R3.reuse, RZ, RZ ;  /* 0x000000ff03077210 */ /* 0x040fe20007ffe1ff */
[C---:B------:R-:W-:Y:S02]  /*aff0*/  IMAD R5, R3.reuse, 0x1c, R2 ;  /* 0x0000001c03057824 */ /* 0x040fe400078e0202 */
[----:B----4-:R-:W-:Y:S02]  /*b000*/  IMAD R3, R3, UR4, RZ ;  /* 0x0000000403037c24 */ /* 0x010fe4000f8e02ff */
[----:B------:R-:W-:-:S04]  /*b010*/  IMAD R0, R7, UR20, R0 ;  /* 0x0000001407007c24 */ /* 0x000fc8000f8e0200 */
[C---:B------:R-:W-:Y:S02]  /*b020*/  IMAD R5, R0.reuse, 0x4, R5 ;  /* 0x0000000400057824 */ /* 0x040fe400078e0205 */
[----:B------:R-:W-:-:S03]  /*b030*/  IMAD R3, R0, UR5, R3 ;  /* 0x0000000500037c24 */ /* 0x000fc6000f8e0203 */
[----:B------:R-:W0:Y:S04]  /*b040*/  LDS R2, [R5] ;  /* 0x0000000005027984 */ /* 0x000e280000000800 */
[----:B------:R-:W1:Y:S04]  /*b050*/  LDS R7, [R5+0xc4] ;  /* 0x0000c40005077984 */ /* 0x000e680000000800 */
[----:B------:R-:W2:Y:S04]  /*b060*/  LDS R9, [R5+0x188] ;  /* 0x0001880005097984 */ /* 0x000ea80000000800 */
[----:B------:R-:W4:Y:S04]  /*b070*/  LDS R11, [R5+0x24c] ;  /* 0x00024c00050b7984 */ /* 0x000f280000000800 */
[----:B------:R-:W5:Y:S04]  /*b080*/  LDS R13, [R5+0x310] ;  /* 0x00031000050d7984 */ /* 0x000f680000000800 */
[----:B------:R-:W5:Y:S04]  /*b090*/  LDS R15, [R5+0x3d4] ;  /* 0x0003d400050f7984 */ /* 0x000f680000000800 */
[----:B---3--:R-:W3:Y:S04]  /*b0a0*/  LDS R17, [R5+0x498] ;  /* 0x0004980005117984 */ /* 0x008ee80000000800 */
[----:B------:R-:W3:Y:S04]  /*b0b0*/  LDS R19, [R5+0x55c] ;  /* 0x00055c0005137984 */ /* 0x000ee80000000800 */
[----:B------:R-:W3:Y:S04]  /*b0c0*/  LDS R21, [R5+0x620] ;  /* 0x0006200005157984 */ /* 0x000ee80000000800 */
[----:B------:R-:W3:Y:S01]  /*b0d0*/  LDS R23, [R5+0x6e4] ;  /* 0x0006e40005177984 */ /* 0x000ee20000000800 */
[----:B0-----:R-:W-:-:S03]  /*b0e0*/  FADD R2, RZ, R2 ;  /* 0x00000002ff027221 */ /* 0x001fc60000000000 */
[----:B------:R-:W0:Y:S01]  /*b0f0*/  LDS R25, [R5+0x7a8] ;  /* 0x0007a80005197984 */ /* 0x000e220000000800 */
[----:B-1----:R-:W-:-:S03]  /*b100*/  FADD R2, R2, R7 ;  /* 0x0000000702027221 */ /* 0x002fc60000000000 */
[----:B------:R-:W-:Y:S01]  /*b110*/  LDS R4, [R5+0xab8] ;  /* 0x000ab80005047984 */ /* 0x000fe20000000800 */
[----:B--2---:R-:W-:-:S03]  /*b120*/  FADD R2, R2, R9 ;  /* 0x0000000902027221 */ /* 0x004fc60000000000 */
[----:B------:R-:W1:Y:S01]  /*b130*/  LDS R7, [R5+0x86c] ;  /* 0x00086c0005077984 */ /* 0x000e620000000800 */
[----:B----4-:R-:W-:-:S03]  /*b140*/  FADD R2, R2, R11 ;  /* 0x0000000b02027221 */ /* 0x010fc60000000000 */
[----:B------:R-:W2:Y:S01]  /*b150*/  LDS R9, [R5+0x930] ;  /* 0x0009300005097984 */ /* 0x000ea20000000800 */
[----:B-----5:R-:W-:-:S03]  /*b160*/  FADD R2, R2, R13 ;  /* 0x0000000d02027221 */ /* 0x020fc60000000000 */
[----:B------:R-:W4:Y:S01]  /*b170*/  LDS R11, [R5+0x9f4] ;  /* 0x0009f400050b7984 */ /* 0x000f220000000800 */
[----:B------:R-:W-:-:S03]  /*b180*/  FADD R2, R2, R15 ;  /* 0x0000000f02027221 */ /* 0x000fc60000000000 */
[----:B------:R-:W5:Y:S01]  /*b190*/  LDS R13, [R5+0xb7c] ;  /* 0x000b7c00050d7984 */ /* 0x000f620000000800 */
[----:B---3--:R-:W-:-:S04]  /*b1a0*/  FADD R2, R2, R17 ;  /* 0x0000001102027221 */ /* 0x008fc80000000000 */
[----:B------:R-:W-:-:S04]  /*b1b0*/  FADD R2, R2, R19 ;  /* 0x0000001302027221 */ /* 0x000fc80000000000 */
[----:B------:R-:W-:-:S04]  /*b1c0*/  FADD R2, R2, R21 ;  /* 0x0000001502027221 */ /* 0x000fc80000000000 */
[----:B------:R-:W-:-:S04]  /*b1d0*/  FADD R2, R2, R23 ;  /* 0x0000001702027221 */ /* 0x000fc80000000000 */
[----:B0-----:R-:W-:-:S04]  /*b1e0*/  FADD R2, R2, R25 ;  /* 0x0000001902027221 */ /* 0x001fc80000000000 */
[----:B-1----:R-:W-:-:S04]  /*b1f0*/  FADD R2, R2, R7 ;  /* 0x0000000702027221 */ /* 0x002fc80000000000 */
[----:B--2---:R-:W-:-:S04]  /*b200*/  FADD R2, R2, R9 ;  /* 0x0000000902027221 */ /* 0x004fc80000000000 */
[----:B----4-:R-:W-:Y:S01]  /*b210*/  FADD R11, R2, R11 ;  /* 0x0000000b020b7221 */ /* 0x010fe20000000000 */
[----:B------:R-:W-:-:S03]  /*b220*/  IADD3 R2, P0, PT, R3, UR6, RZ ;  /* 0x0000000603027c10 */ /* 0x000fc6000ff1e0ff */
[----:B------:R-:W-:Y:S01]  /*b230*/  FADD R4, R11, R4 ;  /* 0x000000040b047221 */ /* 0x000fe20000000000 */
[----:B------:R-:W-:-:S03]  /*b240*/  IADD3.X R3, PT, PT, RZ, UR7, RZ, P0, !PT ;  /* 0x00000007ff037c10 */ /* 0x000fc600087fe4ff */
[----:B-----5:R-:W-:-:S05]  /*b250*/  FADD R13, R4, R13 ;  /* 0x0000000d040d7221 */ /* 0x020fca0000000000 */
[----:B------:R-:W-:Y:S01]  /*b260*/  REDG.E.ADD.F32.FTZ.RN.STRONG.GPU desc[UR10][R2.64], R13 ;  /* 0x0000000d020079a6 */ /* 0x000fe2000c12f30a */
[----:B------:R-:W-:Y:S05]  /*b270*/  EXIT ;  /* 0x000000000000794d */ /* 0x000fea0003800000 */
        .weak           $__internal_2_$__cuda_sm3x_div_rn_noftz_f32_slowpath
        .type           $__internal_2_$__cuda_sm3x_div_rn_noftz_f32_slowpath,@function
        .size           $__internal_2_$__cuda_sm3x_div_rn_noftz_f32_slowpath,(.L_x_700 - $__internal_2_$__cuda_sm3x_div_rn_noftz_f32_slowpath)
$__internal_2_$__cuda_sm3x_div_rn_noftz_f32_slowpath:
        /* <DEDUP_REMOVED lines=32> */
[----:B------:R-:W-:Y:S02]  /*b480*/  @!P1 FFMA R22, R22, 1.84467440737095516160e+19, RZ ;  /* 0x5f80000016169823 */ /* 0x000fe400000000ff */
[----:B------:R-:W-:-:S07]  /*b490*/  @!P1 IADD3 R33, PT, PT, R33, 0x40, RZ ;  /* 0x0000004021219810 */ /* 0x000fce0007ffe0ff */
.L_x_389:
[----:B------:R-:W-:Y:S01]  /*b4a0*/  LEA R35, R23, 0xc0800000, 0x17 ;  /* 0xc080000017237811 */ /* 0x000fe200078eb8ff */
[----:B------:R-:W-:Y:S01]  /*b4b0*/  VIADD R36, R36, 0xffffff81 ;  /* 0xffffff8124247836 */ /* 0x000fe20000000000 */
[----:B------:R-:W-:Y:S02]  /*b4c0*/  BSSY.RECONVERGENT B1, `(.L_x_394) ;  /* 0x0000035000017945 */ /* 0x000fe40003800200 */
[----:B------:R-:W-:-:S04]  /*b4d0*/  IADD3 R44, PT, PT, -R35, R22, RZ ;  /* 0x00000016232c7210 */ /* 0x000fc80007ffe1ff */
[----:B------:R-:W0:Y:S01]  /*b4e0*/  MUFU.RCP R22, R44 ;  /* 0x0000002c00167308 */ /* 0x000e220000001000 */
[----:B------:R-:W-:-:S04]  /*b4f0*/  FADD.FTZ R35, -R44, -RZ ;  /* 0x800000ff2c237221 */ /* 0x000fc80000010100 */
[----:B0-----:R-:W-:-:S04]  /*b500*/  FFMA R37, R22, R35, 1 ;  /* 0x3f80000016257423 */ /* 0x001fc80000000023 */
[----:B------:R-:W-:Y:S01]  /*b510*/  FFMA R37, R22, R37, R22 ;  /* 0x0000002516257223 */ /* 0x000fe20000000016 */
[C---:B------:R-:W-:Y:S01]  /*b520*/  IMAD R22, R36.reuse, -0x800000, R39 ;  /* 0xff80000024167824 */ /* 0x040fe200078e0227 */
[----:B------:R-:W-:-:S03]  /*b530*/  IADD3 R36, PT, PT, R36, 0x7f, -R23 ;  /* 0x0000007f24247810 */ /* 0x000fc60007ffe817 */
[----:B------:R-:W-:Y:S01]  /*b540*/  FFMA R38, R22, R37, RZ ;  /* 0x0000002516267223 */ /* 0x000fe200000000ff */
[----:B------:R-:W-:-:S03]  /*b550*/  IADD3 R33, PT, PT, R36, R33, RZ ;  /* 0x0000002124217210 */ /* 0x000fc60007ffe0ff */
[----:B------:R-:W-:-:S04]  /*b560*/  FFMA R39, R35, R38, R22 ;  /* 0x0000002623277223 */ /* 0x000fc80000000016 */
[----:B------:R-:W-:-:S04]  /*b570*/  FFMA R38, R37, R39, R38 ;  /* 0x0000002725267223 */ /* 0x000fc80000000026 */
[----:B------:R-:W-:-:S04]  /*b580*/  FFMA R35, R35, R38, R22 ;  /* 0x0000002623237223 */ /* 0x000fc80000000016 */
        /* <DEDUP_REMOVED lines=17> */
[----:B------:R-:W-:Y:S02]  /*b6a0*/  ISETP.NE.AND P3, PT, R23, RZ, PT ;  /* 0x000000ff1700720c */ /* 0x000fe40003f65270 */
[----:B------:R-:W-:Y:S02]  /*b6b0*/  LOP3.LUT R33, R33, 0x7fffff, RZ, 0xc0, !PT ;  /* 0x007fffff21217812 */ /* 0x000fe400078ec0ff */
[----:B------:R-:W-:Y:S02]  /*b6c0*/  ISETP.NE.AND P1, PT, R23, RZ, PT ;  /* 0x000000ff1700720c */ /* 0x000fe40003f25270 */
[----:B------:R-:W-:Y:S02]  /*b6d0*/  LOP3.LUT R38, R33, 0x800000, RZ, 0xfc, !PT ;  /* 0x0080000021267812 */ /* 0x000fe400078efcff */
[----:B------:R-:W-:-:S02]  /*b6e0*/  IADD3 R33, PT, PT, R23, 0x20, RZ ;  /* 0x0000002017217810 */ /* 0x000fc40007ffe0ff */
        /* <DEDUP_REMOVED lines=14> */
.L_x_396:
[----:B------:R-:W-:-:S04]  /*b7d0*/  LOP3.LUT R22, R22, 0x80000000, RZ, 0xc0, !PT ;  /* 0x8000000016167812 */ /* 0x000fc800078ec0ff */
[----:B------:R-:W-:Y:S01]  /*b7e0*/  LOP3.LUT R22, R22, 0x7f800000, RZ, 0xfc, !PT ;  /* 0x7f80000016167812 */ /* 0x000fe200078efcff */
[----:B------:R-:W-:Y:S06]  /*b7f0*/  BRA `(.L_x_397) ;  /* 0x0000000000047947 */ /* 0x000fec0003800000 */
.L_x_395:
[----:B------:R-:W-:-:S07]  /*b800*/  LEA R22, R33, R22, 0x17 ;  /* 0x0000001621167211 */ /* 0x000fce00078eb8ff */
.L_x_397:
[----:B------:R-:W-:Y:S05]  /*b810*/  BSYNC.RECONVERGENT B1 ;  /* 0x0000000000017941 */ /* 0x000fea0003800200 */
.L_x_394:
[----:B------:R-:W-:Y:S05]  /*b820*/  BRA `(.L_x_398) ;  /* 0x0000000000207947 */ /* 0x000fea0003800000 */
.L_x_393:
[----:B------:R-:W-:-:S04]  /*b830*/  LOP3.LUT R22, R22, 0x80000000, R39, 0x48, !PT ;  /* 0x8000000016167812 */ /* 0x000fc800078e4827 */
[----:B------:R-:W-:Y:S01]  /*b840*/  LOP3.LUT R22, R22, 0x7f800000, RZ, 0xfc, !PT ;  /* 0x7f80000016167812 */ /* 0x000fe200078efcff */
[----:B------:R-:W-:Y:S06]  /*b850*/  BRA `(.L_x_398) ;  /* 0x0000000000147947 */ /* 0x000fec0003800000 */
.L_x_392:
[----:B------:R-:W-:Y:S01]  /*b860*/  LOP3.LUT R22, R22, 0x80000000, R39, 0x48, !PT ;  /* 0x8000000016167812 */ /* 0x000fe200078e4827 */
[----:B------:R-:W-:Y:S06]  /*b870*/  BRA `(.L_x_398) ;  /* 0x00000000000c7947 */ /* 0x000fec0003800000 */
.L_x_391:
[----:B------:R-:W0:Y:S01]  /*b880*/  MUFU.RSQ R22, -QNAN ;  /* 0xffc0000000167908 */ /* 0x000e220000001400 */
[----:B------:R-:W-:Y:S05]  /*b890*/  BRA `(.L_x_398) ;  /* 0x0000000000047947 */ /* 0x000fea0003800000 */
.L_x_390:
[----:B------:R-:W-:-:S07]  /*b8a0*/  FADD.FTZ R22, R39, R22 ;  /* 0x0000001627167221 */ /* 0x000fce0000010000 */
.L_x_398:
[----:B------:R-:W-:Y:S05]  /*b8b0*/  BSYNC.RECONVERGENT B0 ;  /* 0x0000000000007941 */ /* 0x000fea0003800200 */
.L_x_388:
[----:B------:R-:W-:-:S04]  /*b8c0*/  HFMA2 R35, -RZ, RZ, 0, 0 ;  /* 0x00000000ff237431 */ /* 0x000fc800000001ff */
[----:B0-----:R-:W-:Y:S05]  /*b8d0*/  RET.REL.NODEC R34 `(_Z45__kernel__bwd_kernel_bilateral_filter_wrapper10TensorViewS_S_S_S_S_S_S_ii) ;  /* 0xffffff4422c87950 */ /* 0x001fea0003c3ffff */
.L_x_399:
        /* <DEDUP_REMOVED lines=10> */
.L_x_700:


//--------------------- .text._Z46__kernel__exec_kernel_bilateral_filter_wrapper10TensorViewS_S_S_ii --------------------------
	.section	.text._Z46__kernel__exec_kernel_bilateral_filter_wrapper10TensorViewS_S_S_ii,"ax",@progbits
	.align	128
        .global         _Z46__kernel__exec_kernel_bilateral_filter_wrapper10TensorViewS_S_S_ii
        .type           _Z46__kernel__exec_kernel_bilateral_filter_wrapper10TensorViewS_S_S_ii,@function
        .size           _Z46__kernel__exec_kernel_bilateral_filter_wrapper10TensorViewS_S_S_ii,(.L_x_701 - _Z46__kernel__exec_kernel_bilateral_filter_wrapper10TensorViewS_S_S_ii)
        .other          _Z46__kernel__exec_kernel_bilateral_filter_wrapper10TensorViewS_S_S_ii,@"STO_CUDA_ENTRY STV_DEFAULT"
_Z46__kernel__exec_kernel_bilateral_filter_wrapper10TensorViewS_S_S_ii:
.text._Z46__kernel__exec_kernel_bilateral_filter_wrapper10TensorViewS_S_S_ii:
        /* <DEDUP_REMOVED lines=13> */
[----:B------:R-:W-:Y:S01]  /*00d0*/  IMAD R5, R3, R4, RZ ;  /* 0x0000000403057224 */ /* 0x000fe200078e02ff */
[----:B------:R-:W-:Y:S01]  /*00e0*/  IABS R9, R6 ;  /* 0x0000000600097213 */ /* 0x000fe20000000000 */
[----:B------:R-:W0:Y:S01]  /*00f0*/  LDCU UR4, c[0x0][0x460] ;  /* 0x00008c00ff0477ac */ /* 0x000e220008000800 */
[----:B------:R-:W1:Y:S01]  /*0100*/  I2F.RP R2, R8 ;  /* 0x0000000800027306 */ /* 0x000e620000209400 */
[----:B------:R-:W-:Y:S01]  /*0110*/  IABS R0, R4 ;  /* 0x0000000400007213 */ /* 0x000fe20000000000 */
[----:B------:R-:W-:Y:S01]  /*0120*/  IMAD.MOV.U32 R20, RZ, RZ, RZ ;  /* 0x000000ffff147224 */ /* 0x000fe200078e00ff */
[----:B------:R-:W2:Y:S05]  /*0130*/  LDCU.64 UR16, c[0x0][0x358] ;  /* 0x00006b00ff1077ac */ /* 0x000eaa0008000a00 */
[----:B------:R-:W3:Y:S08]  /*0140*/  I2F.RP R13, R0 ;  /* 0x00000000000d7306 */ /* 0x000ef00000209400 */
[----:B-1----:R-:W1:Y:S01]  /*0150*/  MUFU.RCP R2, R2 ;  /* 0x0000000200027308 */ /* 0x002e620000001000 */
[----:B0-----:R-:W-:-:S02]  /*0160*/  UISETP.GE.AND UP0, UPT, UR4, URZ, UPT ;  /* 0x000000ff0400728c */ /* 0x001fc4000bf06270 */
[----:B------:R-:W-:-:S05]  /*0170*/  UIADD3 UR6, UPT, UPT, -UR4, URZ, URZ ;  /* 0x000000ff04067290 */ /* 0x000fca000fffe1ff */
[----:B---3--:R-:W-:Y:S01]  /*0180*/  MUFU.RCP R13, R13 ;  /* 0x0000000d000d7308 */ /* 0x008fe20000001000 */
[----:B-1----:R-:W-:Y:S01]  /*0190*/  VIADD R10, R2, 0xffffffe ;  /* 0x0ffffffe020a7836 */ /* 0x002fe20000000000 */
[----:B------:R-:W-:-:S06]  /*01a0*/  IABS R2, R5 ;  /* 0x0000000500027213 */ /* 0x000fcc0000000000 */
[----:B------:R0:W1:Y:S08]  /*01b0*/  F2I.FTZ.U32.TRUNC.NTZ R11, R10 ;  /* 0x0000000a000b7305 */ /* 0x000070000021f000 */
[----:B------:R-:W3:Y:S01]  /*01c0*/  I2F.RP R14, R2 ;  /* 0x00000002000e7306 */ /* 0x000ee20000209400 */
[----:B0-----:R-:W-:Y:S02]  /*01d0*/  HFMA2 R10, -RZ, RZ, 0, 0 ;  /* 0x00000000ff0a7431 */ /* 0x001fe400000001ff */
[----:B-1----:R-:W-:-:S04]  /*01e0*/  IMAD.MOV R7, RZ, RZ, -R11 ;  /* 0x000000ffff077224 */ /* 0x002fc800078e0a0b */
[----:B------:R-:W-:-:S04]  /*01f0*/  IMAD R7, R7, R8, RZ ;  /* 0x0000000807077224 */ /* 0x000fc800078e02ff */
[----:B------:R-:W-:Y:S01]  /*0200*/  IMAD.HI.U32 R12, R11, R7, R10 ;  /* 0x000000070b0c7227 */ /* 0x000fe200078e000a */
[----:B---3--:R-:W0:Y:S03]  /*0210*/  MUFU.RCP R14, R14 ;  /* 0x0000000e000e7308 */ /* 0x008e260000001000 */
[----:B------:R-:W-:Y:S01]  /*0220*/  IMAD.MOV.U32 R7, RZ, RZ, R9 ;  /* 0x000000ffff077224 */ /* 0x000fe200078e0009 */
[----:B------:R-:W-:-:S03]  /*0230*/  IADD3 R9, PT, PT, R13, 0xffffffe, RZ ;  /* 0x0ffffffe0d097810 */ /* 0x000fc60007ffe0ff */
[----:B------:R-:W-:-:S03]  /*0240*/  IMAD.HI.U32 R12, R12, R7, RZ ;  /* 0x000000070c0c7227 */ /* 0x000fc600078e00ff */
[----:B------:R-:W1:Y:S01]  /*0250*/  F2I.FTZ.U32.TRUNC.NTZ R9, R9 ;  /* 0x0000000900097305 */ /* 0x000e62000021f000 */
[----:B------:R-:W-:-:S04]  /*0260*/  IMAD.MOV R11, RZ, RZ, -R12 ;  /* 0x000000ffff0b7224 */ /* 0x000fc800078e0a0c */
[----:B------:R-:W-:Y:S02]  /*0270*/  IMAD R11, R8, R11, R7 ;  /* 0x0000000b080b7224 */ /* 0x000fe400078e0207 */
[----:B0-----:R-:W-:Y:S01]  /*0280*/  VIADD R10, R14, 0xffffffe ;  /* 0x0ffffffe0e0a7836 */ /* 0x001fe20000000000 */
[----:B------:R-:W-:Y:S02]  /*0290*/  IABS R14, R5 ;  /* 0x00000005000e7213 */ /* 0x000fe40000000000 */
[----:B------:R-:W-:Y:S01]  /*02a0*/  ISETP.GT.U32.AND P1, PT, R8, R11, PT ;  /* 0x0000000b0800720c */ /* 0x000fe20003f24070 */
[----:B-1----:R-:W-:-:S04]  /*02b0*/  IMAD.MOV R13, RZ, RZ, -R9 ;  /* 0x000000ffff0d7224 */ /* 0x002fc800078e0a09 */
[----:B------:R-:W-:-:S08]  /*02c0*/  IMAD R13, R13, R0, RZ ;  /* 0x000000000d0d7224 */ /* 0x000fd000078e02ff */
[----:B------:R-:W-:Y:S01]  /*02d0*/  @!P1 IMAD.IADD R11, R11, 0x1, -R8 ;  /* 0x000000010b0b9824 */ /* 0x000fe200078e0a08 */
[----:B------:R-:W-:Y:S02]  /*02e0*/  @!P1 IADD3 R12, PT, PT, R12, 0x1, RZ ;  /* 0x000000010c0c9810 */ /* 0x000fe40007ffe0ff */
[----:B------:R-:W-:Y:S02]  /*02f0*/  ISETP.NE.AND P1, PT, R3, RZ, PT ;  /* 0x000000ff0300720c */ /* 0x000fe40003f25270 */
[----:B------:R-:W-:Y:S02]  /*0300*/  ISETP.GE.U32.AND P0, PT, R11, R8, PT ;  /* 0x000000080b00720c */ /* 0x000fe40003f06070 */
[----:B------:R-:W-:Y:S01]  /*0310*/  LOP3.LUT R8, R6, R3, RZ, 0x3c, !PT ;  /* 0x0000000306087212 */ /* 0x000fe200078e3cff */
[----:B------:R-:W0:Y:S03]  /*0320*/  F2I.FTZ.U32.TRUNC.NTZ R11, R10 ;  /* 0x0000000a000b7305 */ /* 0x000e26000021f000 */
[----:B------:R-:W-:Y:S01]  /*0330*/  ISETP.GE.AND P2, PT, R8, RZ, PT ;  /* 0x000000ff0800720c */ /* 0x000fe20003f46270 */
[----:B------:R-:W-:-:S04]  /*0340*/  IMAD.MOV.U32 R8, RZ, RZ, RZ ;  /* 0x000000ffff087224 */ /* 0x000fc800078e00ff */
[----:B------:R-:W-:-:S04]  /*0350*/  IMAD.HI.U32 R8, R9, R13, R8 ;  /* 0x0000000d09087227 */ /* 0x000fc800078e0008 */
[----:B------:R-:W-:Y:S02]  /*0360*/  @P0 VIADD R12, R12, 0x1 ;  /* 0x000000010c0c0836 */ /* 0x000fe40000000000 */
[----:B0-----:R-:W-:-:S03]  /*0370*/  IMAD.MOV R15, RZ, RZ, -R11 ;  /* 0x000000ffff0f7224 */ /* 0x001fc600078e0a0b */
[----:B------:R-:W-:Y:S02]  /*0380*/  @!P2 IADD3 R12, PT, PT, -R12, RZ, RZ ;  /* 0x000000ff0c0ca210 */ /* 0x000fe40007ffe1ff */
[----:B------:R-:W-:Y:S01]  /*0390*/  @!P1 LOP3.LUT R12, RZ, R3, RZ, 0x33, !PT ;  /* 0x00000003ff0c9212 */ /* 0x000fe200078e33ff */
[----:B------:R-:W-:-:S03]  /*03a0*/  IMAD R9, R15, R2, RZ ;  /* 0x000000020f097224 */ /* 0x000fc600078e02ff */
[----:B------:R-:W-:Y:S02]  /*03b0*/  IABS R10, R12 ;  /* 0x0000000c000a7213 */ /* 0x000fe40000000000 */
[C---:B------:R-:W-:Y:S02]  /*03c0*/  ISETP.GE.AND P3, PT, R12.reuse, RZ, PT ;  /* 0x000000ff0c00720c */ /* 0x040fe40003f66270 */
[----:B------:R-:W-:Y:S01]  /*03d0*/  MOV R13, R10 ;  /* 0x0000000a000d7202 */ /* 0x000fe20000000f00 */
[----:B------:R-:W-:Y:S01]  /*03e0*/  IMAD.MOV.U32 R10, RZ, RZ, RZ ;  /* 0x000000ffff0a7224 */ /* 0x000fe200078e00ff */
[----:B------:R-:W-:-:S03]  /*03f0*/  IADD3 R12, PT, PT, -R12, RZ, RZ ;  /* 0x000000ff0c0c7210 */ /* 0x000fc60007ffe1ff */
[----:B------:R-:W-:-:S04]  /*0400*/  IMAD.HI.U32 R10, R11, R9, R10 ;  /* 0x000000090b0a7227 */ /* 0x000fc800078e000a */
[----:B------:R-:W-:-:S04]  /*0410*/  IMAD.HI.U32 R8, R8, R13, RZ ;  /* 0x0000000d08087227 */ /* 0x000fc800078e00ff */
[----:B------:R-:W-:Y:S01]  /*0420*/  IMAD.MOV R9, RZ, RZ, -R14 ;  /* 0x000000ffff097224 */ /* 0x000fe200078e0a0e */
[----:B------:R-:W-:Y:S01]  /*0430*/  IADD3 R8, PT, PT, -R8, RZ, RZ ;  /* 0x000000ff08087210 */ /* 0x000fe20007ffe1ff */
[----:B------:R-:W-:-:S04]  /*0440*/  IMAD.HI.U32 R10, R10, R7, RZ ;  /* 0x000000070a0a7227 */ /* 0x000fc800078e00ff */
[----:B------:R-:W-:Y:S02]  /*0450*/  IMAD R9, R10, R9, R7 ;  /* 0x000000090a097224 */ /* 0x000fe400078e0207 */
[----:B------:R-:W-:Y:S02]  /*0460*/  IMAD R7, R0, R8, R13 ;  /* 0x0000000800077224 */ /* 0x000fe400078e020d */
[----:B------:R-:W-:Y:S01]  /*0470*/  IMAD R3, R3, R12, R6 ;  /* 0x0000000c03037224 */ /* 0x000fe200078e0206 */
        /* <DEDUP_REMOVED lines=8> */
[----:B------:R-:W-:-:S04]  /*0500*/  LOP3.LUT R2, R6, R5, RZ, 0x3c, !PT ;  /* 0x0000000506027212 */ /* 0x000fc800078e3cff */
[----:B------:R-:W-:-:S05]  /*0510*/  ISETP.GE.AND P4, PT, R2, RZ, PT ;  /* 0x000000ff0200720c */ /* 0x000fca0003f86270 */
[----:B------:R-:W-:Y:S01]  /*0520*/  @P0 VIADD R10, R10, 0x1 ;  /* 0x000000010a0a0836 */ /* 0x000fe20000000000 */
[----:B------:R-:W-:Y:S01]  /*0530*/  ISETP.NE.AND P0, PT, R4, RZ, PT ;  /* 0x000000ff0400720c */ /* 0x000fe20003f05270 */
[----:B------:R-:W-:-:S03]  /*0540*/  @!P2 IMAD.IADD R7, R7, 0x1, -R0 ;  /* 0x000000010707a824 */ /* 0x000fc600078e0a00 */
[----:B------:R-:W-:Y:S01]  /*0550*/  MOV R0, R10 ;  /* 0x0000000a00007202 */ /* 0x000fe20000000f00 */
[----:B------:R-:W-:-:S04]  /*0560*/  IMAD.MOV.U32 R2, RZ, RZ, R7 ;  /* 0x000000ffff027224 */ /* 0x000fc800078e0007 */
[----:B------:R-:W-:Y:S01]  /*0570*/  @!P4 IMAD.MOV R0, RZ, RZ, -R0 ;  /* 0x000000ffff00c224 */ /* 0x000fe200078e0a00 */
[----:B------:R-:W-:Y:S01]  /*0580*/  @!P1 LOP3.LUT R0, RZ, R5, RZ, 0x33, !PT ;  /* 0x00000005ff009212 */ /* 0x000fe200078e33ff */
[----:B------:R-:W-:Y:S02]  /*0590*/  @!P3 IMAD.MOV R2, RZ, RZ, -R2 ;  /* 0x000000ffff02b224 */ /* 0x000fe400078e0a02 */
[----:B------:R-:W-:Y:S01]  /*05a0*/  @!P0 LOP3.LUT R2, RZ, R4, RZ, 0x33, !PT ;  /* 0x00000004ff028212 */ /* 0x000fe200078e33ff */
[----:B--2---:R-:W-:Y:S06]  /*05b0*/  BRA.U !UP0, `(.L_x_400) ;  /* 0x0000002d08b87547 */ /* 0x004fec000b800000 */
[----:B------:R-:W0:Y:S01]  /*05c0*/  LDCU UR7, c[0x0][0x3a0] ;  /* 0x00007400ff0777ac */ /* 0x000e220008000800 */
[----:B------:R-:W1:Y:S01]  /*05d0*/  LDCU UR5, c[0x0][0x430] ;  /* 0x00008600ff0577ac */ /* 0x000e620008000800 */
[----:B------:R-:W2:Y:S01]  /*05e0*/  LDCU.64 UR10, c[0x0][0x438] ;  /* 0x00008700ff0a77ac */ /* 0x000ea20008000a00 */
[----:B------:R-:W3:Y:S01]  /*05f0*/  LDCU.64 UR8, c[0x0][0x390] ;  /* 0x00007200ff0877ac */ /* 0x000ee20008000a00 */
[----:B------:R-:W4:Y:S01]  /*0600*/  LDCU UR4, c[0x0][0x388] ;  /* 0x00007100ff0477ac */ /* 0x000f220008000800 */
[----:B0-----:R-:W-:Y:S01]  /*0610*/  UISETP.GT.AND UP0, UPT, UR7, -0x2, UPT ;  /* 0xfffffffe0700788c */ /* 0x001fe2000bf04270 */
[----:B-1----:R-:W-:Y:S02]  /*0620*/  IMAD R5, R0, UR5, RZ ;  /* 0x0000000500057c24 */ /* 0x002fe4000f8e02ff */
[----:B--2---:R-:W-:Y:S02]  /*0630*/  IMAD R6, R2, UR10, RZ ;  /* 0x0000000a02067c24 */ /* 0x004fe4000f8e02ff */
[----:B------:R-:W-:-:S02]  /*0640*/  IMAD R7, R3, UR11, RZ ;  /* 0x0000000b03077c24 */ /* 0x000fc4000f8e02ff */
[----:B---3--:R-:W-:Y:S02]  /*0650*/  IMAD R4, R3, UR9, RZ ;  /* 0x0000000903047c24 */ /* 0x008fe4000f8e02ff */
        /* <DEDUP_REMOVED lines=9> */
[----:B------:R-:W-:Y:S01]  /*06f0*/  IMAD.MOV.U32 R20, RZ, RZ, RZ ;  /* 0x000000ffff147224 */ /* 0x000fe200078e00ff */
[----:B-1----:R-:W-:Y:S01]  /*0700*/  USHF.L.U32 UR4, UR4, 0x1, URZ ;  /* 0x0000000104047899 */ /* 0x002fe200080006ff */
[----:B0-----:R-:W-:-:S04]  /*0710*/  IMAD R12, R14, UR6, R3 ;  /* 0x000000060e0c7c24 */ /* 0x001fc8000f8e0203 */
[----:B------:R-:W-:-:S05]  /*0720*/  IMAD.IADD R13, R12, 0x1, R14 ;  /* 0x000000010c0d7824 */ /* 0x000fca00078e020e */
[----:B------:R-:W-:-:S07]  /*0730*/  IADD3 R14, PT, PT, R13, R14, RZ ;  /* 0x0000000e0d0e7210 */ /* 0x000fce0007ffe0ff */
.L_x_407:
[----:B------:R-:W0:Y:S01]  /*0740*/  LDC.64 R22, c[0x0][0x460] ;  /* 0x00011800ff167b82 */ /* 0x000e220000000a00 */
[----:B------:R-:W1:Y:S01]  /*0750*/  LDCU UR7, c[0x0][0x3a4] ;  /* 0x00007480ff0777ac */ /* 0x000e620008000800 */
[----:B------:R-:W-:Y:S01]  /*0760*/  BSSY.RECONVERGENT B0, `(.L_x_402) ;  /* 0x0000012000007945 */ /* 0x000fe20003800200 */
[----:B------:R-:W2:Y:S01]  /*0770*/  LDCU UR10, c[0x0][0x3a8] ;  /* 0x00007500ff0a77ac */ /* 0x000ea20008000800 */
[----:B------:R-:W3:Y:S01]  /*0780*/  LDCU UR5, c[0x0][0x3f8] ;  /* 0x00007f00ff0577ac */ /* 0x000ee20008000800 */
[----:B0-----:R-:W-:Y:S01]  /*0790*/  IMAD R15, R23, UR6, R2 ;  /* 0x00000006170f7c24 */ /* 0x001fe2000f8e0202 */
[C---:B------:R-:W-:Y:S01]  /*07a0*/  LOP3.LUT P1, RZ, R22.reuse, 0x1, RZ, 0xc0, !PT ;  /* 0x0000000116ff7812 */ /* 0x040fe2000782c0ff */
[C---:B------:R-:W-:Y:S01]  /*07b0*/  VIADD R17, R22.reuse, UR6 ;  /* 0x0000000616117c36 */ /* 0x040fe20008000000 */
[----:B------:R-:W-:Y:S02]  /*07c0*/  ISETP.GE.U32.AND P2, PT, R22, 0x2, PT ;  /* 0x000000021600780c */ /* 0x000fe40003f46070 */
[----:B-1----:R-:W-:Y:S01]  /*07d0*/  ISETP.GE.AND P4, PT, R15, UR7, PT ;  /* 0x000000070f007c0c */ /* 0x002fe2000bf86270 */
[----:B---3--:R-:W-:Y:S01]  /*07e0*/  IMAD R17, R17, UR5, RZ ;  /* 0x0000000511117c24 */ /* 0x008fe2000f8e02ff */
[----:B------:R-:W-:-:S02]  /*07f0*/  LOP3.LUT R4, R12, R15, RZ, 0xfc, !PT ;  /* 0x0000000f0c047212 */ /* 0x000fc400078efcff */
[----:B--2---:R-:W-:-:S04]  /*0800*/  ISETP.GE.OR P0, PT, R12, UR10, P4 ;  /* 0x0000000a0c007c0c */ /* 0x004fc8000a706670 */
[----:B------:R-:W-:-:S13]  /*0810*/  ISETP.LT.OR P0, PT, R4, RZ, P0 ;  /* 0x000000ff0400720c */ /* 0x000fda0000701670 */
[----:B------:R-:W-:Y:S05]  /*0820*/  @P0 BRA `(.L_x_403) ;  /* 0x0000000000140947 */ /* 0x000fea0003800000 */
[----:B------:R-:W0:Y:S02]  /*0830*/  LDCU.64 UR8, c[0x0][0x3f0] ;  /* 0x00007e00ff0877ac */ /* 0x000e240008000a00 */
[----:B0-----:R-:W-:-:S05]  /*0840*/  IADD3 R4, P0, PT, R17, UR8, RZ ;  /* 0x0000000811047c10 */ /* 0x001fca000ff1e0ff */
[----:B------:R-:W-:-:S06]  /*0850*/  IMAD.X R5, RZ, RZ, UR9, P0 ;  /* 0x00000009ff057e24 */ /* 0x000fcc00080e06ff */
[----:B------:R-:W2:Y:S02]  /*0860*/  LDG.E R5, desc[UR16][R4.64] ;  /* 0x0000001004057981 */ /* 0x000ea4000c1e1900 */
[----:B--2---:R-:W-:-:S07]  /*0870*/  FADD R20, R20, R5 ;  /* 0x0000000514147221 */ /* 0x004fce0000000000 */
.L_x_403:
[----:B------:R-:W-:Y:S05]  /*0880*/  BSYNC.RECONVERGENT B0 ;  /* 0x0000000000007941 */ /* 0x000fea0003800200 */
.L_x_402:
[----:B------:R-:W-:Y:S01]  /*0890*/  UMOV UR5, 0x1 ;  /* 0x0000000100057882 */ /* 0x000fe20000000000 */
        /* <DEDUP_REMOVED lines=12> */
[----:B-1----:R-:W-:-:S04]  /*0960*/  @!P1 IADD3 R4, P3, P5, R4, UR4, R17 ;  /* 0x0000000404049c10 */ /* 0x002fc8000fd7e011 */
[----:B------:R-:W2:Y:S01]  /*0970*/  @!P0 LDG.E R7, desc[UR16][R6.64] ;  /* 0x0000001006078981 */ /* 0x000ea2000c1e1900 */
[----:B------:R-:W-:-:S06]  /*0980*/  @!P1 IADD3.X R5, PT, PT, RZ, R5, RZ, P3, P5 ;  /* 0x00000005ff059210 */ /* 0x000fcc0001fea4ff */
[----:B------:R-:W3:Y:S01]  /*0990*/  @!P1 LDG.E R5, desc[UR16][R4.64] ;  /* 0x0000001004059981 */ /* 0x000ee2000c1e1900 */
[----:B------:R-:W-:Y:S01]  /*09a0*/  UMOV UR5, 0x3 ;  /* 0x0000000300057882 */ /* 0x000fe20000000000 */
[----:B--2---:R-:W-:-:S04]  /*09b0*/  @!P0 FADD R20, R20, R7 ;  /* 0x0000000714148221 */ /* 0x004fc80000000000 */
[----:B---3--:R-:W-:-:S07]  /*09c0*/  @!P1 FADD R20, R20, R5 ;  /* 0x0000000514149221 */ /* 0x008fce0000000000 */
.L_x_404:
[----:B------:R-:W-:Y:S05]  /*09d0*/  @!P2 BRA `(.L_x_405) ;  /* 0x0000000000f8a947 */ /* 0x000fea0003800000 */
[----:B------:R-:W0:Y:S01]  /*09e0*/  LDC R16, c[0x0][0x460] ;  /* 0x00011800ff107b82 */ /* 0x000e220000000800 */
[----:B------:R-:W-:Y:S01]  /*09f0*/  IADD3 R18, PT, PT, -R22, UR5, RZ ;  /* 0x0000000516127c10 */ /* 0x000fe2000fffe1ff */
[----:B------:R-:W1:Y:S01]  /*0a00*/  LDCU UR9, c[0x0][0x3a4] ;  /* 0x00007480ff0977ac */ /* 0x000e620008000800 */
[----:B------:R-:W2:Y:S01]  /*0a10*/  LDCU UR8, c[0x0][0x3a8] ;  /* 0x00007500ff0877ac */ /* 0x000ea20008000800 */
[----:B------:R-:W3:Y:S04]  /*0a20*/  LDCU UR7, c[0x0][0x464] ;  /* 0x00008c80ff0777ac */ /* 0x000ee80008000800 */
.L_x_406:
[----:B---3--:R-:W-:Y:S01]  /*0a30*/  IMAD R4, R18, UR7, R3 ;  /* 0x0000000712047c24 */ /* 0x008fe2000f8e0203 */
[----:B-1----:R-:W-:-:S04]  /*0a40*/  ISETP.GE.AND P0, PT, R15, UR9, PT ;  /* 0x000000090f007c0c */ /* 0x002fc8000bf06270 */
[C---:B------:R-:W-:Y:S02]  /*0a50*/  IADD3 R6, PT, PT, R4.reuse, UR7, RZ ;  /* 0x0000000704067c10 */ /* 0x040fe4000fffe0ff */
[C---:B--2---:R-:W-:Y:S02]  /*0a60*/  ISETP.GE.OR P1, PT, R4.reuse, UR8, P4 ;  /* 0x0000000804007c0c */ /* 0x044fe4000a726670 */
[-C--:B------:R-:W-:Y:S02]  /*0a70*/  LOP3.LUT R4, R4, R15.reuse, RZ, 0xfc, !PT ;  /* 0x0000000f04047212 */ /* 0x080fe400078efcff */
[C---:B------:R-:W-:Y:S02]  /*0a80*/  ISETP.GE.OR P2, PT, R6.reuse, UR8, P0 ;  /* 0x0000000806007c0c */ /* 0x040fe40008746670 */
[----:B------:R-:W-:Y:S02]  /*0a90*/  LOP3.LUT R5, R6, R15, RZ, 0xfc, !PT ;  /* 0x0000000f06057212 */ /* 0x000fe400078efcff */
[----:B------:R-:W-:Y:S01]  /*0aa0*/  ISETP.LT.OR P1, PT, R4, RZ, P1 ;  /* 0x000000ff0400720c */ /* 0x000fe20000f21670 */
[----:B------:R-:W-:Y:S01]  /*0ab0*/  VIADD R4, R6, UR7 ;  /* 0x0000000706047c36 */ /* 0x000fe20008000000 */
[----:B------:R-:W-:-:S04]  /*0ac0*/  ISETP.LT.OR P2, PT, R5, RZ, P2 ;  /* 0x000000ff0500720c */ /* 0x000fc80001741670 */
[C---:B------:R-:W-:Y:S02]  /*0ad0*/  ISETP.GE.OR P3, PT, R4.reuse, UR8, P0 ;  /* 0x0000000804007c0c */ /* 0x040fe40008766670 */
[C---:B------:R-:W-:Y:S01]  /*0ae0*/  LOP3.LUT R5, R4.reuse, R15, RZ, 0xfc, !PT ;  /* 0x0000000f04057212 */ /* 0x040fe200078efcff */
[----:B------:R-:W-:-:S03]  /*0af0*/  VIADD R4, R4, UR7 ;  /* 0x0000000704047c36 */ /* 0x000fc60008000000 */
[----:B------:R-:W-:Y:S01]  /*0b00*/  ISETP.LT.OR P3, PT, R5, RZ, P3 ;  /* 0x000000ff0500720c */ /* 0x000fe20001f61670 */
[----:B------:R-:W1:Y:S01]  /*0b10*/  @!P1 LDC R25, c[0x0][0x3fc] ;  /* 0x0000ff00ff199b82 */ /* 0x000e620000000800 */
[C---:B------:R-:W-:Y:S02]  /*0b20*/  ISETP.GE.OR P0, PT, R4.reuse, UR8, P0 ;  /* 0x0000000804007c0c */ /* 0x040fe40008706670 */
[----:B------:R-:W-:-:S04]  /*0b30*/  LOP3.LUT R4, R4, R15, RZ, 0xfc, !PT ;  /* 0x0000000f04047212 */ /* 0x000fc800078efcff */
[----:B------:R-:W-:Y:S01]  /*0b40*/  ISETP.LT.OR P0, PT, R4, RZ, P0 ;  /* 0x000000ff0400720c */ /* 0x000fe20000701670 */
[----:B------:R-:W2:Y:S01]  /*0b50*/  @!P2 LDC R5, c[0x0][0x460] ;  /* 0x00011800ff05ab82 */ /* 0x000ea20000000800 */
[----:B0-----:R-:W-:-:S07]  /*0b60*/  @!P1 IADD3 R4, PT, PT, R18, R16, RZ ;  /* 0x0000001012049210 */ /* 0x001fce0007ffe0ff */
[----:B------:R-:W0:Y:S08]  /*0b70*/  @!P1 LDC.64 R8, c[0x0][0x3f0] ;  /* 0x0000fc00ff089b82 */ /* 0x000e300000000a00 */
[----:B------:R-:W3:Y:S01]  /*0b80*/  @!P3 LDC R19, c[0x0][0x460] ;  /* 0x00011800ff13bb82 */ /* 0x000ee20000000800 */
[----:B-1----:R-:W-:-:S07]  /*0b90*/  @!P1 IMAD R25, R4, R25, RZ ;  /* 0x0000001904199224 */ /* 0x002fce00078e02ff */
[----:B------:R-:W1:Y:S01]  /*0ba0*/  @!P2 LDC R23, c[0x0][0x3fc] ;  /* 0x0000ff00ff17ab82 */ /* 0x000e620000000800 */
[----:B--2---:R-:W-:-:S07]  /*0bb0*/  @!P2 IMAD.IADD R26, R18, 0x1, R5 ;  /* 0x00000001121aa824 */ /* 0x004fce00078e0205 */
[----:B------:R-:W2:Y:S01]  /*0bc0*/  @!P2 LDC.64 R10, c[0x0][0x3f0] ;  /* 0x0000fc00ff0aab82 */ /* 0x000ea20000000a00 */
[----:B0-----:R-:W-:-:S04]  /*0bd0*/  @!P1 IADD3 R8, P5, P6, R25, R8, R17 ;  /* 0x0000000819089210 */ /* 0x001fc80007ebe011 */
[----:B------:R-:W-:-:S03]  /*0be0*/  @!P1 IADD3.X R9, PT, PT, RZ, R9, RZ, P5, P6 ;  /* 0x00000009ff099210 */ /* 0x000fc60002fec4ff */
[----:B------:R-:W0:Y:S01]  /*0bf0*/  @!P3 LDC R22, c[0x0][0x3fc] ;  /* 0x0000ff00ff16bb82 */ /* 0x000e220000000800 */
[C---:B---3--:R-:W-:Y:S01]  /*0c00*/  @!P3 IADD3.X R25, PT, PT, R18.reuse, R19, RZ, PT, PT ;  /* 0x000000131219b210 */ /* 0x048fe20003fee4ff */
[----:B------:R-:W-:Y:S01]  /*0c10*/  VIADD R19, R18, 0x3 ;  /* 0x0000000312137836 */ /* 0x000fe20000000000 */
[----:B------:R-:W3:Y:S05]  /*0c20*/  @!P1 LDG.E R9, desc[UR16][R8.64] ;  /* 0x0000001008099981 */ /* 0x000eea000c1e1900 */
[----:B------:R-:W4:Y:S01]  /*0c30*/  @!P0 LDC R24, c[0x0][0x460] ;  /* 0x00011800ff188b82 */ /* 0x000f220000000800 */
[----:B-1----:R-:W-:-:S07]  /*0c40*/  @!P2 IMAD R23, R26, R23, R23 ;  /* 0x000000171a17a224 */ /* 0x002fce00078e0217 */
[----:B------:R-:W1:Y:S01]  /*0c50*/  @!P3 LDC.64 R6, c[0x0][0x3f0] ;  /* 0x0000fc00ff06bb82 */ /* 0x000e620000000a00 */
[----:B--2---:R-:W-:-:S04]  /*0c60*/  @!P2 IADD3 R10, P5, P6, R23, R10, R17 ;  /* 0x0000000a170aa210 */ /* 0x004fc80007ebe011 */
[----:B------:R-:W-:-:S03]  /*0c70*/  @!P2 IADD3.X R11, PT, PT, RZ, R11, RZ, P5, P6 ;  /* 0x0000000bff0ba210 */ /* 0x000fc60002fec4ff */
[----:B------:R-:W2:Y:S01]  /*0c80*/  @!P0 LDC R21, c[0x0][0x3fc] ;  /* 0x0000ff00ff158b82 */ /* 0x000ea20000000800 */
[----:B0-----:R-:W-:Y:S02]  /*0c90*/  @!P3 IMAD R22, R25, R22, RZ ;  /* 0x000000161916b224 */ /* 0x001fe400078e02ff */
[----:B------:R-:W5:Y:S05]  /*0ca0*/  @!P2 LDG.E R11, desc[UR16][R10.64] ;  /* 0x000000100a0ba981 */ /* 0x000f6a000c1e1900 */
[----:B------:R-:W0:Y:S01]  /*0cb0*/  @!P0 LDC.64 R4, c[0x0][0x3f0] ;  /* 0x0000fc00ff048b82 */ /* 0x000e220000000a00 */
[----:B----4-:R-:W-:Y:S02]  /*0cc0*/  @!P0 IADD3 R24, PT, PT, R19, R24, RZ ;  /* 0x0000001813188210 */ /* 0x010fe40007ffe0ff */
[----:B-1----:R-:W-:-:S04]  /*0cd0*/  @!P3 IADD3 R6, P5, P6, R22, R6, R17 ;  /* 0x000000061606b210 */ /* 0x002fc80007ebe011 */
[----:B------:R-:W-:Y:S01]  /*0ce0*/  @!P3 IADD3.X R7, PT, PT, RZ, R7, RZ, P5, P6 ;  /* 0x00000007ff07b210 */ /* 0x000fe20002fec4ff */
[----:B--2---:R-:W-:-:S05]  /*0cf0*/  @!P0 IMAD R21, R24, R21, RZ ;  /* 0x0000001518158224 */ /* 0x004fca00078e02ff */
[----:B------:R-:W2:Y:S01]  /*0d00*/  @!P3 LDG.E R7, desc[UR16][R6.64] ;  /* 0x000000100607b981 */ /* 0x000ea2000c1e1900 */
[----:B0-----:R-:W-:-:S04]  /*0d10*/  @!P0 IADD3 R4, P5, P6, R21, R4, R17 ;  /* 0x0000000415048210 */ /* 0x001fc80007ebe011 */
[----:B------:R-:W-:-:S06]  /*0d20*/  @!P0 IADD3.X R5, PT, PT, RZ, R5, RZ, P5, P6 ;  /* 0x00000005ff058210 */ /* 0x000fcc0002fec4ff */
[----:B------:R-:W4:Y:S01]  /*0d30*/  @!P0 LDG.E R5, desc[UR16][R4.64] ;  /* 0x0000001004058981 */ /* 0x000f22000c1e1900 */
[----:B------:R-:W-:Y:S02]  /*0d40*/  IMAD.MOV.U32 R22, RZ, RZ, R16 ;  /* 0x000000ffff167224 */ /* 0x000fe400078e0010 */
[----:B------:R-:W-:Y:S02]  /*0d50*/  VIADD R18, R18, 0x4 ;  /* 0x0000000412127836 */ /* 0x000fe40000000000 */
[----:B---3--:R-:W-:Y:S01]  /*0d60*/  @!P1 FADD R20, R20, R9 ;  /* 0x0000000914149221 */ /* 0x008fe20000000000 */
[----:B------:R-:W-:-:S03]  /*0d70*/  ISETP.NE.AND P1, PT, R19, R22, PT ;  /* 0x000000161300720c */ /* 0x000fc60003f25270 */
[----:B-----5:R-:W-:-:S04]  /*0d80*/  @!P2 FADD R20, R20, R11 ;  /* 0x0000000b1414a221 */ /* 0x020fc80000000000 */
[----:B--2---:R-:W-:-:S04]  /*0d90*/  @!P3 FADD R20, R20, R7 ;  /* 0x000000071414b221 */ /* 0x004fc80000000000 */
[----:B----4-:R-:W-:Y:S02]  /*0da0*/  @!P0 FADD R20, R20, R5 ;  /* 0x0000000514148221 */ /* 0x010fe40000000000 */
[----:B------:R-:W-:Y:S05]  /*0db0*/  @P1 BRA `(.L_x_406) ;  /* 0xfffffffc001c1947 */ /* 0x000fea000383ffff */
.L_x_405:
[----:B------:R-:W-:Y:S01]  /*0dc0*/  ISETP.NE.AND P0, PT, R22, UR6, PT ;  /* 0x0000000616007c0c */ /* 0x000fe2000bf05270 */
[----:B------:R-:W-:-:S12]  /*0dd0*/  UIADD3 UR6, UPT, UPT, UR6, 0x1, URZ ;  /* 0x0000000106067890 */ /* 0x000fd8000fffe0ff */
[----:B------:R-:W-:Y:S05]  /*0de0*/  @P0 BRA `(.L_x_407) ;  /* 0xfffffff800540947 */ /* 0x000fea000383ffff */
[----:B------:R-:W-:Y:S05]  /*0df0*/  BRA `(.L_x_400) ;  /* 0x0000002400a87947 */ /* 0x000fea0003800000 */
.L_x_401:
[----:B------:R-:W-:-:S09]  /*0e00*/  UISETP.GE.AND UP0, UPT, UR7, 0x1, UPT ;  /* 0x000000010700788c */ /* 0x000fd2000bf06270 */
[----:B------:R-:W-:Y:S05]  /*0e10*/  BRA.U !UP0, `(.L_x_408) ;  /* 0x0000002108787547 */ /* 0x000fea000b800000 */
[----:B------:R-:W-:Y:S01]  /*0e20*/  HFMA2 R20, -RZ, RZ, 0, 0 ;  /* 0x00000000ff147431 */ /* 0x000fe200000001ff */
[----:B------:R-:W-:Y:S02]  /*0e30*/  UIADD3 UR8, UPT, UPT, UR7, 0x2, URZ ;  /* 0x0000000207087890 */ /* 0x000fe4000fffe0ff */
[----:B------:R-:W-:Y:S02]  /*0e40*/  ULOP3.LUT UR7, UR7, 0x7ffffff8, URZ, 0xc0, !UPT ;  /* 0x7ffffff807077892 */ /* 0x000fe4000f8ec0ff */
[----:B------:R-:W-:Y:S01]  /*0e50*/  ULOP3.LUT UR8, UR8, 0xfffffffc, URZ, 0xc0, !UPT ;  /* 0xfffffffc08087892 */ /* 0x000fe2000f8ec0ff */
[----:B------:R-:W-:-:S11]  /*0e60*/  UMOV UR9, UR6 ;  /* 0x0000000600097c82 */ /* 0x000fd60008000000 */
.L_x_421:
[----:B0-----:R-:W0:Y:S01]  /*0e70*/  LDCU UR10, c[0x0][0x460] ;  /* 0x00008c00ff0a77ac */ /* 0x001e220008000800 */
[----:B-1----:R-:W1:Y:S01]  /*0e80*/  LDCU UR4, c[0x0][0x3f8] ;  /* 0x00007f00ff0477ac */ /* 0x002e620008000800 */
[----:B------:R-:W-:Y:S01]  /*0e90*/  UMOV UR11, UR6 ;  /* 0x00000006000b7c82 */ /* 0x000fe20008000000 */
[----:B0-----:R-:W-:-:S04]  /*0ea0*/  UIADD3 UR10, UPT, UPT, UR9, UR10, URZ ;  /* 0x0000000a090a7290 */ /* 0x001fc8000fffe0ff */
[----:B-12-4-:R-:W-:-:S12]  /*0eb0*/  UIMAD UR10, UR10, UR4, URZ ;  /* 0x000000040a0a72a4 */ /* 0x016fd8000f8e02ff */
.L_x_420:
[----:B0-----:R-:W0:Y:S01]  /*0ec0*/  LDCU UR13, c[0x0][0x464] ;  /* 0x00008c80ff0d77ac */ /* 0x001e220008000800 */
[----:B------:R-:W-:Y:S01]  /*0ed0*/  BSSY.RECONVERGENT B0, `(.L_x_409) ;  /* 0x0000209000007945 */ /* 0x000fe20003800200 */
[----:B-1----:R-:W1:Y:S01]  /*0ee0*/  LDCU UR5, c[0x0][0x464] ;  /* 0x00008c80ff0577ac */ /* 0x002e620008000800 */
[----:B--2---:R-:W2:Y:S01]  /*0ef0*/  LDCU UR4, c[0x0][0x3a4] ;  /* 0x00007480ff0477ac */ /* 0x004ea20008000800 */
[----:B------:R-:W3:Y:S01]  /*0f00*/  LDCU UR12, c[0x0][0x3a8] ;  /* 0x00007500ff0c77ac */ /* 0x000ee20008000800 */
[----:B0---4-:R-:W-:Y:S02]  /*0f10*/  IMAD.U32 R9, RZ, RZ, UR13 ;  /* 0x0000000dff097e24 */ /* 0x011fe4000f8e00ff */
[----:B-1----:R-:W-:Y:S02]  /*0f20*/  IMAD.U32 R12, RZ, RZ, UR5 ;  /* 0x00000005ff0c7e24 */ /* 0x002fe4000f8e00ff */
[----:B------:R-:W-:Y:S02]  /*0f30*/  IMAD R10, R9, UR9, R2 ;  /* 0x00000009090a7c24 */ /* 0x000fe4000f8e0202 */
[----:B------:R-:W-:-:S03]  /*0f40*/  IMAD R9, R12, UR11, R3 ;  /* 0x0000000b0c097c24 */ /* 0x000fc6000f8e0203 */
[----:B--2---:R-:W-:Y:S02]  /*0f50*/  ISETP.GE.AND P0, PT, R10, UR4, PT ;  /* 0x000000040a007c0c */ /* 0x004fe4000bf06270 */
[C---:B------:R-:W-:Y:S02]  /*0f60*/  LOP3.LUT R11, R9.reuse, R10, RZ, 0xfc, !PT ;  /* 0x0000000a090b7212 */ /* 0x040fe400078efcff */
[----:B---3--:R-:W-:-:S04]  /*0f70*/  ISETP.GE.OR P0, PT, R9, UR12, P0 ;  /* 0x0000000c09007c0c */ /* 0x008fc80008706670 */
[----:B------:R-:W-:-:S13]  /*0f80*/  ISETP.LT.OR P0, PT, R11, RZ, P0 ;  /* 0x000000ff0b00720c */ /* 0x000fda0000701670 */
[----:B------:R-:W-:Y:S05]  /*0f90*/  @P0 BRA `(.L_x_410) ;  /* 0x0000001c00f00947 */ /* 0x000fea0003800000 */
[----:B------:R-:W0:Y:S01]  /*0fa0*/  LDCU UR4, c[0x0][0x460] ;  /* 0x00008c00ff0477ac */ /* 0x000e220008000800 */
[----:B------:R-:W1:Y:S01]  /*0fb0*/  LDCU UR5, c[0x0][0x3fc] ;  /* 0x00007f80ff0577ac */ /* 0x000e620008000800 */
[----:B------:R-:W2:Y:S01]  /*0fc0*/  LDCU.64 UR12, c[0x0][0x3f0] ;  /* 0x00007e00ff0c77ac */ /* 0x000ea20008000a00 */
[----:B0-----:R-:W-:-:S04]  /*0fd0*/  UIADD3 UR4, UPT, UPT, UR11, UR4, URZ ;  /* 0x000000040b047290 */ /* 0x001fc8000fffe0ff */
[----:B-1----:R-:W-:-:S04]  /*0fe0*/  UIMAD UR4, UR4, UR5, URZ ;  /* 0x00000005040472a4 */ /* 0x002fc8000f8e02ff */
[----:B--2---:R-:W-:Y:S01]  /*0ff0*/  UIADD3 UR4, UP0, UP1, UR4, UR12, UR10 ;  /* 0x0000000c04047290 */ /* 0x004fe2000f91e00a */
[----:B------:R-:W0:Y:S03]  /*1000*/  LDCU UR12, c[0x0][0x3a0] ;  /* 0x00007400ff0c77ac */ /* 0x000e260008000800 */
[----:B------:R-:W-:Y:S02]  /*1010*/  UIADD3.X UR5, UPT, UPT, URZ, UR13, URZ, UP0, UP1 ;  /* 0x0000000dff057290 */ /* 0x000fe400087e24ff */
[----:B------:R-:W-:-:S04]  /*1020*/  MOV R12, UR4 ;  /* 0x00000004000c7c02 */ /* 0x000fc80008000f00 */
[----:B------:R-:W-:-:S05]  /*1030*/  IMAD.U32 R13, RZ, RZ, UR5 ;  /* 0x00000005ff0d7e24 */ /* 0x000fca000f8e00ff */
[----:B------:R-:W1:Y:S01]  /*1040*/  LDCU.64 UR4, c[0x0][0x390] ;  /* 0x00007200ff0477ac */ /* 0x000e620008000a00 */
[----:B------:R2:W5:Y:S01]  /*1050*/  LDG.E R13, desc[UR16][R12.64] ;  /* 0x000000100c0d7981 */ /* 0x000562000c1e1900 */
[----:B0-----:R-:W-:Y:S01]  /*1060*/  UISETP.NE.AND UP0, UPT, UR12, 0x1, UPT ;  /* 0x000000010c00788c */ /* 0x001fe2000bf05270 */
[----:B-1----:R-:W-:Y:S01]  /*1070*/  IMAD R11, R10, UR4, RZ ;  /* 0x000000040a0b7c24 */ /* 0x002fe2000f8e02ff */
[----:B------:R-:W-:Y:S01]  /*1080*/  UMOV UR4, URZ ;  /* 0x000000ff00047c82 */ /* 0x000fe20008000000 */
[----:B------:R-:W-:-:S05]  /*1090*/  IMAD R10, R9, UR5, RZ ;  /* 0x00000005090a7c24 */ /* 0x000fca000f8e02ff */
[----:B------:R-:W-:-:S05]  /*10a0*/  IADD3 R11, P0, PT, R10, R11, RZ ;  /* 0x0000000b0a0b7210 */ /* 0x000fca0007f1e0ff */
[----:B------:R-:W-:Y:S01]  /*10b0*/  IMAD.X R9, RZ, RZ, RZ, P0 ;  /* 0x000000ffff097224 */ /* 0x000fe200000e06ff */
[----:B--2---:R-:W-:Y:S07]  /*10c0*/  BRA.U !UP0, `(.L_x_411) ;  /* 0x0000000908987547 */ /* 0x004fee000b800000 */
[----:B------:R-:W0:Y:S01]  /*10d0*/  LDCU UR13, c[0x0][0x3c0] ;  /* 0x00007800ff0d77ac */ /* 0x000e220008000800 */
[----:B------:R-:W1:Y:S01]  /*10e0*/  LDCU UR14, c[0x0][0x38c] ;  /* 0x00007180ff0e77ac */ /* 0x000e620008000800 */
[----:B------:R-:W2:Y:S01]  /*10f0*/  LDCU UR15, c[0x0][0x3a0] ;  /* 0x00007400ff0f77ac */ /* 0x000ea20008000800 */
[----:B------:R-:W-:Y:S01]  /*1100*/  UIADD3 UR25, UPT, UPT, -UR8, URZ, URZ ;  /* 0x000000ff08197290 */ /* 0x000fe2000fffe1ff */
[----:B------:R-:W3:Y:S01]  /*1110*/  LDCU UR23, c[0x0][0x3c0] ;  /* 0x00007800ff1777ac */ /* 0x000ee20008000800 */
[----:B0-----:R-:W-:Y:S01]  /*1120*/  USHF.L.U32 UR20, UR13, 0x1, URZ ;  /* 0x000000010d147899 */ /* 0x001fe200080006ff */
[----:B------:R-:W0:Y:S01]  /*1130*/  LDCU UR24, c[0x0][0x38c] ;  /* 0x00007180ff1877ac */ /* 0x000e220008000800 */
[----:B-1----:R-:W-:Y:S01]  /*1140*/  UIMAD UR21, UR14, 0x3, URZ ;  /* 0x000000030e1578a4 */ /* 0x002fe2000f8e02ff */
[----:B------:R-:W1:Y:S01]  /*1150*/  LDCU UR12, c[0x0][0x3a0] ;  /* 0x00007400ff0c77ac */ /* 0x000e620008000800 */
[----:B------:R-:W4:Y:S01]  /*1160*/  LDCU UR34, c[0x0][0x38c] ;  /* 0x00007180ff2277ac */ /* 0x000f220008000800 */
[----:B------:R-:W0:Y:S01]  /*1170*/  LDCU UR35, c[0x0][0x3c0] ;  /* 0x00007800ff2377ac */ /* 0x000e220008000800 */
[----:B------:R-:W0:Y:S01]  /*1180*/  LDCU.64 UR18, c[0x0][0x3b8] ;  /* 0x00007700ff1277ac */ /* 0x000e220008000a00 */
[----:B--2---:R-:W-:-:S02]  /*1190*/  UIADD3 UR15, UPT, UPT, UR15, -0x1, URZ ;  /* 0xffffffff0f0f7890 */ /* 0x004fc4000fffe0ff */
[----:B------:R-:W-:Y:S02]  /*11a0*/  UIMAD UR13, UR13, 0x3, URZ ;  /* 0x000000030d0d78a4 */ /* 0x000fe4000f8e02ff */
[----:B------:R-:W-:Y:S01]  /*11b0*/  USHF.L.U32 UR14, UR14, 0x1, URZ ;  /* 0x000000010e0e7899 */ /* 0x000fe200080006ff */
[----:B------:R-:W-:Y:S01]  /*11c0*/  UMOV UR22, 0x1 ;  /* 0x0000000100167882 */ /* 0x000fe20000000000 */
[----:B------:R-:W-:Y:S01]  /*11d0*/  UMOV UR4, URZ ;  /* 0x000000ff00047c82 */ /* 0x000fe20008000000 */
[----:B---3--:R-:W-:-:S09]  /*11e0*/  UMOV UR5, URZ ;  /* 0x000000ff00057c82 */ /* 0x008fd20008000000 */
.L_x_412:
[----:B------:R-:W-:Y:S02]  /*11f0*/  UIADD3 UR26, UPT, UPT, UR22, -0x1, URZ ;  /* 0xffffffff161a7890 */ /* 0x000fe4000fffe0ff */
[----:B0-----:R-:W-:Y:S02]  /*1200*/  UIADD3 UR28, UP0, UPT, UR5, UR18, URZ ;  /* 0x00000012051c7290 */ /* 0x001fe4000ff1e0ff */
[----:B-1----:R-:W-:Y:S02]  /*1210*/  UISETP.GE.AND UP2, UPT, UR26, UR12, UPT ;  /* 0x0000000c1a00728c */ /* 0x002fe4000bf46270 */
[----:B------:R-:W-:Y:S02]  /*1220*/  UISETP.GE.AND UP1, UPT, UR22, UR12, UPT ;  /* 0x0000000c1600728c */ /* 0x000fe4000bf26270 */
[----:B------:R-:W-:Y:S01]  /*1230*/  UIADD3.X UR29, UPT, UPT, URZ, UR19, URZ, UP0, !UPT ;  /* 0x00000013ff1d7290 */ /* 0x000fe200087fe4ff */
[----:B------:R-:W-:Y:S01]  /*1240*/  MOV R22, UR28 ;  /* 0x0000001c00167c02 */ /* 0x000fe20008000f00 */
[----:B------:R-:W-:Y:S01]  /*1250*/  UIADD3 UR26, UPT, UPT, UR22, 0x1, URZ ;  /* 0x00000001161a7890 */ /* 0x000fe2000fffe0ff */
[----:B------:R-:W-:Y:S01]  /*1260*/  PLOP3.LUT P1, PT, PT, PT, UP2, 0x80, 0x8 ;  /* 0x000000000008781c */ /* 0x000fe20003f2f028 */
[----:B------:R-:W-:Y:S01]  /*1270*/  UIADD3 UR32, UPT, UPT, UR15, -0x2, URZ ;  /* 0xfffffffe0f207890 */ /* 0x000fe2000fffe0ff */
[----:B------:R-:W-:Y:S01]  /*1280*/  PLOP3.LUT P0, PT, PT, PT, UP1, 0x80, 0x8 ;  /* 0x000000000008781c */ /* 0x000fe20003f0f018 */
[----:B------:R-:W-:Y:S01]  /*1290*/  IMAD.U32 R23, RZ, RZ, UR29 ;  /* 0x0000001dff177e24 */ /* 0x000fe2000f8e00ff */
[----:B------:R-:W0:Y:S04]  /*12a0*/  @!UP2 LDCU.64 UR30, c[0x0][0x380] ;  /* 0x00007000ff1ea7ac */ /* 0x000e280008000a00 */
[----:B------:R-:W1:Y:S01]  /*12b0*/  @!UP1 LDCU.64 UR28, c[0x0][0x380] ;  /* 0x00007000ff1c97ac */ /* 0x000e620008000a00 */
[----:B------:R2:W3:Y:S01]  /*12c0*/  LDG.E R23, desc[UR16][R22.64] ;  /* 0x0000001016177981 */ /* 0x0004e2000c1e1900 */
[----:B------:R-:W-:-:S03]  /*12d0*/  UISETP.GE.AND UP0, UPT, UR26, UR12, UPT ;  /* 0x0000000c1a00728c */ /* 0x000fc6000bf06270 */
[----:B------:R-:W-:Y:S01]  /*12e0*/  @!P1 IADD3 R18, P2, PT, R6, UR4, RZ ;  /* 0x0000000406129c10 */ /* 0x000fe2000ff5e0ff */
[----:B------:R-:W-:Y:S01]  /*12f0*/  @UP2 UISETP.NE.AND UP3, UPT, UR15, -0x1, UPT ;  /* 0xffffffff0f00288c */ /* 0x000fe2000bf65270 */
[----:B------:R-:W-:Y:S01]  /*1300*/  @P1 MOV R27, RZ ;  /* 0x000000ff001b1202 */ /* 0x000fe20000000f00 */
[----:B------:R-:W-:Y:S02]  /*1310*/  UIADD3 UR27, UPT, UPT, UR22, 0x2, URZ ;  /* 0x00000002161b7890 */ /* 0x000fe4000fffe0ff */
[----:B------:R-:W-:Y:S01]  /*1320*/  @!P1 IMAD.X R12, RZ, RZ, RZ, P2 ;  /* 0x000000ffff0c9224 */ /* 0x000fe200010e06ff */
[----:B0-----:R-:W-:Y:S01]  /*1330*/  @!P1 IADD3 R14, P2, P3, R4, UR30, R18 ;  /* 0x0000001e040e9c10 */ /* 0x001fe2000fb5e012 */
[----:B------:R-:W-:-:S03]  /*1340*/  @UP2 USEL UR26, UR9, UR11, !UP3 ;  /* 0x0000000b091a2287 */ /* 0x000fc6000d800000 */
[----:B------:R-:W-:Y:S02]  /*1350*/  @!P1 IADD3.X R15, PT, PT, R7, UR31, R12, P2, P3 ;  /* 0x0000001f070f9c10 */ /* 0x000fe400097e640c */
[----:B------:R-:W-:Y:S02]  /*1360*/  @!P1 IADD3 R18, P2, P3, R11, UR30, R18 ;  /* 0x0000001e0b129c10 */ /* 0x000fe4000fb5e012 */
[----:B------:R-:W-:Y:S01]  /*1370*/  @!P0 IADD3 R10, P4, PT, R6, UR24, RZ ;  /* 0x00000018060a8c10 */ /* 0x000fe2000ff9e0ff */
[----:B------:R-:W-:Y:S01]  /*1380*/  @UP1 UISETP.NE.AND UP2, UPT, UR32, -0x2, UPT ;  /* 0xfffffffe2000188c */ /* 0x000fe2000bf45270 */
[----:B------:R-:W-:Y:S01]  /*1390*/  @!P1 IADD3.X R19, PT, PT, R9, UR31, R12, P2, P3 ;  /* 0x0000001f09139c10 */ /* 0x000fe200097e640c */
[----:B------:R-:W0:Y:S01]  /*13a0*/  @!UP0 LDCU.64 UR30, c[0x0][0x380] ;  /* 0x00007000ff1e87ac */ /* 0x000e220008000a00 */
[----:B------:R-:W-:Y:S01]  /*13b0*/  PLOP3.LUT P2, PT, PT, PT, UP0, 0x80, 0x8 ;  /* 0x000000000008781c */ /* 0x000fe20003f4f008 */
[----:B------:R-:W-:Y:S01]  /*13c0*/  @!P0 IMAD.X R12, RZ, RZ, RZ, P4 ;  /* 0x000000ffff0c8224 */ /* 0x000fe200020e06ff */
[----:B--2---:R-:W-:Y:S01]  /*13d0*/  @P1 I2FP.F32.S32 R22, UR26 ;  /* 0x0000001a00161c45 */ /* 0x004fe20008201400 */
[----:B------:R2:W3:Y:S01]  /*13e0*/  @!P1 LDG.E R27, desc[UR16][R14.64] ;  /* 0x000000100e1b9981 */ /* 0x0004e2000c1e1900 */
[----:B-1----:R-:W-:Y:S01]  /*13f0*/  @!P0 IADD3 R16, P3, P4, R4, UR28, R10 ;  /* 0x0000001c04108c10 */ /* 0x002fe2000fc7e00a */
[----:B------:R-:W-:-:S03]  /*1400*/  @UP1 USEL UR26, UR9, UR11, !UP2 ;  /* 0x0000000b091a1287 */ /* 0x000fc6000d000000 */
[----:B------:R-:W-:Y:S01]  /*1410*/  @!P0 IADD3.X R17, PT, PT, R7, UR29, R12, P3, P4 ;  /* 0x0000001d07118c10 */ /* 0x000fe20009fe840c */
[----:B------:R1:W3:Y:S01]  /*1420*/  @!P1 LDG.E R22, desc[UR16][R18.64] ;  /* 0x0000001012169981 */ /* 0x0002e2000c1e1900 */
[----:B------:R-:W-:Y:S01]  /*1430*/  UISETP.GE.AND UP1, UPT, UR27, UR12, UPT ;  /* 0x0000000c1b00728c */ /* 0x000fe2000bf26270 */
[----:B--2---:R-:W-:Y:S01]  /*1440*/  @!P0 IADD3 R14, P1, P3, R11, UR28, R10 ;  /* 0x0000001c0b0e8c10 */ /* 0x004fe2000fb3e00a */
[----:B------:R-:W-:Y:S01]  /*1450*/  @P0 IMAD.MOV.U32 R25, RZ, RZ, RZ ;  /* 0x000000ffff190224 */ /* 0x000fe200078e00ff */
[----:B------:R-:W-:Y:S02]  /*1460*/  @P0 I2FP.F32.S32 R24, UR26 ;  /* 0x0000001a00180c45 */ /* 0x000fe40008201400 */
[----:B------:R-:W-:Y:S02]  /*1470*/  @!P0 IADD3.X R15, PT, PT, R9, UR29, R12, P1, P3 ;  /* 0x0000001d090f8c10 */ /* 0x000fe40008fe640c */
[----:B------:R-:W-:Y:S01]  /*1480*/  @!P2 IADD3 R12, P1, PT, R6, UR14, RZ ;  /* 0x0000000e060cac10 */ /* 0x000fe2000ff3e0ff */
[----:B------:R-:W-:Y:S01]  /*1490*/  @UP0 UISETP.NE.AND UP2, UPT, UR32, -0x1, UPT ;  /* 0xffffffff2000088c */ /* 0x000fe2000bf45270 */
[----:B------:R2:W3:Y:S02]  /*14a0*/  @!P0 LDG.E R25, desc[UR16][R16.64] ;  /* 0x0000001010198981 */ /* 0x0004e4000c1e1900 */
[----:B------:R-:W4:Y:S01]  /*14b0*/  @!UP1 LDCU.64 UR32, c[0x0][0x380] ;  /* 0x00007000ff2097ac */ /* 0x000f220008000a00 */
[----:B------:R-:W-:-:S02]  /*14c0*/  @!P2 IADD3.X R26, PT, PT, RZ, RZ, RZ, P1, !PT ;  /* 0x000000ffff1aa210 */ /* 0x000fc40000ffe4ff */
[----:B0-----:R-:W-:Y:S01]  /*14d0*/  @!P2 IADD3 R28, P1, P3, R4, UR30, R12 ;  /* 0x0000001e041cac10 */ /* 0x001fe2000fb3e00c */
[----:B------:R-:W3:Y:S01]  /*14e0*/  @!P0 LDG.E R24, desc[UR16][R14.64] ;  /* 0x000000100e188981 */ /* 0x000ee2000c1e1900 */
[----:B------:R-:W-:Y:S01]  /*14f0*/  PLOP3.LUT P0, PT, PT, PT, UP1, 0x80, 0x8 ;  /* 0x000000000008781c */ /* 0x000fe20003f0f018 */
[----:B------:R-:W-:Y:S01]  /*1500*/  @UP0 USEL UR26, UR9, UR11, !UP2 ;  /* 0x0000000b091a0287 */ /* 0x000fe2000d000000 */
[----:B------:R-:W-:Y:S01]  /*1510*/  @!P2 IADD3.X R29, PT, PT, R7, UR31, R26, P1, P3 ;  /* 0x0000001f071dac10 */ /* 0x000fe20008fe641a */
[----:B------:R-:W-:Y:S01]  /*1520*/  UIADD3 UR28, UP3, UPT, UR23, UR18, URZ ;  /* 0x00000012171c7290 */ /* 0x000fe2000ff7e0ff */
[----:B-1----:R-:W-:-:S03]  /*1530*/  @!P2 IADD3 R18, P1, P3, R11, UR30, R12 ;  /* 0x0000001e0b12ac10 */ /* 0x002fc6000fb3e00c */
[----:B------:R-:W-:Y:S01]  /*1540*/  UIADD3.X UR29, UPT, UPT, URZ, UR19, URZ, UP3, !UPT ;  /* 0x00000013ff1d7290 */ /* 0x000fe20009ffe4ff */
[----:B------:R-:W-:Y:S02]  /*1550*/  @P2 I2FP.F32.S32 R21, UR26 ;  /* 0x0000001a00152c45 */ /* 0x000fe40008201400 */
[----:B------:R-:W-:Y:S01]  /*1560*/  @!P2 IADD3.X R19, PT, PT, R9, UR31, R26, P1, P3 ;  /* 0x0000001f0913ac10 */ /* 0x000fe20008fe641a */
[----:B------:R-:W-:Y:S01]  /*1570*/  UIADD3 UR27, UP4, UPT, UR20, UR18, URZ ;  /* 0x00000012141b7290 */ /* 0x000fe2000ff9e0ff */
[----:B------:R-:W-:Y:S01]  /*1580*/  @P2 IMAD.MOV.U32 R10, RZ, RZ, RZ ;  /* 0x000000ffff0a2224 */ /* 0x000fe200078e00ff */
[----:B--2---:R-:W-:Y:S01]  /*1590*/  MOV R17, UR29 ;  /* 0x0000001d00117c02 */ /* 0x004fe20008000f00 */
[----:B------:R-:W-:Y:S01]  /*15a0*/  IMAD.U32 R16, RZ, RZ, UR28 ;  /* 0x0000001cff107e24 */ /* 0x000fe2000f8e00ff */
[----:B------:R0:W2:Y:S01]  /*15b0*/  @!P2 LDG.E R21, desc[UR16][R18.64] ;  /* 0x000000101215a981 */ /* 0x0000a2000c1e1900 */
[----:B------:R-:W-:Y:S02]  /*15c0*/  UIADD3.X UR26, UPT, UPT, URZ, UR19, URZ, UP4, !UPT ;  /* 0x00000013ff1a7290 */ /* 0x000fe4000a7fe4ff */
[----:B------:R-:W-:Y:S01]  /*15d0*/  @UP1 UISETP.NE.AND UP0, UPT, UR15, 0x2, UPT ;  /* 0x000000020f00188c */ /* 0x000fe2000bf05270 */
[----:B------:R-:W2:Y:S04]  /*15e0*/  @!P2 LDG.E R10, desc[UR16][R28.64] ;  /* 0x000000101c0aa981 */ /* 0x000ea8000c1e1900 */
[----:B------:R4:W2:Y:S01]  /*15f0*/  LDG.E R12, desc[UR16][R16.64] ;  /* 0x00000010100c7981 */ /* 0x0008a2000c1e1900 */
[----:B0-----:R-:W-:-:S04]  /*1600*/  @!P0 IADD3 R18, P1, PT, R6, UR21, RZ ;  /* 0x0000001506128c10 */ /* 0x001fc8000ff3e0ff */
[----:B------:R-:W-:Y:S01]  /*1610*/  @!P0 IADD3.X R26, PT, PT, RZ, RZ, RZ, P1, !PT ;  /* 0x000000ffff1a8210 */ /* 0x000fe20000ffe4ff */
[----:B------:R-:W-:Y:S01]  /*1620*/  IMAD.U32 R15, RZ, RZ, UR26 ;  /* 0x0000001aff0f7e24 */ /* 0x000fe2000f8e00ff */
[----:B----4-:R-:W-:Y:S01]  /*1630*/  @!P0 IADD3 R16, P1, P2, R4, UR32, R18 ;  /* 0x0000002004108c10 */ /* 0x010fe2000fa3e012 */
[----:B------:R-:W-:Y:S01]  /*1640*/  @UP1 USEL UR26, UR9, UR11, !UP0 ;  /* 0x0000000b091a1287 */ /* 0x000fe2000c000000 */
[----:B------:R-:W-:Y:S02]  /*1650*/  IMAD.U32 R14, RZ, RZ, UR27 ;  /* 0x0000001bff0e7e24 */ /* 0x000fe4000f8e00ff */
[----:B------:R-:W-:Y:S02]  /*1660*/  @!P0 IADD3.X R17, PT, PT, R7, UR33, R26, P1, P2 ;  /* 0x0000002107118c10 */ /* 0x000fe40008fe441a */
[----:B------:R-:W-:Y:S01]  /*1670*/  @!P0 IADD3 R18, P1, P2, R11, UR32, R18 ;  /* 0x000000200b128c10 */ /* 0x000fe2000fa3e012 */
[----:B------:R-:W-:Y:S01]  /*1680*/  UIADD3 UR27, UP0, UPT, UR13, UR18, URZ ;  /* 0x000000120d1b7290 */ /* 0x000fe2000ff1e0ff */
[----:B------:R-:W-:Y:S01]  /*1690*/  @P0 IMAD.MOV.U32 R29, RZ, RZ, RZ ;  /* 0x000000ffff1d0224 */ /* 0x000fe200078e00ff */
[----:B------:R0:W4:Y:S01]  /*16a0*/  LDG.E R28, desc[UR16][R14.64] ;  /* 0x000000100e1c7981 */ /* 0x000122000c1e1900 */
[----:B------:R-:W-:-:S02]  /*16b0*/  @!P0 IADD3.X R19, PT, PT, R9, UR33, R26, P1, P2 ;  /* 0x0000002109138c10 */ /* 0x000fc40008fe441a */
[----:B------:R-:W-:Y:S01]  /*16c0*/  @P0 I2FP.F32.S32 R26, UR26 ;  /* 0x0000001a001a0c45 */ /* 0x000fe20008201400 */
[----:B------:R-:W-:Y:S01]  /*16d0*/  UIADD3.X UR26, UPT, UPT, URZ, UR19, URZ, UP0, !UPT ;  /* 0x00000013ff1a7290 */ /* 0x000fe200087fe4ff */
[----:B------:R1:W4:Y:S04]  /*16e0*/  @!P0 LDG.E R29, desc[UR16][R16.64] ;  /* 0x00000010101d8981 */ /* 0x000328000c1e1900 */
[----:B------:R2:W4:Y:S01]  /*16f0*/  @!P0 LDG.E R26, desc[UR16][R18.64] ;  /* 0x00000010121a8981 */ /* 0x000522000c1e1900 */
[----:B0-----:R-:W-:Y:S01]  /*1700*/  IMAD.U32 R14, RZ, RZ, UR27 ;  /* 0x0000001bff0e7e24 */ /* 0x001fe2000f8e00ff */
[----:B------:R-:W-:-:S05]  /*1710*/  MOV R15, UR26 ;  /* 0x0000001a000f7c02 */ /* 0x000fca0008000f00 */
[----:B------:R0:W4:Y:S01]  /*1720*/  LDG.E R14, desc[UR16][R14.64] ;  /* 0x000000100e0e7981 */ /* 0x000122000c1e1900 */
[----:B-1----:R-:W-:Y:S02]  /*1730*/  IMAD.MOV.U32 R16, RZ, RZ, 0x3bbb989d ;  /* 0x3bbb989dff107424 */ /* 0x002fe400078e00ff */
[----:B------:R-:W-:Y:S01]  /*1740*/  IMAD.MOV.U32 R17, RZ, RZ, 0x437c0000 ;  /* 0x437c0000ff117424 */ /* 0x000fe200078e00ff */
[----:B------:R-:W-:-:S04]  /*1750*/  UIADD3 UR25, UPT, UPT, UR25, 0x4, URZ ;  /* 0x0000000419197890 */ /* 0x000fc8000fffe0ff */
[----:B------:R-:W-:Y:S02]  /*1760*/  UISETP.NE.AND UP0, UPT, UR25, URZ, UPT ;  /* 0x000000ff1900728c */ /* 0x000fe4000bf05270 */
[----:B------:R-:W-:Y:S02]  /*1770*/  ULEA UR23, UR35, UR23, 0x2 ;  /* 0x0000001723177291 */ /* 0x000fe4000f8e10ff */
[----:B------:R-:W-:Y:S02]  /*1780*/  ULEA UR20, UR35, UR20, 0x2 ;  /* 0x0000001423147291 */ /* 0x000fe4000f8e10ff */
[----:B------:R-:W-:Y:S02]  /*1790*/  ULEA UR13, UR35, UR13, 0x2 ;  /* 0x0000000d230d7291 */ /* 0x000fe4000f8e10ff */
[----:B------:R-:W-:Y:S02]  /*17a0*/  ULEA UR5, UR35, UR5, 0x2 ;  /* 0x0000000523057291 */ /* 0x000fe4000f8e10ff */
[----:B------:R-:W-:-:S02]  /*17b0*/  UIADD3 UR22, UPT, UPT, UR22, 0x4, URZ ;  /* 0x0000000416167890 */ /* 0x000fc4000fffe0ff */
[----:B------:R-:W-:Y:S02]  /*17c0*/  UIADD3 UR15, UPT, UPT, UR15, -0x4, URZ ;  /* 0xfffffffc0f0f7890 */ /* 0x000fe4000fffe0ff */
[----:B------:R-:W-:Y:S02]  /*17d0*/  ULEA UR21, UR34, UR21, 0x2 ;  /* 0x0000001522157291 */ /* 0x000fe4000f8e10ff */
[----:B------:R-:W-:Y:S02]  /*17e0*/  ULEA UR14, UR34, UR14, 0x2 ;  /* 0x0000000e220e7291 */ /* 0x000fe4000f8e10ff */
[----:B------:R-:W-:Y:S02]  /*17f0*/  ULEA UR24, UR34, UR24, 0x2 ;  /* 0x0000001822187291 */ /* 0x000fe4000f8e10ff */
[----:B------:R-:W-:Y:S01]  /*1800*/  ULEA UR4, UR34, UR4, 0x2 ;  /* 0x0000000422047291 */ /* 0x000fe2000f8e10ff */
[----:B---3--:R-:W-:-:S04]  /*1810*/  FADD R22, -R27, R22 ;  /* 0x000000161b167221 */ /* 0x008fc80000000100 */
[----:B------:R-:W-:-:S04]  /*1820*/  FMUL R23, R22, R23 ;  /* 0x0000001716177220 */ /* 0x000fc80000400000 */
[----:B------:R-:W-:-:S04]  /*1830*/  FMUL R23, R22, R23 ;  /* 0x0000001716177220 */ /* 0x000fc80000400000 */
[----:B------:R-:W-:Y:S01]  /*1840*/  FFMA.SAT R22, R23, R16, 0.5 ;  /* 0x3f00000017167423 */ /* 0x000fe20000002010 */
[----:B------:R-:W-:Y:S01]  /*1850*/  FADD R25, -R25, R24 ;  /* 0x0000001819197221 */ /* 0x000fe20000000100 */
[----:B--2---:R-:W-:-:S03]  /*1860*/  FADD R21, -R10, R21 ;  /* 0x000000150a157221 */ /* 0x004fc60000000100 */
[----:B------:R-:W-:Y:S01]  /*1870*/  FMUL R18, R25, R12 ;  /* 0x0000000c19127220 */ /* 0x000fe20000400000 */
[----:B------:R-:W-:-:S03]  /*1880*/  FFMA.RM R12, R22, R17, 12582913 ;  /* 0x4b400001160c7423 */ /* 0x000fc60000004011 */
[----:B------:R-:W-:Y:S01]  /*1890*/  FMUL R19, R25, R18 ;  /* 0x0000001219137220 */ /* 0x000fe20000400000 */
[----:B------:R-:W-:-:S03]  /*18a0*/  FADD R10, R12, -12583039 ;  /* 0xcb40007f0c0a7421 */ /* 0x000fc60000000000 */
[----:B------:R-:W-:Y:S01]  /*18b0*/  FFMA.SAT R22, R19, R16, 0.5 ;  /* 0x3f00000013167423 */ /* 0x000fe20000002010 */
[----:B------:R-:W-:Y:S01]  /*18c0*/  FFMA R18, R23, 1.4426950216293334961, -R10 ;  /* 0x3fb8aa3b17127823 */ /* 0x000fe2000000080a */
[----:B----4-:R-:W-:Y:S01]  /*18d0*/  FMUL R28, R21, R28 ;  /* 0x0000001c151c7220 */ /* 0x010fe20000400000 */
[----:B------:R-:W-:-:S03]  /*18e0*/  FADD R29, -R29, R26 ;  /* 0x0000001a1d1d7221 */ /* 0x000fc60000000100 */
[----:B0-----:R-:W-:Y:S01]  /*18f0*/  FMUL R15, R21, R28 ;  /* 0x0000001c150f7220 */ /* 0x001fe20000400000 */
[----:B------:R-:W-:Y:S01]  /*1900*/  FMUL R24, R29, R14 ;  /* 0x0000000e1d187220 */ /* 0x000fe20000400000 */
[-C--:B------:R-:W-:Y:S02]  /*1910*/  FFMA.RM R10, R22, R17.reuse, 12582913 ;  /* 0x4b400001160a7423 */ /* 0x080fe40000004011 */
[----:B------:R-:W-:Y:S01]  /*1920*/  FFMA.SAT R14, R15, R16, 0.5 ;  /* 0x3f0000000f0e7423 */ /* 0x000fe20000002010 */
[----:B------:R-:W-:Y:S01]  /*1930*/  FMUL R21, R29, R24 ;  /* 0x000000181d157220 */ /* 0x000fe20000400000 */
[----:B------:R-:W-:Y:S02]  /*1940*/  FADD R22, R10, -12583039 ;  /* 0xcb40007f0a167421 */ /* 0x000fe40000000000 */
[----:B------:R-:W-:Y:S01]  /*1950*/  FFMA.RM R14, R14, R17, 12582913 ;  /* 0x4b4000010e0e7423 */ /* 0x000fe20000004011 */
[----:B------:R-:W-:Y:S01]  /*1960*/  FFMA.SAT R24, R21, R16, 0.5 ;  /* 0x3f00000015187423 */ /* 0x000fe20000002010 */
[----:B------:R-:W-:Y:S01]  /*1970*/  FFMA R18, R23, 1.925963033500011079e-08, R18 ;  /* 0x32a5706017127823 */ /* 0x000fe20000000012 */
[----:B------:R-:W-:-:S02]  /*1980*/  FFMA R22, R19, 1.4426950216293334961, -R22 ;  /* 0x3fb8aa3b13167823 */ /* 0x000fc40000000816 */
[----:B------:R-:W-:Y:S01]  /*1990*/  FFMA.RM R17, R24, R17, 12582913 ;  /* 0x4b40000118117423 */ /* 0x000fe20000004011 */
[----:B------:R-:W-:Y:S01]  /*19a0*/  FADD R16, R14, -12583039 ;  /* 0xcb40007f0e107421 */ /* 0x000fe20000000000 */
[----:B------:R-:W-:Y:S01]  /*19b0*/  FFMA R22, R19, 1.925963033500011079e-08, R22 ;  /* 0x32a5706013167823 */ /* 0x000fe20000000016 */
[----:B------:R-:W0:Y:S01]  /*19c0*/  MUFU.EX2 R18, R18 ;  /* 0x0000001200127308 */ /* 0x000e220000000800 */
[----:B------:R-:W-:Y:S01]  /*19d0*/  FADD R26, R17, -12583039 ;  /* 0xcb40007f111a7421 */ /* 0x000fe20000000000 */
[----:B------:R-:W-:-:S03]  /*19e0*/  FFMA R24, R15, 1.4426950216293334961, -R16 ;  /* 0x3fb8aa3b0f187823 */ /* 0x000fc60000000810 */
[----:B------:R-:W-:Y:S01]  /*19f0*/  FFMA R26, R21, 1.4426950216293334961, -R26 ;  /* 0x3fb8aa3b151a7823 */ /* 0x000fe2000000081a */
[----:B------:R-:W-:Y:S02]  /*1a00*/  FFMA R24, R15, 1.925963033500011079e-08, R24 ;  /* 0x32a570600f187823 */ /* 0x000fe40000000018 */
[----:B------:R-:W1:Y:S01]  /*1a10*/  MUFU.EX2 R16, R22 ;  /* 0x0000001600107308 */ /* 0x000e620000000800 */
[----:B------:R-:W-:Y:S01]  /*1a20*/  FFMA R26, R21, 1.925963033500011079e-08, R26 ;  /* 0x32a57060151a7823 */ /* 0x000fe2000000001a */
[----:B------:R-:W-:-:S06]  /*1a30*/  SHF.L.U32 R15, R12, 0x17, RZ ;  /* 0x000000170c0f7819 */ /* 0x000fcc00000006ff */
[----:B------:R-:W2:Y:S01]  /*1a40*/  MUFU.EX2 R19, R24 ;  /* 0x0000001800137308 */ /* 0x000ea20000000800 */
[----:B0-----:R-:W-:Y:S01]  /*1a50*/  FMUL R18, R15, R18 ;  /* 0x000000120f127220 */ /* 0x001fe20000400000 */
[----:B------:R-:W-:-:S06]  /*1a60*/  IMAD.SHL.U32 R15, R10, 0x800000, RZ ;  /* 0x008000000a0f7824 */ /* 0x000fcc00078e00ff */
[----:B------:R-:W0:Y:S01]  /*1a70*/  MUFU.EX2 R26, R26 ;  /* 0x0000001a001a7308 */ /* 0x000e220000000800 */
[----:B-----5:R-:W-:Y:S01]  /*1a80*/  FMUL R18, R18, R13 ;  /* 0x0000000d12127220 */ /* 0x020fe20000400000 */
[----:B-1----:R-:W-:Y:S01]  /*1a90*/  FMUL R15, R15, R16 ;  /* 0x000000100f0f7220 */ /* 0x002fe20000400000 */
[----:B------:R-:W-:Y:S01]  /*1aa0*/  IMAD.SHL.U32 R14, R14, 0x800000, RZ ;  /* 0x008000000e0e7824 */ /* 0x000fe200078e00ff */
[----:B------:R-:W-:Y:S02]  /*1ab0*/  SHF.L.U32 R17, R17, 0x17, RZ ;  /* 0x0000001711117819 */ /* 0x000fe400000006ff */
[----:B------:R-:W-:Y:S01]  /*1ac0*/  FMUL R15, R18, R15 ;  /* 0x0000000f120f7220 */ /* 0x000fe20000400000 */
[----:B--2---:R-:W-:-:S04]  /*1ad0*/  FMUL R14, R14, R19 ;  /* 0x000000130e0e7220 */ /* 0x004fc80000400000 */
[----:B------:R-:W-:Y:S01]  /*1ae0*/  FMUL R14, R15, R14 ;  /* 0x0000000e0f0e7220 */ /* 0x000fe20000400000 */
[----:B0-----:R-:W-:-:S04]  /*1af0*/  FMUL R17, R17, R26 ;  /* 0x0000001a11117220 */ /* 0x001fc80000400000 */
[----:B------:R-:W-:Y:S01]  /*1b00*/  FMUL R13, R14, R17 ;  /* 0x000000110e0d7220 */ /* 0x000fe20000400000 */
[----:B------:R-:W-:Y:S06]  /*1b10*/  BRA.U UP0, `(.L_x_412) ;  /* 0xfffffff500b47547 */ /* 0x000fec000b83ffff */
[----:B------:R-:W-:-:S05]  /*1b20*/  UMOV UR4, UR8 ;  /* 0x0000000800047c82 */ /* 0x000fca0008000000 */
.L_x_411:
[----:B------:R-:W-:-:S04]  /*1b30*/  UIADD3 UR5, UPT, UPT, UR12, 0x2, URZ ;  /* 0x000000020c057890 */ /* 0x000fc8000fffe0ff */
        /* <DEDUP_REMOVED lines=10> */
[----:B------:R-:W-:-:S04]  /*1be0*/  UIADD3 UR20, UPT, UPT, UR4, 0x1, URZ ;  /* 0x0000000104147890 */ /* 0x000fc8000fffe0ff */
[----:B------:R-:W-:Y:S01]  /*1bf0*/  PLOP3.LUT P1, PT, PT, PT, UP2, 0x80, 0x8 ;  /* 0x000000000008781c */ /* 0x000fe20003f2f028 */
[----:B------:R-:W1:Y:S04]  /*1c00*/  LDCU.64 UR14, c[0x0][0x3b8] ;  /* 0x00007700ff0e77ac */ /* 0x000e680008000a00 */
[----:B------:R-:W2:Y:S01]  /*1c10*/  @!UP2 LDCU UR19, c[0x0][0x38c] ;  /* 0x00007180ff13a7ac */ /* 0x000ea20008000800 */
[----:B------:R-:W-:Y:S01]  /*1c20*/  UISETP.GE.AND UP1, UPT, UR20, UR12, UPT ;  /* 0x0000000c1400728c */ /* 0x000fe2000bf26270 */
[----:B------:R-:W3:Y:S01]  /*1c30*/  @!UP2 LDCU.64 UR22, c[0x0][0x380] ;  /* 0x00007000ff16a7ac */ /* 0x000ee20008000a00 */
[----:B0-----:R-:W-:-:S04]  /*1c40*/  UIMAD UR5, UR4, UR13, URZ ;  /* 0x0000000d040572a4 */ /* 0x001fc8000f8e02ff */
[----:B------:R-:W-:Y:S01]  /*1c50*/  PLOP3.LUT P0, PT, PT, PT, UP1, 0x80, 0x8 ;  /* 0x000000000008781c */ /* 0x000fe20003f0f018 */
[----:B-1----:R-:W-:-:S04]  /*1c60*/  UIADD3 UR18, UP3, UPT, UR5, UR14, URZ ;  /* 0x0000000e05127290 */ /* 0x002fc8000ff7e0ff */
[----:B------:R-:W0:Y:S01]  /*1c70*/  @!UP1 LDCU UR21, c[0x0][0x38c] ;  /* 0x00007180ff1597ac */ /* 0x000e220008000800 */
[----:B--2---:R-:W-:Y:S01]  /*1c80*/  IMAD.U32 R10, RZ, RZ, UR19 ;  /* 0x00000013ff0a7e24 */ /* 0x004fe2000f8e00ff */
[----:B------:R-:W-:Y:S01]  /*1c90*/  UIADD3.X UR19, UPT, UPT, URZ, UR15, URZ, UP3, !UPT ;  /* 0x0000000fff137290 */ /* 0x000fe20009ffe4ff */
[----:B------:R-:W-:Y:S01]  /*1ca0*/  IMAD.U32 R21, RZ, RZ, UR20 ;  /* 0x00000014ff157e24 */ /* 0x000fe2000f8e00ff */
[----:B------:R-:W1:Y:S01]  /*1cb0*/  @!UP1 LDCU.64 UR24, c[0x0][0x380] ;  /* 0x00007000ff1897ac */ /* 0x000e620008000a00 */
[----:B------:R-:W-:Y:S02]  /*1cc0*/  @!P1 IMAD R17, R10, UR4, RZ ;  /* 0x000000040a119c24 */ /* 0x000fe4000f8e02ff */
[----:B------:R-:W-:Y:S01]  /*1cd0*/  IMAD.U32 R14, RZ, RZ, UR18 ;  /* 0x00000012ff0e7e24 */ /* 0x000fe2000f8e00ff */
[----:B------:R-:W-:Y:S01]  /*1ce0*/  @UP2 UISETP.NE.AND UP3, UPT, UR4, UR12, UPT ;  /* 0x0000000c0400228c */ /* 0x000fe2000bf65270 */
[----:B------:R-:W-:Y:S02]  /*1cf0*/  MOV R15, UR19 ;  /* 0x00000013000f7c02 */ /* 0x000fe40008000f00 */
[----:B------:R-:W-:Y:S01]  /*1d00*/  @!P1 IADD3 R16, P2, PT, R17, R6, RZ ;  /* 0x0000000611109210 */ /* 0x000fe20007f5e0ff */
[----:B------:R-:W-:-:S02]  /*1d10*/  @UP2 USEL UR18, UR9, UR11, !UP3 ;  /* 0x0000000b09122287 */ /* 0x000fc4000d800000 */
[----:B------:R2:W4:Y:S02]  /*1d20*/  LDG.E R10, desc[UR16][R14.64] ;  /* 0x000000100e0a7981 */ /* 0x000524000c1e1900 */
[----:B------:R-:W-:Y:S01]  /*1d30*/  @!P1 IMAD.X R22, RZ, RZ, RZ, P2 ;  /* 0x000000ffff169224 */ /* 0x000fe200010e06ff */
[----:B---3--:R-:W-:Y:S01]  /*1d40*/  @!P1 IADD3 R18, P2, P3, R4, UR22, R16 ;  /* 0x0000001604129c10 */ /* 0x008fe2000fb5e010 */
[----:B0-----:R-:W-:-:S03]  /*1d50*/  @!P0 IMAD R21, R21, UR21, RZ ;  /* 0x0000001515158c24 */ /* 0x001fc6000f8e02ff */
[----:B------:R-:W-:Y:S02]  /*1d60*/  @!P1 IADD3.X R19, PT, PT, R7, UR23, R22, P2, P3 ;  /* 0x0000001707139c10 */ /* 0x000fe400097e6416 */
[----:B------:R-:W-:Y:S01]  /*1d70*/  @!P1 IADD3 R16, P2, P3, R11, UR22, R16 ;  /* 0x000000160b109c10 */ /* 0x000fe2000fb5e010 */
[----:B------:R-:W-:Y:S01]  /*1d80*/  @UP1 UISETP.NE.AND UP2, UPT, UR20, UR12, UPT ;  /* 0x0000000c1400128c */ /* 0x000fe2000bf45270 */
[----:B------:R-:W-:Y:S02]  /*1d90*/  @P1 MOV R12, RZ ;  /* 0x000000ff000c1202 */ /* 0x000fe40000000f00 */
[----:B------:R-:W-:Y:S01]  /*1da0*/  @!P1 IADD3.X R17, PT, PT, R9, UR23, R22, P2, P3 ;  /* 0x0000001709119c10 */ /* 0x000fe200097e6416 */
[----:B------:R-:W-:Y:S01]  /*1db0*/  UIADD3 UR5, UPT, UPT, UR5, UR13, URZ ;  /* 0x0000000d05057290 */ /* 0x000fe2000fffe0ff */
[----:B--2---:R-:W-:Y:S02]  /*1dc0*/  @!P0 IADD3 R15, P2, PT, R21, R6, RZ ;  /* 0x00000006150f8210 */ /* 0x004fe40007f5e0ff */
[----:B------:R-:W-:Y:S01]  /*1dd0*/  @P1 I2FP.F32.S32 R21, UR18 ;  /* 0x0000001200151c45 */ /* 0x000fe20008201400 */
[----:B------:R-:W-:Y:S01]  /*1de0*/  @UP1 USEL UR18, UR9, UR11, !UP2 ;  /* 0x0000000b09121287 */ /* 0x000fe2000d000000 */
[----:B------:R0:W2:Y:S01]  /*1df0*/  @!P1 LDG.E R12, desc[UR16][R18.64] ;  /* 0x00000010120c9981 */ /* 0x0000a2000c1e1900 */
[----:B------:R-:W-:Y:S01]  /*1e00*/  UIADD3 UR5, UP1, UPT, UR5, UR14, URZ ;  /* 0x0000000e05057290 */ /* 0x000fe2000ff3e0ff */
[----:B------:R-:W-:Y:S01]  /*1e10*/  @!P0 IMAD.X R22, RZ, RZ, RZ, P2 ;  /* 0x000000ffff168224 */ /* 0x000fe200010e06ff */
[----:B-1----:R-:W-:Y:S01]  /*1e20*/  @!P0 IADD3 R14, P2, P3, R4, UR24, R15 ;  /* 0x00000018040e8c10 */ /* 0x002fe2000fb5e00f */
[----:B------:R1:W2:Y:S01]  /*1e30*/  @!P1 LDG.E R21, desc[UR16][R16.64] ;  /* 0x0000001010159981 */ /* 0x0002a2000c1e1900 */
[----:B------:R-:W-:Y:S01]  /*1e40*/  UIADD3.X UR13, UPT, UPT, URZ, UR15, URZ, UP1, !UPT ;  /* 0x0000000fff0d7290 */ /* 0x000fe20008ffe4ff */
[----:B------:R-:W-:Y:S01]  /*1e50*/  @P0 IMAD.MOV.U32 R25, RZ, RZ, RZ ;  /* 0x000000ffff190224 */ /* 0x000fe200078e00ff */
[----:B------:R-:W-:-:S02]  /*1e60*/  @P0 I2FP.F32.S32 R24, UR18 ;  /* 0x0000001200180c45 */ /* 0x000fc40008201400 */
[----:B0-----:R-:W-:Y:S02]  /*1e70*/  @!P0 IADD3 R18, P1, P4, R11, UR24, R15 ;  /* 0x000000180b128c10 */ /* 0x001fe4000fc3e00f */
[--C-:B------:R-:W-:Y:S02]  /*1e80*/  @!P0 IADD3.X R15, PT, PT, R7, UR25, R22.reuse, P2, P3 ;  /* 0x00000019070f8c10 */ /* 0x100fe400097e6416 */
[----:B------:R-:W-:Y:S01]  /*1e90*/  @!P0 IADD3.X R19, PT, PT, R9, UR25, R22, P1, P4 ;  /* 0x0000001909138c10 */ /* 0x000fe20008fe8416 */
[----:B------:R-:W-:Y:S01]  /*1ea0*/  IMAD.U32 R23, RZ, RZ, UR13 ;  /* 0x0000000dff177e24 */ /* 0x000fe2000f8e00ff */
[----:B------:R-:W-:Y:S01]  /*1eb0*/  MOV R22, UR5 ;  /* 0x0000000500167c02 */ /* 0x000fe20008000f00 */
[----:B------:R-:W3:Y:S04]  /*1ec0*/  @!P0 LDG.E R25, desc[UR16][R14.64] ;  /* 0x000000100e198981 */ /* 0x000ee8000c1e1900 */
[----:B------:R-:W3:Y:S04]  /*1ed0*/  @!P0 LDG.E R24, desc[UR16][R18.64] ;  /* 0x0000001012188981 */ /* 0x000ee8000c1e1900 */
[----:B------:R-:W3:Y:S01]  /*1ee0*/  LDG.E R23, desc[UR16][R22.64] ;  /* 0x0000001016177981 */ /* 0x000ee2000c1e1900 */
[----:B-1----:R-:W-:Y:S01]  /*1ef0*/  IMAD.MOV.U32 R16, RZ, RZ, 0x3bbb989d ;  /* 0x3bbb989dff107424 */ /* 0x002fe200078e00ff */
[----:B------:R-:W-:Y:S01]  /*1f00*/  UIADD3 UR4, UPT, UPT, UR4, 0x2, URZ ;  /* 0x0000000204047890 */ /* 0x000fe2000fffe0ff */
[----:B--2---:R-:W-:-:S04]  /*1f10*/  FADD R21, -R12, R21 ;  /* 0x000000150c157221 */ /* 0x004fc80000000100 */
[----:B----4-:R-:W-:-:S04]  /*1f20*/  FMUL R10, R21, R10 ;  /* 0x0000000a150a7220 */ /* 0x010fc80000400000 */
[----:B------:R-:W-:Y:S01]  /*1f30*/  FMUL R10, R21, R10 ;  /* 0x0000000a150a7220 */ /* 0x000fe20000400000 */
[----:B------:R-:W-:Y:S02]  /*1f40*/  HFMA2 R21, -RZ, RZ, 3.7421875, 0 ;  /* 0x437c0000ff157431 */ /* 0x000fe400000001ff */
[----:B---3--:R-:W-:Y:S01]  /*1f50*/  FADD R24, -R25, R24 ;  /* 0x0000001819187221 */ /* 0x008fe20000000100 */
[----:B------:R-:W-:-:S03]  /*1f60*/  FFMA.SAT R12, R10, R16, 0.5 ;  /* 0x3f0000000a0c7423 */ /* 0x000fc60000002010 */
        /* <DEDUP_REMOVED lines=13> */
[----:B------:R-:W-:Y:S02]  /*2040*/  IMAD.SHL.U32 R12, R12, 0x800000, RZ ;  /* 0x008000000c0c7824 */ /* 0x000fe400078e00ff */
[----:B------:R-:W-:Y:S02]  /*2050*/  IMAD.SHL.U32 R14, R14, 0x800000, RZ ;  /* 0x008000000e0e7824 */ /* 0x000fe400078e00ff */
[----:B0-----:R-:W-:-:S04]  /*2060*/  FMUL R12, R12, R15 ;  /* 0x0000000f0c0c7220 */ /* 0x001fc80000400000 */
[----:B-----5:R-:W-:Y:S01]  /*2070*/  FMUL R13, R13, R12 ;  /* 0x0000000c0d0d7220 */ /* 0x020fe20000400000 */
[----:B-1----:R-:W-:-:S04]  /*2080*/  FMUL R14, R14, R17 ;  /* 0x000000110e0e7220 */ /* 0x002fc80000400000 */
[----:B------:R-:W-:-:S07]  /*2090*/  FMUL R13, R13, R14 ;  /* 0x0000000e0d0d7220 */ /* 0x000fce0000400000 */
.L_x_414:
[----:B------:R-:W-:Y:S05]  /*20a0*/  BRA.U !UP0, `(.L_x_413) ;  /* 0x0000000108a07547 */ /* 0x000fea000b800000 */
[----:B------:R-:W-:Y:S01]  /*20b0*/  UISETP.GE.AND UP0, UPT, UR4, UR12, UPT ;  /* 0x0000000c0400728c */ /* 0x000fe2000bf06270 */
[----:B------:R-:W0:Y:S05]  /*20c0*/  LDCU UR5, c[0x0][0x3c0] ;  /* 0x00007800ff0577ac */ /* 0x000e2a0008000800 */
[----:B------:R-:W-:Y:S01]  /*20d0*/  PLOP3.LUT P4, PT, PT, PT, UP0, 0x80, 0x8 ;  /* 0x000000000008781c */ /* 0x000fe20003f8f008 */
[----:B------:R-:W1:Y:S04]  /*20e0*/  LDCU.64 UR14, c[0x0][0x3b8] ;  /* 0x00007700ff0e77ac */ /* 0x000e680008000a00 */
[----:B------:R-:W2:Y:S01]  /*20f0*/  @!UP0 LDCU UR13, c[0x0][0x38c] ;  /* 0x00007180ff0d87ac */ /* 0x000ea20008000800 */
[----:B------:R-:W3:Y:S01]  /*2100*/  @!UP0 LDCU.64 UR18, c[0x0][0x380] ;  /* 0x00007000ff1287ac */ /* 0x000ee20008000a00 */
[----:B------:R-:W-:-:S06]  /*2110*/  @UP0 UISETP.NE.AND UP1, UPT, UR4, UR12, UPT ;  /* 0x0000000c0400028c */ /* 0x000fcc000bf25270 */
[----:B------:R-:W-:Y:S01]  /*2120*/  @P4 IMAD.MOV.U32 R21, RZ, RZ, RZ ;  /* 0x000000ffff154224 */ /* 0x000fe200078e00ff */
[----:B------:R-:W-:Y:S01]  /*2130*/  @UP0 USEL UR12, UR9, UR11, !UP1 ;  /* 0x0000000b090c0287 */ /* 0x000fe2000c800000 */
[----:B--2---:R-:W-:-:S05]  /*2140*/  MOV R10, UR13 ;  /* 0x0000000d000a7c02 */ /* 0x004fca0008000f00 */
[----:B------:R-:W-:Y:S01]  /*2150*/  @!P4 IMAD R15, R10, UR4, RZ ;  /* 0x000000040a0fcc24 */ /* 0x000fe2000f8e02ff */
[----:B0-----:R-:W-:-:S04]  /*2160*/  UIMAD UR4, UR4, UR5, URZ ;  /* 0x00000005040472a4 */ /* 0x001fc8000f8e02ff */
[----:B------:R-:W-:Y:S01]  /*2170*/  @!P4 IADD3 R14, P0, PT, R15, R6, RZ ;  /* 0x000000060f0ec210 */ /* 0x000fe20007f1e0ff */
[----:B-1----:R-:W-:-:S03]  /*2180*/  UIADD3 UR4, UP0, UPT, UR4, UR14, URZ ;  /* 0x0000000e04047290 */ /* 0x002fc6000ff1e0ff */
[--C-:B---3--:R-:W-:Y:S01]  /*2190*/  @!P4 IADD3 R16, P1, P2, R4, UR18, R14.reuse ;  /* 0x000000120410cc10 */ /* 0x108fe2000fa3e00e */
[----:B------:R-:W-:Y:S01]  /*21a0*/  @!P4 IMAD.X R10, RZ, RZ, RZ, P0 ;  /* 0x000000ffff0ac224 */ /* 0x000fe200000e06ff */
[----:B------:R-:W-:Y:S01]  /*21b0*/  @!P4 IADD3 R14, P0, P3, R11, UR18, R14 ;  /* 0x000000120b0ecc10 */ /* 0x000fe2000fb1e00e */
[----:B------:R-:W-:-:S03]  /*21c0*/  UIADD3.X UR5, UPT, UPT, URZ, UR15, URZ, UP0, !UPT ;  /* 0x0000000fff057290 */ /* 0x000fc600087fe4ff */
[--C-:B------:R-:W-:Y:S02]  /*21d0*/  @!P4 IADD3.X R17, PT, PT, R7, UR19, R10.reuse, P1, P2 ;  /* 0x000000130711cc10 */ /* 0x100fe40008fe440a */
[----:B------:R-:W-:Y:S02]  /*21e0*/  @!P4 IADD3.X R15, PT, PT, R9, UR19, R10, P0, P3 ;  /* 0x00000013090fcc10 */ /* 0x000fe400087e640a */
[----:B------:R-:W-:Y:S01]  /*21f0*/  @P4 I2FP.F32.S32 R10, UR12 ;  /* 0x0000000c000a4c45 */ /* 0x000fe20008201400 */
[----:B------:R-:W-:Y:S01]  /*2200*/  IMAD.U32 R19, RZ, RZ, UR5 ;  /* 0x00000005ff137e24 */ /* 0x000fe2000f8e00ff */
[----:B------:R-:W-:Y:S01]  /*2210*/  MOV R18, UR4 ;  /* 0x0000000400127c02 */ /* 0x000fe20008000f00 */
[----:B------:R-:W2:Y:S04]  /*2220*/  @!P4 LDG.E R21, desc[UR16][R16.64] ;  /* 0x000000101015c981 */ /* 0x000ea8000c1e1900 */
[----:B------:R-:W2:Y:S04]  /*2230*/  @!P4 LDG.E R10, desc[UR16][R14.64] ;  /* 0x000000100e0ac981 */ /* 0x000ea8000c1e1900 */
[----:B------:R-:W3:Y:S01]  /*2240*/  LDG.E R19, desc[UR16][R18.64] ;  /* 0x0000001012137981 */ /* 0x000ee2000c1e1900 */
[----:B------:R-:W-:Y:S01]  /*2250*/  IMAD.MOV.U32 R12, RZ, RZ, 0x3bbb989d ;  /* 0x3bbb989dff0c7424 */ /* 0x000fe200078e00ff */
        /* <DEDUP_REMOVED lines=12> */
[----:B-----5:R-:W-:-:S07]  /*2320*/  FMUL R13, R13, R10 ;  /* 0x0000000a0d0d7220 */ /* 0x020fce0000400000 */
.L_x_413:
[----:B------:R-:W0:Y:S01]  /*2330*/  LDCU UR15, c[0x0][0x3a0] ;  /* 0x00007400ff0f77ac */ /* 0x000e220008000800 */
[----:B------:R-:W-:-:S05]  /*2340*/  IADD3 R19, P0, PT, R6, R11, RZ ;  /* 0x0000000b06137210 */ /* 0x000fca0007f1e0ff */
[----:B------:R-:W-:Y:S01]  /*2350*/  IMAD.X R12, RZ, RZ, R9, P0 ;  /* 0x000000ffff0c7224 */ /* 0x000fe200000e0609 */
[----:B0-----:R-:W-:-:S04]  /*2360*/  UIADD3 UR4, UPT, UPT, UR15, -0x1, URZ ;  /* 0xffffffff0f047890 */ /* 0x001fc8000fffe0ff */
[----:B------:R-:W-:-:S03]  /*2370*/  UISETP.GE.U32.AND UP0, UPT, UR4, 0x7, UPT ;  /* 0x000000070400788c */ /* 0x000fc6000bf06070 */
[----:B------:R-:W-:-:S06]  /*2380*/  UMOV UR4, URZ ;  /* 0x000000ff00047c82 */ /* 0x000fcc0008000000 */
[----:B------:R-:W-:Y:S05]  /*2390*/  BRA.U !UP0, `(.L_x_415) ;  /* 0x0000000508647547 */ /* 0x000fea000b800000 */
[----:B------:R-:W0:Y:S01]  /*23a0*/  LDC.64 R10, c[0x0][0x428] ;  /* 0x00010a00ff0a7b82 */ /* 0x000e220000000a00 */
[----:B------:R-:W1:Y:S01]  /*23b0*/  LDCU UR13, c[0x0][0x434] ;  /* 0x00008680ff0d77ac */ /* 0x000e620008000800 */
[----:B------:R-:W2:Y:S06]  /*23c0*/  LDCU UR14, c[0x0][0x38c] ;  /* 0x00007180ff0e77ac */ /* 0x000eac0008000800 */
[----:B------:R-:W3:Y:S01]  /*23d0*/  LDC.64 R14, c[0x0][0x380] ;  /* 0x0000e000ff0e7b82 */ /* 0x000ee20000000a00 */
[----:B------:R-:W-:-:S05]  /*23e0*/  UMOV UR4, URZ ;  /* 0x000000ff00047c82 */ /* 0x000fca0008000000 */
.L_x_416:
        /* <DEDUP_REMOVED lines=37> */
[----:B-1----:R-:W2:Y:S01]  /*2640*/  LDG.E R21, desc[UR16][R26.64] ;  /* 0x000000101a157981 */ /* 0x002ea2000c1e1900 */
        /* <DEDUP_REMOVED lines=40> */
[----:B------:R-:W-:-:S04]  /*28d0*/  UIADD3 UR4, UPT, UPT, UR4, 0x8, URZ ;  /* 0x0000000804047890 */ /* 0x000fc8000fffe0ff */
[----:B------:R-:W-:Y:S01]  /*28e0*/  UISETP.NE.AND UP0, UPT, UR4, UR7, UPT ;  /* 0x000000070400728c */ /* 0x000fe2000bf05270 */
[----:B--2---:R-:W-:-:S05]  /*28f0*/  FFMA R21, R16, R13, R21 ;  /* 0x0000000d10157223 */ /* 0x004fca0000000015 */
[----:B------:R4:W-:Y:S03]  /*2900*/  STG.E desc[UR16][R22.64], R21 ;  /* 0x0000001516007986 */ /* 0x0009e6000c101910 */
[----:B------:R-:W-:Y:S05]  /*2910*/  BRA.U UP0, `(.L_x_416) ;  /* 0xfffffff900b47547 */ /* 0x000fea000b83ffff */
[----:B------:R-:W-:-:S05]  /*2920*/  UMOV UR4, UR7 ;  /* 0x0000000700047c82 */ /* 0x000fca0008000000 */
.L_x_415:
[----:B------:R-:W-:-:S04]  /*2930*/  ULOP3.LUT UR5, UR15, 0x7, URZ, 0xc0, !UPT ;  /* 0x000000070f057892 */ /* 0x000fc8000f8ec0ff */
[----:B------:R-:W-:-:S09]  /*2940*/  UISETP.NE.AND UP0, UPT, UR5, URZ, UPT ;  /* 0x000000ff0500728c */ /* 0x000fd2000bf05270 */
[----:B------:R-:W-:Y:S05]  /*2950*/  BRA.U !UP0, `(.L_x_417) ;  /* 0x00000005087c7547 */ /* 0x000fea000b800000 */
[----:B------:R-:W-:Y:S02]  /*2960*/  UIADD3 UR5, UPT, UPT, UR5, -0x1, URZ ;  /* 0xffffffff05057890 */ /* 0x000fe4000fffe0ff */
[----:B------:R-:W-:Y:S02]  /*2970*/  ULOP3.LUT UR18, UR15, 0x3, URZ, 0xc0, !UPT ;  /* 0x000000030f127892 */ /* 0x000fe4000f8ec0ff */
[----:B------:R-:W-:Y:S02]  /*2980*/  UISETP.GE.U32.AND UP0, UPT, UR5, 0x3, UPT ;  /* 0x000000030500788c */ /* 0x000fe4000bf06070 */
[----:B------:R-:W-:-:S07]  /*2990*/  UISETP.NE.AND UP1, UPT, UR18, URZ, UPT ;  /* 0x000000ff1200728c */ /* 0x000fce000bf25270 */
        /* <DEDUP_REMOVED lines=43> */
[----:B------:R-:W-:Y:S01]  /*2c50*/  UIADD3 UR4, UPT, UPT, UR4, 0x4, URZ ;  /* 0x0000000404047890 */ /* 0x000fe2000fffe0ff */
[----:B--2---:R-:W-:-:S05]  /*2c60*/  FFMA R21, R10, R13, R21 ;  /* 0x0000000d0a157223 */ /* 0x004fca0000000015 */
[----:B------:R0:W-:Y:S06]  /*2c70*/  STG.E desc[UR16][R14.64], R21 ;  /* 0x000000150e007986 */ /* 0x0001ec000c101910 */
.L_x_418:
[----:B------:R-:W-:Y:S05]  /*2c80*/  BRA.U !UP1, `(.L_x_417) ;  /* 0x0000000109b07547 */ /* 0x000fea000b800000 */
[----:B------:R-:W-:Y:S02]  /*2c90*/  UISETP.NE.AND UP0, UPT, UR18, 0x1, UPT ;  /* 0x000000011200788c */ /* 0x000fe4000bf05270 */
[----:B------:R-:W-:-:S04]  /*2ca0*/  ULOP3.LUT UR15, UR15, 0x1, URZ, 0xc0, !UPT ;  /* 0x000000010f0f7892 */ /* 0x000fc8000f8ec0ff */
[----:B------:R-:W-:-:S03]  /*2cb0*/  UISETP.NE.AND UP1, UPT, UR15, URZ, UPT ;  /* 0x000000ff0f00728c */ /* 0x000fc6000bf25270 */
[----:B------:R-:W-:Y:S08]  /*2cc0*/  BRA.U !UP0, `(.L_x_419) ;  /* 0x0000000108647547 */ /* 0x000ff0000b800000 */
[----:B------:R-:W1:Y:S01]  /*2cd0*/  LDCU UR5, c[0x0][0x38c] ;  /* 0x00007180ff0577ac */ /* 0x000e620008000800 */
[----:B0-----:R-:W4:Y:S01]  /*2ce0*/  LDC.64 R14, c[0x0][0x380] ;  /* 0x0000e000ff0e7b82 */ /* 0x001f220000000a00 */
[----:B------:R-:W0:Y:S07]  /*2cf0*/  LDCU UR13, c[0x0][0x434] ;  /* 0x00008680ff0d77ac */ /* 0x000e2e0008000800 */
[----:B------:R-:W2:Y:S01]  /*2d00*/  LDC.64 R10, c[0x0][0x428] ;  /* 0x00010a00ff0a7b82 */ /* 0x000ea20000000a00 */
[----:B-1----:R-:W-:-:S02]  /*2d10*/  UIMAD UR12, UR4, UR5, URZ ;  /* 0x00000005040c72a4 */ /* 0x002fc4000f8e02ff */
[----:B0-----:R-:W-:-:S04]  /*2d20*/  UIMAD UR14, UR4, UR13, URZ ;  /* 0x0000000d040e72a4 */ /* 0x001fc8000f8e02ff */
[----:B----4-:R-:W-:-:S04]  /*2d30*/  IADD3 R22, P0, P1, R19, UR12, R14 ;  /* 0x0000000c13167c10 */ /* 0x010fc8000f91e00e */
[----:B------:R-:W-:Y:S02]  /*2d40*/  IADD3.X R23, PT, PT, R12, R15, RZ, P0, P1 ;  /* 0x0000000f0c177210 */ /* 0x000fe400007e24ff */
[----:B--2---:R-:W-:-:S03]  /*2d50*/  IADD3 R16, P2, P3, R5, UR14, R10 ;  /* 0x0000000e05107c10 */ /* 0x004fc6000fb5e00a */
        /* <DEDUP_REMOVED lines=13> */
[----:B------:R-:W-:Y:S01]  /*2e30*/  UIADD3 UR4, UPT, UPT, UR4, 0x2, URZ ;  /* 0x0000000204047890 */ /* 0x000fe2000fffe0ff */
[----:B--2---:R-:W-:-:S05]  /*2e40*/  FFMA R21, R14, R13, R21 ;  /* 0x0000000d0e157223 */ /* 0x004fca0000000015 */
[----:B------:R1:W-:Y:S06]  /*2e50*/  STG.E desc[UR16][R10.64], R21 ;  /* 0x000000150a007986 */ /* 0x0003ec000c101910 */
.L_x_419:
[----:B------:R-:W-:Y:S05]  /*2e60*/  BRA.U !UP1, `(.L_x_417) ;  /* 0x0000000109387547 */ /* 0x000fea000b800000 */
[----:B------:R-:W2:Y:S01]  /*2e70*/  LDCU UR5, c[0x0][0x38c] ;  /* 0x00007180ff0577ac */ /* 0x000ea20008000800 */
[----:B-1----:R-:W1:Y:S01]  /*2e80*/  LDC.64 R10, c[0x0][0x380] ;  /* 0x0000e000ff0a7b82 */ /* 0x002e620000000a00 */
[----:B------:R-:W3:Y:S07]  /*2e90*/  LDCU UR12, c[0x0][0x434] ;  /* 0x00008680ff0c77ac */ /* 0x000eee0008000800 */
[----:B0-----:R-:W0:Y:S01]  /*2ea0*/  LDC.64 R14, c[0x0][0x428] ;  /* 0x00010a00ff0e7b82 */ /* 0x001e220000000a00 */
[----:B--2---:R-:W-:-:S02]  /*2eb0*/  UIMAD UR5, UR4, UR5, URZ ;  /* 0x00000005040572a4 */ /* 0x004fc4000f8e02ff */
[----:B---3--:R-:W-:-:S04]  /*2ec0*/  UIMAD UR4, UR4, UR12, URZ ;  /* 0x0000000c040472a4 */ /* 0x008fc8000f8e02ff */
[----:B-1----:R-:W-:-:S04]  /*2ed0*/  IADD3 R10, P0, P1, R19, UR5, R10 ;  /* 0x00000005130a7c10 */ /* 0x002fc8000f91e00a */
[----:B------:R-:W-:Y:S02]  /*2ee0*/  IADD3.X R11, PT, PT, R12, R11, RZ, P0, P1 ;  /* 0x0000000b0c0b7210 */ /* 0x000fe400007e24ff */
[----:B0-----:R-:W-:-:S03]  /*2ef0*/  IADD3 R14, P2, P3, R5, UR4, R14 ;  /* 0x00000004050e7c10 */ /* 0x001fc6000fb5e00e */
[----:B------:R-:W2:Y:S01]  /*2f00*/  LDG.E R10, desc[UR16][R10.64] ;  /* 0x000000100a0a7981 */ /* 0x000ea2000c1e1900 */
[----:B------:R-:W-:-:S05]  /*2f10*/  IADD3.X R15, PT, PT, R8, R15, RZ, P2, P3 ;  /* 0x0000000f080f7210 */ /* 0x000fca00017e64ff */
[----:B----4-:R-:W2:Y:S02]  /*2f20*/  LDG.E R9, desc[UR16][R14.64] ;  /* 0x000000100e097981 */ /* 0x010ea4000c1e1900 */
[----:B--2--5:R-:W-:-:S05]  /*2f30*/  FFMA R9, R10, R13, R9 ;  /* 0x0000000d0a097223 */ /* 0x024fca0000000009 */
[----:B------:R2:W-:Y:S02]  /*2f40*/  STG.E desc[UR16][R14.64], R9 ;  /* 0x000000090e007986 */ /* 0x0005e4000c101910 */
.L_x_417:
[----:B-----5:R-:W-:-:S07]  /*2f50*/  FADD R20, R20, R13 ;  /* 0x0000000d14147221 */ /* 0x020fce0000000000 */
.L_x_410:
[----:B------:R-:W-:Y:S05]  /*2f60*/  BSYNC.RECONVERGENT B0 ;  /* 0x0000000000007941 */ /* 0x000fea0003800200 */
.L_x_409:
        /* <DEDUP_REMOVED lines=9> */
.L_x_408:
[----:B------:R-:W0:Y:S01]  /*3000*/  LDCU UR4, c[0x0][0x3c0] ;  /* 0x00007800ff0477ac */ /* 0x000e220008000800 */
[----:B------:R-:W-:Y:S02]  /*3010*/  HFMA2 R20, -RZ, RZ, 0, 0 ;  /* 0x00000000ff147431 */ /* 0x000fe400000001ff */
[----:B------:R-:W-:Y:S01]  /*3020*/  IMAD.U32 R5, RZ, RZ, UR6 ;  /* 0x00000006ff057e24 */ /* 0x000fe2000f8e00ff */
[----:B------:R-:W0:Y:S02]  /*3030*/  LDCU.64 UR8, c[0x0][0x3b8] ;  /* 0x00007700ff0877ac */ /* 0x000e240008000a00 */
[----:B0-----:R-:W-:-:S04]  /*3040*/  UIADD3 UR4, UP0, UPT, UR4, UR8, URZ ;  /* 0x0000000804047290 */ /* 0x001fc8000ff1e0ff */
[----:B------:R-:W-:-:S12]  /*3050*/  UIADD3.X UR5, UPT, UPT, URZ, UR9, URZ, UP0, !UPT ;  /* 0x00000009ff057290 */ /* 0x000fd800087fe4ff */
.L_x_425:
[----:B------:R-:W0:Y:S01]  /*3060*/  LDCU.64 UR8, c[0x0][0x460] ;  /* 0x00008c00ff0877ac */ /* 0x000e220008000a00 */
[----:B------:R-:W1:Y:S01]  /*3070*/  LDC R16, c[0x0][0x3a0] ;  /* 0x0000e800ff107b82 */ /* 0x000e620000000800 */
[----:B------:R-:W-:Y:S01]  /*3080*/  MOV R14, UR6 ;  /* 0x00000006000e7c02 */ /* 0x000fe20008000f00 */
[----:B------:R-:W2:Y:S01]  /*3090*/  LDCU UR7, c[0x0][0x3f8] ;  /* 0x00007f00ff0777ac */ /* 0x000ea20008000800 */
[----:B------:R-:W3:Y:S01]  /*30a0*/  LDCU UR10, c[0x0][0x3a4] ;  /* 0x00007480ff0a77ac */ /* 0x000ee20008000800 */
[----:B------:R-:W4:Y:S01]  /*30b0*/  LDCU UR18, c[0x0][0x460] ;  /* 0x00008c00ff1277ac */ /* 0x000f220008000800 */
[----:B------:R-:W1:Y:S01]  /*30c0*/  LDCU UR12, c[0x0][0x3a8] ;  /* 0x00007500ff0c77ac */ /* 0x000e620008000800 */
[C---:B0-----:R-:W-:Y:S02]  /*30d0*/  IMAD R4, R5.reuse, UR9, R2 ;  /* 0x0000000905047c24 */ /* 0x041fe4000f8e0202 */
[----:B------:R-:W-:Y:S01]  /*30e0*/  VIADD R6, R5, UR8 ;  /* 0x0000000805067c36 */ /* 0x000fe20008000000 */
[----:B------:R-:W0:Y:S03]  /*30f0*/  LDCU UR11, c[0x0][0x464] ;  /* 0x00008c80ff0b77ac */ /* 0x000e260008000800 */
[----:B--2---:R-:W-:Y:S01]  /*3100*/  IMAD R6, R6, UR7, RZ ;  /* 0x0000000706067c24 */ /* 0x004fe2000f8e02ff */
[----:B------:R-:W2:Y:S01]  /*3110*/  LDCU UR13, c[0x0][0x3fc] ;  /* 0x00007f80ff0d77ac */ /* 0x000ea20008000800 */
[----:B---3--:R-:W-:Y:S01]  /*3120*/  ISETP.GE.AND P1, PT, R4, UR10, PT ;  /* 0x0000000a04007c0c */ /* 0x008fe2000bf26270 */
[----:B----4-:R-:W3:-:S12]  /*3130*/  LDCU.64 UR14, c[0x0][0x3f0] ;  /* 0x00007e00ff0e77ac */ /* 0x010ed80008000a00 */
.L_x_424:
[C---:B0-----:R-:W-:Y:S01]  /*3140*/  IMAD R7, R14.reuse, UR11, R3 ;  /* 0x0000000b0e077c24 */ /* 0x041fe2000f8e0203 */
[----:B------:R-:W-:Y:S01]  /*3150*/  BSSY.RECONVERGENT B0, `(.L_x_422) ;  /* 0x000002f000007945 */ /* 0x000fe20003800200 */
[----:B------:R-:W-:-:S03]  /*3160*/  ISETP.NE.AND P3, PT, R14, UR18, PT ;  /* 0x000000120e007c0c */ /* 0x000fc6000bf65270 */
[C---:B-1----:R-:W-:Y:S02]  /*3170*/  ISETP.GE.OR P0, PT, R7.reuse, UR12, P1 ;  /* 0x0000000c07007c0c */ /* 0x042fe40008f06670 */
[----:B------:R-:W-:-:S04]  /*3180*/  LOP3.LUT R7, R7, R4, RZ, 0xfc, !PT ;  /* 0x0000000407077212 */ /* 0x000fc800078efcff */
[----:B------:R-:W-:Y:S01]  /*3190*/  ISETP.LT.OR P0, PT, R7, RZ, P0 ;  /* 0x000000ff0700720c */ /* 0x000fe20000701670 */
[----:B------:R-:W-:-:S12]  /*31a0*/  VIADD R7, R14, 0x1 ;  /* 0x000000010e077836 */ /* 0x000fd80000000000 */
[----:B------:R-:W-:Y:S05]  /*31b0*/  @P0 BRA `(.L_x_423) ;  /* 0x0000000000a00947 */ /* 0x000fea0003800000 */
[----:B------:R-:W0:Y:S01]  /*31c0*/  LDC.64 R10, c[0x0][0x3b8] ;  /* 0x0000ee00ff0a7b82 */ /* 0x000e220000000a00 */
[----:B------:R-:W-:Y:S01]  /*31d0*/  ISETP.NE.AND P2, PT, R16, -0x1, PT ;  /* 0xffffffff1000780c */ /* 0x000fe20003f45270 */
[----:B------:R-:W-:Y:S01]  /*31e0*/  IMAD.U32 R12, RZ, RZ, UR4 ;  /* 0x00000004ff0c7e24 */ /* 0x000fe2000f8e00ff */
[----:B------:R-:W-:-:S11]  /*31f0*/  MOV R13, UR5 ;  /* 0x00000005000d7c02 */ /* 0x000fd60008000f00 */
[----:B------:R1:W4:Y:S04]  /*3200*/  @P2 LDG.E R13, desc[UR16][R12.64] ;  /* 0x000000100c0d2981 */ /* 0x000328000c1e1900 */
[----:B0-----:R-:W5:Y:S01]  /*3210*/  LDG.E R10, desc[UR16][R10.64] ;  /* 0x000000100a0a7981 */ /* 0x001f62000c1e1900 */
[----:B------:R-:W-:-:S04]  /*3220*/  VIADD R8, R14, UR18 ;  /* 0x000000120e087c36 */ /* 0x000fc80008000000 */
[----:B--2---:R-:W-:-:S05]  /*3230*/  IMAD R9, R8, UR13, RZ ;  /* 0x0000000d08097c24 */ /* 0x004fca000f8e02ff */
[----:B---3--:R-:W-:-:S04]  /*3240*/  IADD3 R8, P0, P4, R9, UR14, R6 ;  /* 0x0000000e09087c10 */ /* 0x008fc8000fc1e006 */
[----:B------:R-:W-:-:S05]  /*3250*/  IADD3.X R9, PT, PT, RZ, UR15, RZ, P0, P4 ;  /* 0x0000000fff097c10 */ /* 0x000fca00087e84ff */
[----:B------:R0:W2:Y:S01]  /*3260*/  LDG.E R8, desc[UR16][R8.64] ;  /* 0x0000001008087981 */ /* 0x0000a2000c1e1900 */
[----:B------:R-:W-:-:S04]  /*3270*/  ISETP.NE.AND P0, PT, R16, RZ, PT ;  /* 0x000000ff1000720c */ /* 0x000fc80003f05270 */
[----:B------:R-:W-:-:S04]  /*3280*/  SEL R15, R5, R14, !P0 ;  /* 0x0000000e050f7207 */ /* 0x000fc80004000000 */
[----:B------:R-:W-:Y:S02]  /*3290*/  I2FP.F32.S32 R15, R15 ;  /* 0x0000000f000f7245 */ /* 0x000fe40000201400 */
[----:B------:R-:W-:Y:S01]  /*32a0*/  @P2 I2FP.F32.S32 R14, R14 ;  /* 0x0000000e000e2245 */ /* 0x000fe20000201400 */
[----:B-1----:R-:W-:-:S04]  /*32b0*/  IMAD.MOV.U32 R12, RZ, RZ, 0x3bbb989d ;  /* 0x3bbb989dff0c7424 */ /* 0x002fc800078e00ff */
[----:B----4-:R-:W-:Y:S01]  /*32c0*/  @P2 FMUL R13, R14, R13 ;  /* 0x0000000d0e0d2220 */ /* 0x010fe20000400000 */
[----:B-----5:R-:W-:-:S04]  /*32d0*/  FMUL R10, R15, R10 ;  /* 0x0000000a0f0a7220 */ /* 0x020fc80000400000 */
[----:B------:R-:W-:Y:S01]  /*32e0*/  FMUL R10, R15, R10 ;  /* 0x0000000a0f0a7220 */ /* 0x000fe20000400000 */
[----:B------:R-:W-:Y:S02]  /*32f0*/  HFMA2 R15, -RZ, RZ, 3.7421875, 0 ;  /* 0x437c0000ff0f7431 */ /* 0x000fe400000001ff */
[----:B------:R-:W-:Y:S01]  /*3300*/  @P2 FMUL R13, R14, R13 ;  /* 0x0000000d0e0d2220 */ /* 0x000fe20000400000 */
[----:B------:R-:W-:-:S03]  /*3310*/  FFMA.SAT R11, R10, R12, 0.5 ;  /* 0x3f0000000a0b7423 */ /* 0x000fc6000000200c */
[----:B------:R-:W-:Y:S01]  /*3320*/  @P2 FFMA.SAT R12, R13, R12, 0.5 ;  /* 0x3f0000000d0c2423 */ /* 0x000fe2000000200c */
[----:B------:R-:W-:-:S03]  /*3330*/  FFMA.RM R11, R11, R15, 12582913 ;  /* 0x4b4000010b0b7423 */ /* 0x000fc6000000400f */
[----:B------:R-:W-:Y:S01]  /*3340*/  @P2 FFMA.RM R12, R12, R15, 12582913 ;  /* 0x4b4000010c0c2423 */ /* 0x000fe2000000400f */
[----:B0-----:R-:W-:-:S03]  /*3350*/  FADD R9, R11, -12583039 ;  /* 0xcb40007f0b097421 */ /* 0x001fc60000000000 */
[----:B------:R-:W-:Y:S01]  /*3360*/  @P2 FADD R14, R12, -12583039 ;  /* 0xcb40007f0c0e2421 */ /* 0x000fe20000000000 */
[----:B------:R-:W-:-:S03]  /*3370*/  FFMA R9, R10, 1.4426950216293334961, -R9 ;  /* 0x3fb8aa3b0a097823 */ /* 0x000fc60000000809 */
[----:B------:R-:W-:Y:S01]  /*3380*/  @P2 FFMA R14, R13, 1.4426950216293334961, -R14 ;  /* 0x3fb8aa3b0d0e2823 */ /* 0x000fe2000000080e */
[----:B------:R-:W-:-:S03]  /*3390*/  FFMA R9, R10, 1.925963033500011079e-08, R9 ;  /* 0x32a570600a097823 */ /* 0x000fc60000000009 */
[----:B------:R-:W-:Y:S01]  /*33a0*/  @P2 FFMA R14, R13, 1.925963033500011079e-08, R14 ;  /* 0x32a570600d0e2823 */ /* 0x000fe2000000000e */
[----:B------:R-:W0:Y:S08]  /*33b0*/  MUFU.EX2 R10, R9 ;  /* 0x00000009000a7308 */ /* 0x000e300000000800 */
[----:B------:R-:W1:Y:S01]  /*33c0*/  @P2 MUFU.EX2 R13, R14 ;  /* 0x0000000e000d2308 */ /* 0x000e620000000800 */
[----:B------:R-:W-:-:S02]  /*33d0*/  IMAD.SHL.U32 R11, R11, 0x800000, RZ ;  /* 0x008000000b0b7824 */ /* 0x000fc400078e00ff */
[----:B------:R-:W-:Y:S02]  /*33e0*/  @P2 IMAD.SHL.U32 R12, R12, 0x800000, RZ ;  /* 0x008000000c0c2824 */ /* 0x000fe400078e00ff */
[----:B0-----:R-:W-:-:S04]  /*33f0*/  FMUL R11, R11, R10 ;  /* 0x0000000a0b0b7220 */ /* 0x001fc80000400000 */
[----:B--2---:R-:W-:Y:S01]  /*3400*/  FMUL R11, R8, R11 ;  /* 0x0000000b080b7220 */ /* 0x004fe20000400000 */
[----:B-1----:R-:W-:-:S04]  /*3410*/  @P2 FMUL R12, R12, R13 ;  /* 0x0000000d0c0c2220 */ /* 0x002fc80000400000 */
[----:B------:R-:W-:-:S04]  /*3420*/  @P2 FMUL R11, R11, R12 ;  /* 0x0000000c0b0b2220 */ /* 0x000fc80000400000 */
[----:B------:R-:W-:-:S07]  /*3430*/  FADD R20, R20, R11 ;  /* 0x0000000b14147221 */ /* 0x000fce0000000000 */
.L_x_423:
[----:B--23--:R-:W-:Y:S05]  /*3440*/  BSYNC.RECONVERGENT B0 ;  /* 0x0000000000007941 */ /* 0x00cfea0003800200 */
.L_x_422:
[----:B------:R-:W-:Y:S01]  /*3450*/  MOV R14, R7 ;  /* 0x00000007000e7202 */ /* 0x000fe20000000f00 */
[----:B------:R-:W-:Y:S06]  /*3460*/  @P3 BRA `(.L_x_424) ;  /* 0xfffffffc00343947 */ /* 0x000fec000383ffff */
[C---:B------:R-:W-:Y:S01]  /*3470*/  ISETP.NE.AND P0, PT, R5.reuse, UR18, PT ;  /* 0x0000001205007c0c */ /* 0x040fe2000bf05270 */
[----:B------:R-:W-:-:S12]  /*3480*/  VIADD R5, R5, 0x1 ;  /* 0x0000000105057836 */ /* 0x000fd80000000000 */
[----:B------:R-:W-:Y:S05]  /*3490*/  @P0 BRA `(.L_x_425) ;  /* 0xfffffff800f00947 */ /* 0x000fea000383ffff */
.L_x_400:
[----:B------:R-:W3:Y:S02]  /*34a0*/  LDC R4, c[0x0][0x3a0] ;  /* 0x0000e800ff047b82 */ /* 0x000ee40000000800 */
[----:B---3--:R-:W-:-:S13]  /*34b0*/  ISETP.GE.AND P0, PT, R4, 0x1, PT ;  /* 0x000000010400780c */ /* 0x008fda0003f06270 */
[----:B------:R-:W-:Y:S05]  /*34c0*/  @!P0 EXIT ;  /* 0x000000000000894d */ /* 0x000fea0003800000 */
[----:B------:R-:W3:Y:S01]  /*34d0*/  LDCU.64 UR6, c[0x0][0x438] ;  /* 0x00008700ff0677ac */ /* 0x000ee20008000a00 */
[----:B------:R-:W-:Y:S01]  /*34e0*/  VIADD R5, R4, 0xffffffff ;  /* 0xffffffff04057836 */ /* 0x000fe20000000000 */
[----:B------:R-:W-:Y:S01]  /*34f0*/  FMNMX.NAN R20, R20, 0.0010000000474974513054, !PT ;  /* 0x3a83126f14147809 */ /* 0x000fe20007820000 */
[----:B------:R-:W0:Y:S01]  /*3500*/  LDCU UR4, c[0x0][0x430] ;  /* 0x00008600ff0477ac */ /* 0x000e220008000800 */
[----:B------:R-:W-:Y:S02]  /*3510*/  LOP3.LUT R7, R4, 0x7, RZ, 0xc0, !PT ;  /* 0x0000000704077812 */ /* 0x000fe400078ec0ff */
[----:B------:R-:W-:Y:S01]  /*3520*/  ISETP.GE.U32.AND P2, PT, R5, 0x7, PT ;  /* 0x000000070500780c */ /* 0x000fe20003f46070 */
[----:B------:R-:W-:Y:S02]  /*3530*/  HFMA2 R5, -RZ, RZ, 0, 0 ;  /* 0x00000000ff057431 */ /* 0x000fe400000001ff */
[----:B---3--:R-:W-:Y:S02]  /*3540*/  IMAD R2, R2, UR6, RZ ;  /* 0x0000000602027c24 */ /* 0x008fe4000f8e02ff */
[----:B------:R-:W-:-:S02]  /*3550*/  IMAD R3, R3, UR7, RZ ;  /* 0x0000000703037c24 */ /* 0x000fc4000f8e02ff */
[----:B012-4-:R-:W-:-:S05]  /*3560*/  IMAD R9, R0, UR4, RZ ;  /* 0x0000000400097c24 */ /* 0x017fca000f8e02ff */
[----:B------:R-:W-:-:S04]  /*3570*/  IADD3 R9, P0, P1, R9, R2, R3 ;  /* 0x0000000209097210 */ /* 0x000fc8000791e003 */
[----:B------:R-:W-:Y:S01]  /*3580*/  IADD3.X R6, PT, PT, RZ, RZ, RZ, P0, P1 ;  /* 0x000000ffff067210 */ /* 0x000fe200007e24ff */
[----:B------:R-:W-:Y:S08]  /*3590*/  @!P2 BRA `(.L_x_426) ;  /* 0x0000000800b8a947 */ /* 0x000ff00003800000 */
[----:B------:R-:W0:Y:S01]  /*35a0*/  LDC.64 R14, c[0x0][0x428] ;  /* 0x00010a00ff0e7b82 */ /* 0x000e220000000a00 */
        /* <DEDUP_REMOVED lines=12> */
.L_x_443:
        /* <DEDUP_REMOVED lines=12> */
[----:B------:R-:W-:Y:S01]  /*3730*/  IMAD.MOV.U32 R0, RZ, RZ, R20 ;  /* 0x000000ffff007224 */ /* 0x000fe200078e0014 */
[----:B------:R-:W-:-:S07]  /*3740*/  MOV R8, 0x3760 ;  /* 0x0000376000087802 */ /* 0x000fce0000000f00 */
[----:B------:R-:W-:Y:S05]  /*3750*/  CALL.REL.NOINC `($__internal_3_$__cuda_sm3x_div_rn_noftz_f32_slowpath) ;  /* 0x0000001000e87944 */ /* 0x000fea0003c00000 */
[----:B------:R-:W-:-:S07]  /*3760*/  MOV R11, R0 ;  /* 0x00000000000b7202 */ /* 0x000fce0000000f00 */
.L_x_428:
[----:B------:R-:W-:Y:S05]  /*3770*/  BSYNC.RECONVERGENT B2 ;  /* 0x0000000000027941 */ /* 0x000fea0003800200 */
.L_x_427:
        /* <DEDUP_REMOVED lines=16> */
[----:B------:R-:W-:Y:S05]  /*3880*/  CALL.REL.NOINC `($__internal_3_$__cuda_sm3x_div_rn_noftz_f32_slowpath) ;  /* 0x00000010009c7944 */ /* 0x000fea0003c00000 */
[----:B------:R-:W-:-:S07]  /*3890*/  MOV R3, R0 ;  /* 0x0000000000037202 */ /* 0x000fce0000000f00 */
.L_x_430:
[----:B------:R-:W-:Y:S05]  /*38a0*/  BSYNC.RECONVERGENT B2 ;  /* 0x0000000000027941 */ /* 0x000fea0003800200 */
.L_x_429:
        /* <DEDUP_REMOVED lines=18> */
.L_x_432:
[----:B------:R-:W-:Y:S05]  /*39d0*/  BSYNC.RECONVERGENT B2 ;  /* 0x0000000000027941 */ /* 0x000fea0003800200 */
.L_x_431:
        /* <DEDUP_REMOVED lines=18> */
.L_x_434:
[----:B------:R-:W-:Y:S05]  /*3b00*/  BSYNC.RECONVERGENT B2 ;  /* 0x0000000000027941 */ /* 0x000fea0003800200 */
.L_x_433:
        /* <DEDUP_REMOVED lines=18> */
.L_x_436:
[----:B------:R-:W-:Y:S05]  /*3c30*/  BSYNC.RECONVERGENT B2 ;  /* 0x0000000000027941 */ /* 0x000fea0003800200 */
.L_x_435:
        /* <DEDUP_REMOVED lines=18> */
.L_x_438:
[----:B------:R-:W-:Y:S05]  /*3d60*/  BSYNC.RECONVERGENT B2 ;  /* 0x0000000000027941 */ /* 0x000fea0003800200 */
.L_x_437:
        /* <DEDUP_REMOVED lines=18> */
.L_x_440:
[----:B------:R-:W-:Y:S05]  /*3e90*/  BSYNC.RECONVERGENT B2 ;  /* 0x0000000000027941 */ /* 0x000fea0003800200 */
.L_x_439:
        /* <DEDUP_REMOVED lines=17> */
.L_x_442:
[----:B------:R-:W-:Y:S05]  /*3fb0*/  BSYNC.RECONVERGENT B2 ;  /* 0x0000000000027941 */ /* 0x000fea0003800200 */
.L_x_441:
[----:B------:R1:W-:Y:S01]  /*3fc0*/  STG.E desc[UR16][R12.64], R0 ;  /* 0x000000000c007986 */ /* 0x0003e2000c101910 */
[----:B------:R-:W-:Y:S01]  /*3fd0*/  IADD3 R4, PT, PT, R4, 0x8, RZ ;  /* 0x0000000804047810 */ /* 0x000fe20007ffe0ff */
[----:B------:R-:W-:Y:S02]  /*3fe0*/  ULEA UR11, UR12, UR11, 0x3 ;  /* 0x0000000b0c0b7291 */ /* 0x000fe4000f8e18ff */
[----:B------:R-:W-:Y:S01]  /*3ff0*/  ULEA UR6, UR12, UR6, 0x3 ;  /* 0x000000060c067291 */ /* 0x000fe2000f8e18ff */
[----:B------:R-:W-:Y:S01]  /*4000*/  ISETP.NE.AND P0, PT, R4, RZ, PT ;  /* 0x000000ff0400720c */ /* 0x000fe20003f05270 */
[----:B------:R-:W-:Y:S02]  /*4010*/  ULEA UR7, UR12, UR7, 0x3 ;  /* 0x000000070c077291 */ /* 0x000fe4000f8e18ff */
[----:B------:R-:W-:Y:S02]  /*4020*/  ULEA UR8, UR12, UR8, 0x3 ;  /* 0x000000080c087291 */ /* 0x000fe4000f8e18ff */
[----:B------:R-:W-:-:S02]  /*4030*/  ULEA UR9, UR12, UR9, 0x3 ;  /* 0x000000090c097291 */ /* 0x000fc4000f8e18ff */
[----:B------:R-:W-:Y:S02]  /*4040*/  ULEA UR10, UR12, UR10, 0x3 ;  /* 0x0000000a0c0a7291 */ /* 0x000fe4000f8e18ff */
[----:B------:R-:W-:Y:S02]  /*4050*/  ULEA UR5, UR12, UR5, 0x3 ;  /* 0x000000050c057291 */ /* 0x000fe4000f8e18ff */
[----:B------:R-:W-:Y:S02]  /*4060*/  ULEA UR4, UR12, UR4, 0x3 ;  /* 0x000000040c047291 */ /* 0x000fe4000f8e18ff */
[----:B-1----:R-:W-:Y:S10]  /*4070*/  @P0 BRA `(.L_x_443) ;  /* 0xfffffff4007c0947 */ /* 0x002ff4000383ffff */
.L_x_426:
[----:B------:R-:W-:-:S13]  /*4080*/  ISETP.NE.AND P0, PT, R7, RZ, PT ;  /* 0x000000ff0700720c */ /* 0x000fda0003f05270 */
[----:B------:R-:W-:Y:S05]  /*4090*/  @!P0 EXIT ;  /* 0x000000000000894d */ /* 0x000fea0003800000 */
[----:B------:R-:W0:Y:S01]  /*40a0*/  LDCU UR4, c[0x0][0x3a0] ;  /* 0x00007400ff0477ac */ /* 0x000e220008000800 */
[----:B------:R-:W-:Y:S01]  /*40b0*/  ISETP.GE.U32.AND P0, PT, R7, 0x4, PT ;  /* 0x000000040700780c */ /* 0x000fe20003f06070 */
[----:B0-----:R-:W-:-:S12]  /*40c0*/  ULOP3.LUT UR4, UR4, 0x3, URZ, 0xc0, !UPT ;  /* 0x0000000304047892 */ /* 0x001fd8000f8ec0ff */
[----:B------:R-:W-:Y:S05]  /*40d0*/  @!P0 BRA `(.L_x_444) ;  /* 0x0000000400608947 */ /* 0x000fea0003800000 */
[----:B------:R-:W0:Y:S01]  /*40e0*/  LDCU UR5, c[0x0][0x434] ;  /* 0x00008680ff0577ac */ /* 0x000e220008000800 */
[----:B------:R-:W1:Y:S01]  /*40f0*/  LDCU.64 UR6, c[0x0][0x428] ;  /* 0x00008500ff0677ac */ /* 0x000e620008000a00 */
[----:B0-----:R-:W-:-:S05]  /*4100*/  IMAD R4, R5, UR5, RZ ;  /* 0x0000000505047c24 */ /* 0x001fca000f8e02ff */
[----:B-1----:R-:W-:-:S04]  /*4110*/  IADD3 R12, P0, P1, R9, UR6, R4 ;  /* 0x00000006090c7c10 */ /* 0x002fc8000f91e004 */
        /* <DEDUP_REMOVED lines=12> */
[----:B------:R-:W-:Y:S01]  /*41e0*/  MOV R8, 0x4210 ;  /* 0x0000421000087802 */ /* 0x000fe20000000f00 */
[----:B------:R-:W-:-:S07]  /*41f0*/  IMAD.MOV.U32 R0, RZ, RZ, R20 ;  /* 0x000000ffff007224 */ /* 0x000fce00078e0014 */
[----:B------:R-:W-:Y:S05]  /*4200*/  CALL.REL.NOINC `($__internal_3_$__cuda_sm3x_div_rn_noftz_f32_slowpath) ;  /* 0x00000008003c7944 */ /* 0x000fea0003c00000 */
[----:B------:R-:W-:-:S07]  /*4210*/  MOV R3, R0 ;  /* 0x0000000000037202 */ /* 0x000fce0000000f00 */
.L_x_446:
[----:B------:R-:W-:Y:S05]  /*4220*/  BSYNC.RECONVERGENT B2 ;  /* 0x0000000000027941 */ /* 0x000fea0003800200 */
.L_x_445:
        /* <DEDUP_REMOVED lines=19> */
[----:B------:R-:W-:Y:S05]  /*4360*/  CALL.REL.NOINC `($__internal_3_$__cuda_sm3x_div_rn_noftz_f32_slowpath) ;  /* 0x0000000400e47944 */ /* 0x000fea0003c00000 */
[----:B------:R-:W-:-:S07]  /*4370*/  IMAD.MOV.U32 R7, RZ, RZ, R0 ;  /* 0x000000ffff077224 */ /* 0x000fce00078e0000 */
.L_x_448:
[----:B------:R-:W-:Y:S05]  /*4380*/  BSYNC.RECONVERGENT B2 ;  /* 0x0000000000027941 */ /* 0x000fea0003800200 */
.L_x_447:
        /* <DEDUP_REMOVED lines=19> */
[----:B------:R-:W-:Y:S05]  /*44c0*/  CALL.REL.NOINC `($__internal_3_$__cuda_sm3x_div_rn_noftz_f32_slowpath) ;  /* 0x00000004008c7944 */ /* 0x000fea0003c00000 */
[----:B------:R-:W-:-:S07]  /*44d0*/  IMAD.MOV.U32 R3, RZ, RZ, R0 ;  /* 0x000000ffff037224 */ /* 0x000fce00078e0000 */
.L_x_450:
[----:B------:R-:W-:Y:S05]  /*44e0*/  BSYNC.RECONVERGENT B2 ;  /* 0x0000000000027941 */ /* 0x000fea0003800200 */
.L_x_449:
[----:B------:R-:W0:Y:S01]  /*44f0*/  LDCU UR5, c[0x0][0x434] ;  /* 0x00008680ff0577ac */ /* 0x000e220008000800 */
[----:B------:R1:W-:Y:S01]  /*4500*/  STG.E desc[UR16][R12.64], R3 ;  /* 0x000000030c007986 */ /* 0x0003e2000c101910 */
[----:B------:R-:W2:Y:S01]  /*4510*/  LDCU.64 UR6, c[0x0][0x428] ;  /* 0x00008500ff0677ac */ /* 0x000ea20008000a00 */
[----:B0-----:R-:W-:-:S04]  /*4520*/  IADD3 R4, PT, PT, R4, UR5, RZ ;  /* 0x0000000504047c10 */ /* 0x001fc8000fffe0ff */
        /* <DEDUP_REMOVED lines=16> */
.L_x_452:
[----:B------:R-:W-:Y:S05]  /*4630*/  BSYNC.RECONVERGENT B2 ;  /* 0x0000000000027941 */ /* 0x000fea0003800200 */
.L_x_451:
[----:B------:R0:W-:Y:S01]  /*4640*/  STG.E desc[UR16][R14.64], R0 ;  /* 0x000000000e007986 */ /* 0x0001e2000c101910 */
[----:B------:R-:W-:-:S07]  /*4650*/  IADD3 R5, PT, PT, R5, 0x4, RZ ;  /* 0x0000000405057810 */ /* 0x000fce0007ffe0ff */
.L_x_444:
[----:B------:R-:W-:-:S13]  /*4660*/  ISETP.NE.AND P0, PT, RZ, UR4, PT ;  /* 0x00000004ff007c0c */ /* 0x000fda000bf05270 */
[----:B------:R-:W-:Y:S05]  /*4670*/  @!P0 EXIT ;  /* 0x000000000000894d */ /* 0x000fea0003800000 */
[----:B------:R-:W-:-:S09]  /*4680*/  UISETP.NE.AND UP0, UPT, UR4, 0x1, UPT ;  /* 0x000000010400788c */ /* 0x000fd2000bf05270 */
[----:B------:R-:W-:Y:S05]  /*4690*/  BRA.U !UP0, `(.L_x_453) ;  /* 0x0000000108b07547 */ /* 0x000fea000b800000 */
[----:B------:R-:W1:Y:S01]  /*46a0*/  LDCU UR4, c[0x0][0x434] ;  /* 0x00008680ff0477ac */ /* 0x000e620008000800 */
[----:B------:R-:W2:Y:S01]  /*46b0*/  LDCU.64 UR6, c[0x0][0x428] ;  /* 0x00008500ff0677ac */ /* 0x000ea20008000a00 */
[----:B-1----:R-:W-:-:S05]  /*46c0*/  IMAD R4, R5, UR4, RZ ;  /* 0x0000000405047c24 */ /* 0x002fca000f8e02ff */
        /* <DEDUP_REMOVED lines=13> */
[----:B------:R-:W-:Y:S02]  /*47a0*/  MOV R0, R20 ;  /* 0x0000001400007202 */ /* 0x000fe40000000f00 */
[----:B------:R-:W-:-:S07]  /*47b0*/  MOV R8, 0x47d0 ;  /* 0x000047d000087802 */ /* 0x000fce0000000f00 */
[----:B------:R-:W-:Y:S05]  /*47c0*/  CALL.REL.NOINC `($__internal_3_$__cuda_sm3x_div_rn_noftz_f32_slowpath) ;  /* 0x0000000000cc7944 */ /* 0x000fea0003c00000 */
[----:B------:R-:W-:-:S07]  /*47d0*/  IMAD.MOV.U32 R3, RZ, RZ, R0 ;  /* 0x000000ffff037224 */ /* 0x000fce00078e0000 */
.L_x_455:
[----:B------:R-:W-:Y:S05]  /*47e0*/  BSYNC.RECONVERGENT B2 ;  /* 0x0000000000027941 */ /* 0x000fea0003800200 */
.L_x_454:
        /* <DEDUP_REMOVED lines=20> */
.L_x_457:
[----:B------:R-:W-:Y:S05]  /*4930*/  BSYNC.RECONVERGENT B2 ;  /* 0x0000000000027941 */ /* 0x000fea0003800200 */
.L_x_456:
[----:B------:R1:W-:Y:S01]  /*4940*/  STG.E desc[UR16][R14.64], R0 ;  /* 0x000000000e007986 */ /* 0x0003e2000c101910 */
[----:B------:R-:W-:-:S07]  /*4950*/  VIADD R5, R5, 0x2 ;  /* 0x0000000205057836 */ /* 0x000fce0000000000 */
.L_x_453:
[----:B01----:R-:W0:Y:S02]  /*4960*/  LDC R0, c[0x0][0x3a0] ;  /* 0x0000e800ff007b82 */ /* 0x003e240000000800 */
[----:B0-----:R-:W-:-:S04]  /*4970*/  LOP3.LUT R0, R0, 0x1, RZ, 0xc0, !PT ;  /* 0x0000000100007812 */ /* 0x001fc800078ec0ff */
[----:B------:R-:W-:-:S13]  /*4980*/  ISETP.NE.U32.AND P0, PT, R0, 0x1, PT ;  /* 0x000000010000780c */ /* 0x000fda0003f05070 */
[----:B------:R-:W-:Y:S05]  /*4990*/  @P0 EXIT ;  /* 0x000000000000094d */ /* 0x000fea0003800000 */
        /* <DEDUP_REMOVED lines=15> */
[----:B------:R-:W-:Y:S01]  /*4a90*/  MOV R3, R7 ;  /* 0x0000000700037202 */ /* 0x000fe20000000f00 */
[----:B------:R-:W-:Y:S01]  /*4aa0*/  IMAD.MOV.U32 R0, RZ, RZ, R20 ;  /* 0x000000ffff007224 */ /* 0x000fe200078e0014 */
[----:B------:R-:W-:-:S07]  /*4ab0*/  MOV R8, 0x4ad0 ;  /* 0x00004ad000087802 */ /* 0x000fce0000000f00 */
[----:B------:R-:W-:Y:S05]  /*4ac0*/  CALL.REL.NOINC `($__internal_3_$__cuda_sm3x_div_rn_noftz_f32_slowpath) ;  /* 0x00000000000c7944 */ /* 0x000fea0003c00000 */
.L_x_459:
[----:B------:R-:W-:Y:S05]  /*4ad0*/  BSYNC.RECONVERGENT B2 ;  /* 0x0000000000027941 */ /* 0x000fea0003800200 */
.L_x_458:
[----:B------:R-:W-:Y:S01]  /*4ae0*/  STG.E desc[UR16][R4.64], R0 ;  /* 0x0000000004007986 */ /* 0x000fe2000c101910 */
[----:B------:R-:W-:Y:S05]  /*4af0*/  EXIT ;  /* 0x000000000000794d */ /* 0x000fea0003800000 */
        .weak           $__internal_3_$__cuda_sm3x_div_rn_noftz_f32_slowpath
        .type           $__internal_3_$__cuda_sm3x_div_rn_noftz_f32_slowpath,@function
        .size           $__internal_3_$__cuda_sm3x_div_rn_noftz_f32_slowpath,(.L_x_701 - $__internal_3_$__cuda_sm3x_div_rn_noftz_f32_slowpath)
$__internal_3_$__cuda_sm3x_div_rn_noftz_f32_slowpath:
        /* <DEDUP_REMOVED lines=34> */
.L_x_461:
        /* <DEDUP_REMOVED lines=13> */
[----:B------:R-:W-:Y:S01]  /*4df0*/  FFMA R11, R11, R18, R0 ;  /* 0x000000120b0b7223 */ /* 0x000fe20000000000 */
[----:B------:R-:W-:-:S03]  /*4e00*/  IADD3 R3, PT, PT, R3, R10, RZ ;  /* 0x0000000a03037210 */ /* 0x000fc60007ffe0ff */
        /* <DEDUP_REMOVED lines=36> */
.L_x_468:
[----:B------:R-:W-:-:S04]  /*5050*/  LOP3.LUT R0, R0, 0x80000000, RZ, 0xc0, !PT ;  /* 0x8000000000007812 */ /* 0x000fc800078ec0ff */
[----:B------:R-:W-:Y:S01]  /*5060*/  LOP3.LUT R0, R0, 0x7f800000, RZ, 0xfc, !PT ;  /* 0x7f80000000007812 */ /* 0x000fe200078efcff */
[----:B------:R-:W-:Y:S06]  /*5070*/  BRA `(.L_x_469) ;  /* 0x0000000000047947 */ /* 0x000fec0003800000 */
.L_x_467:
[----:B------:R-:W-:-:S07]  /*5080*/  LEA R0, R3, R0, 0x17 ;  /* 0x0000000003007211 */ /* 0x000fce00078eb8ff */
.L_x_469:
[----:B------:R-:W-:Y:S05]  /*5090*/  BSYNC.RECONVERGENT B1 ;  /* 0x0000000000017941 */ /* 0x000fea0003800200 */
.L_x_466:
[----:B------:R-:W-:Y:S05]  /*50a0*/  BRA `(.L_x_470) ;  /* 0x0000000000207947 */ /* 0x000fea0003800000 */
.L_x_465:
[----:B------:R-:W-:-:S04]  /*50b0*/  LOP3.LUT R0, R0, 0x80000000, R3, 0x48, !PT ;  /* 0x8000000000007812 */ /* 0x000fc800078e4803 */
[----:B------:R-:W-:Y:S01]  /*50c0*/  LOP3.LUT R0, R0, 0x7f800000, RZ, 0xfc, !PT ;  /* 0x7f80000000007812 */ /* 0x000fe200078efcff */
[----:B------:R-:W-:Y:S06]  /*50d0*/  BRA `(.L_x_470) ;  /* 0x0000000000147947 */ /* 0x000fec0003800000 */
.L_x_464:
[----:B------:R-:W-:Y:S01]  /*50e0*/  LOP3.LUT R0, R0, 0x80000000, R3, 0x48, !PT ;  /* 0x8000000000007812 */ /* 0x000fe200078e4803 */
[----:B------:R-:W-:Y:S06]  /*50f0*/  BRA `(.L_x_470) ;  /* 0x00000000000c7947 */ /* 0x000fec0003800000 */
.L_x_463:
[----:B------:R-:W0:Y:S01]  /*5100*/  MUFU.RSQ R0, -QNAN ;  /* 0xffc0000000007908 */ /* 0x000e220000001400 */
[----:B------:R-:W-:Y:S05]  /*5110*/  BRA `(.L_x_470) ;  /* 0x0000000000047947 */ /* 0x000fea0003800000 */
.L_x_462:
[----:B------:R-:W-:-:S07]  /*5120*/  FADD.FTZ R0, R3, R0 ;  /* 0x0000000003007221 */ /* 0x000fce0000010000 */
.L_x_470:
[----:B------:R-:W-:Y:S05]  /*5130*/  BSYNC.RECONVERGENT B0 ;  /* 0x0000000000007941 */ /* 0x000fea0003800200 */
.L_x_460:
[----:B------:R-:W-:Y:S02]  /*5140*/  HFMA2 R3, -RZ, RZ, 0, 0 ;  /* 0x00000000ff037431 */ /* 0x000fe400000001ff */
[----:B------:R-:W-:-:S04]  /*5150*/  IMAD.MOV.U32 R2, RZ, RZ, R8 ;  /* 0x000000ffff027224 */ /* 0x000fc800078e0008 */
[----:B0-----:R-:W-:Y:S05]  /*5160*/  RET.REL.NODEC R2 `(_Z46__kernel__exec_kernel_bilateral_filter_wrapper10TensorViewS_S_S_ii) ;  /* 0xffffffac02a47950 */ /* 0x001fea0003c3ffff */
.L_x_471:
        /* <DEDUP_REMOVED lines=9> */
.L_x_701:


//--------------------- .text._Z38__kernel__bwd_bilateral_filter_wrapper10TensorViewS_S_S_S_S_ii --------------------------
	.section	.text._Z38__kernel__bwd_bilateral_filter_wrapper10TensorViewS_S_S_S_S_ii,"ax",@progbits
	.align	128
        .global         _Z38__kernel__bwd_bilateral_filter_wrapper10TensorViewS_S_S_S_S_ii
        .type           _Z38__kernel__bwd_bilateral_filter_wrapper10TensorViewS_S_S_S_S_ii,@function
        .size           _Z38__kernel__bwd_bilateral_filter_wrapper10TensorViewS_S_S_S_S_ii,(.L_x_702 - _Z38__kernel__bwd_bilateral_filter_wrapper10TensorViewS_S_S_S_S_ii)
        .other          _Z38__kernel__bwd_bilateral_filter_wrapper10TensorViewS_S_S_S_S_ii,@"STO_CUDA_ENTRY STV_DEFAULT"
_Z38__kernel__bwd_bilateral_filter_wrapper10TensorViewS_S_S_S_S_ii:
.text._Z38__kernel__bwd_bilateral_filter_wrapper10TensorViewS_S_S_S_S_ii:
        /* <DEDUP_REMOVED lines=13> */
[----:B------:R-:W0:Y:S01]  /*00d0*/  LDCU UR8, c[0x0][0x3a0] ;  /* 0x00007400ff0877ac */ /* 0x000e220008000800 */
[----:B------:R-:W-:Y:S01]  /*00e0*/  IABS R15, R4 ;  /* 0x00000004000f7213 */ /* 0x000fe20000000000 */
[----:B------:R-:W1:Y:S01]  /*00f0*/  S2UR UR4, SR_CgaCtaId ;  /* 0x00000000000479c3 */ /* 0x000e620000008800 */
[----:B------:R-:W2:Y:S01]  /*0100*/  I2F.RP R2, R9 ;  /* 0x0000000900027306 */ /* 0x000ea20000209400 */
[----:B------:R-:W-:Y:S01]  /*0110*/  IABS R13, R0 ;  /* 0x00000000000d7213 */ /* 0x000fe20000000000 */
[----:B------:R-:W-:Y:S01]  /*0120*/  UMOV UR6, 0x400 ;  /* 0x0000040000067882 */ /* 0x000fe20000000000 */
[----:B------:R-:W-:Y:S05]  /*0130*/  BSSY.RECONVERGENT B0, `(.L_x_472) ;  /* 0x000007f000007945 */ /* 0x000fea0003800200 */
[----:B--2---:R-:W2:Y:S01]  /*0140*/  MUFU.RCP R2, R2 ;  /* 0x0000000200027308 */ /* 0x004ea20000001000 */
[----:B0-----:R-:W-:-:S02]  /*0150*/  UISETP.GE.AND UP0, UPT, UR8, -0x1, UPT ;  /* 0xffffffff0800788c */ /* 0x001fc4000bf06270 */
[----:B------:R-:W-:Y:S02]  /*0160*/  UIADD3 UR14, UPT, UPT, UR8, 0x2, URZ ;  /* 0x00000002080e7890 */ /* 0x000fe4000fffe0ff */
[----:B-1----:R-:W-:Y:S01]  /*0170*/  ULEA UR6, UR4, UR6, 0x18 ;  /* 0x0000000604067291 */ /* 0x002fe2000f8ec0ff */
[----:B--2---:R-:W-:-:S04]  /*0180*/  IADD3 R6, PT, PT, R2, 0xffffffe, RZ ;  /* 0x0ffffffe02067810 */ /* 0x004fc80007ffe0ff */
[----:B------:R0:W1:Y:S02]  /*0190*/  F2I.FTZ.U32.TRUNC.NTZ R7, R6 ;  /* 0x0000000600077305 */ /* 0x000064000021f000 */
[----:B0-----:R-:W-:Y:S02]  /*01a0*/  HFMA2 R6, -RZ, RZ, 0, 0 ;  /* 0x00000000ff067431 */ /* 0x001fe400000001ff */
[----:B-1----:R-:W-:-:S04]  /*01b0*/  IMAD.MOV R8, RZ, RZ, -R7 ;  /* 0x000000ffff087224 */ /* 0x002fc800078e0a07 */
[----:B------:R-:W-:-:S04]  /*01c0*/  IMAD R11, R8, R9, RZ ;  /* 0x00000009080b7224 */ /* 0x000fc800078e02ff */
[----:B------:R-:W-:Y:S02]  /*01d0*/  IMAD.HI.U32 R8, R7, R11, R6 ;  /* 0x0000000b07087227 */ /* 0x000fe400078e0006 */
[----:B------:R-:W0:Y:S02]  /*01e0*/  I2F.RP R6, R15 ;  /* 0x0000000f00067306 */ /* 0x000e240000209400 */
[----:B------:R-:W-:Y:S02]  /*01f0*/  IMAD R7, R5, R4, RZ ;  /* 0x0000000405077224 */ /* 0x000fe400078e02ff */
[----:B------:R-:W-:-:S03]  /*0200*/  IMAD.HI.U32 R8, R8, R13, RZ ;  /* 0x0000000d08087227 */ /* 0x000fc600078e00ff */
[----:B------:R-:W-:Y:S01]  /*0210*/  IABS R19, R7 ;  /* 0x0000000700137213 */ /* 0x000fe20000000000 */
[----:B------:R-:W-:-:S03]  /*0220*/  IMAD.MOV R2, RZ, RZ, -R8 ;  /* 0x000000ffff027224 */ /* 0x000fc600078e0a08 */
[----:B------:R-:W1:Y:S01]  /*0230*/  I2F.RP R12, R19 ;  /* 0x00000013000c7306 */ /* 0x000e620000209400 */
[----:B------:R-:W-:-:S05]  /*0240*/  IMAD R2, R9, R2, R13 ;  /* 0x0000000209027224 */ /* 0x000fca00078e020d */
[----:B------:R-:W-:Y:S02]  /*0250*/  ISETP.GT.U32.AND P1, PT, R9, R2, PT ;  /* 0x000000020900720c */ /* 0x000fe40003f24070 */
[----:B0-----:R-:W0:Y:S08]  /*0260*/  MUFU.RCP R6, R6 ;  /* 0x0000000600067308 */ /* 0x001e300000001000 */
[----:B-1----:R-:W1:Y:S03]  /*0270*/  MUFU.RCP R12, R12 ;  /* 0x0000000c000c7308 */ /* 0x002e660000001000 */
[----:B------:R-:W-:Y:S01]  /*0280*/  @!P1 IADD3 R2, PT, PT, R2, -R9, RZ ;  /* 0x8000000902029210 */ /* 0x000fe20007ffe0ff */
[----:B------:R-:W-:Y:S01]  /*0290*/  @!P1 VIADD R8, R8, 0x1 ;  /* 0x0000000108089836 */ /* 0x000fe20000000000 */
[----:B------:R-:W-:-:S02]  /*02a0*/  ISETP.NE.AND P1, PT, R5, RZ, PT ;  /* 0x000000ff0500720c */ /* 0x000fc40003f25270 */
[----:B------:R-:W-:Y:S01]  /*02b0*/  ISETP.GE.U32.AND P0, PT, R2, R9, PT ;  /* 0x000000090200720c */ /* 0x000fe20003f06070 */
[----:B0-----:R-:W-:Y:S01]  /*02c0*/  VIADD R10, R6, 0xffffffe ;  /* 0x0ffffffe060a7836 */ /* 0x001fe20000000000 */
[----:B------:R-:W-:-:S03]  /*02d0*/  LOP3.LUT R2, R0, R5, RZ, 0x3c, !PT ;  /* 0x0000000500027212 */ /* 0x000fc600078e3cff */
[----:B------:R0:W2:Y:S01]  /*02e0*/  F2I.FTZ.U32.TRUNC.NTZ R11, R10 ;  /* 0x0000000a000b7305 */ /* 0x0000a2000021f000 */
[----:B------:R-:W-:Y:S02]  /*02f0*/  ISETP.GE.AND P2, PT, R2, RZ, PT ;  /* 0x000000ff0200720c */ /* 0x000fe40003f46270 */
[----:B-1----:R-:W-:Y:S02]  /*0300*/  IADD3 R9, PT, PT, R12, 0xffffffe, RZ ;  /* 0x0ffffffe0c097810 */ /* 0x002fe40007ffe0ff */
[----:B------:R-:W-:-:S03]  /*0310*/  IABS R12, R7 ;  /* 0x00000007000c7213 */ /* 0x000fc60000000000 */
[----:B------:R-:W-:Y:S01]  /*0320*/  @P0 IADD3 R8, PT, PT, R8, 0x1, RZ ;  /* 0x0000000108080810 */ /* 0x000fe20007ffe0ff */
[----:B0-----:R-:W-:Y:S01]  /*0330*/  IMAD.MOV.U32 R10, RZ, RZ, RZ ;  /* 0x000000ffff0a7224 */ /* 0x001fe200078e00ff */
[----:B------:R-:W0:Y:S03]  /*0340*/  F2I.FTZ.U32.TRUNC.NTZ R9, R9 ;  /* 0x0000000900097305 */ /* 0x000e26000021f000 */
[----:B------:R-:W-:Y:S01]  /*0350*/  IMAD.MOV.U32 R6, RZ, RZ, R8 ;  /* 0x000000ffff067224 */ /* 0x000fe200078e0008 */
[----:B--2---:R-:W-:-:S03]  /*0360*/  IADD3 R2, PT, PT, RZ, -R11, RZ ;  /* 0x8000000bff027210 */ /* 0x004fc60007ffe0ff */
[----:B------:R-:W-:Y:S01]  /*0370*/  @!P2 IMAD.MOV R6, RZ, RZ, -R6 ;  /* 0x000000ffff06a224 */ /* 0x000fe200078e0a06 */
[----:B------:R-:W-:Y:S01]  /*0380*/  @!P1 LOP3.LUT R6, RZ, R5, RZ, 0x33, !PT ;  /* 0x00000005ff069212 */ /* 0x000fe200078e33ff */
[----:B------:R-:W-:-:S03]  /*0390*/  IMAD R17, R2, R15, RZ ;  /* 0x0000000f02117224 */ /* 0x000fc600078e02ff */
[----:B------:R-:W-:Y:S01]  /*03a0*/  IABS R2, R6 ;  /* 0x0000000600027213 */ /* 0x000fe20000000000 */
[----:B------:R-:W-:Y:S01]  /*03b0*/  IMAD.HI.U32 R10, R11, R17, R10 ;  /* 0x000000110b0a7227 */ /* 0x000fe200078e000a */
[----:B0-----:R-:W-:Y:S02]  /*03c0*/  IADD3 R8, PT, PT, RZ, -R9, RZ ;  /* 0x80000009ff087210 */ /* 0x001fe40007ffe0ff */
[----:B------:R-:W-:Y:S01]  /*03d0*/  ISETP.GE.AND P4, PT, R6, RZ, PT ;  /* 0x000000ff0600720c */ /* 0x000fe20003f86270 */
[----:B------:R-:W-:Y:S02]  /*03e0*/  IMAD.MOV R6, RZ, RZ, -R6 ;  /* 0x000000ffff067224 */ /* 0x000fe400078e0a06 */
[----:B------:R-:W-:Y:S01]  /*03f0*/  IMAD R11, R8, R19, RZ ;  /* 0x00000013080b7224 */ /* 0x000fe200078e02ff */
[----:B------:R-:W-:Y:S01]  /*0400*/  MOV R8, RZ ;  /* 0x000000ff00087202 */ /* 0x000fe20000000f00 */
[----:B------:R-:W-:-:S04]  /*0410*/  IMAD.HI.U32 R10, R10, R2, RZ ;  /* 0x000000020a0a7227 */ /* 0x000fc800078e00ff */
[----:B------:R-:W-:Y:S01]  /*0420*/  IMAD.HI.U32 R8, R9, R11, R8 ;  /* 0x0000000b09087227 */ /* 0x000fe200078e0008 */
[----:B------:R-:W-:-:S03]  /*0430*/  IADD3 R9, PT, PT, -R10, RZ, RZ ;  /* 0x000000ff0a097210 */ /* 0x000fc60007ffe1ff */
[----:B------:R-:W-:Y:S02]  /*0440*/  IMAD.MOV R11, RZ, RZ, -R12 ;  /* 0x000000ffff0b7224 */ /* 0x000fe400078e0a0c */
[----:B------:R-:W-:-:S04]  /*0450*/  IMAD.HI.U32 R10, R8, R13, RZ ;  /* 0x0000000d080a7227 */ /* 0x000fc800078e00ff */
[----:B------:R-:W-:Y:S02]  /*0460*/  IMAD R8, R10, R11, R13 ;  /* 0x0000000b0a087224 */ /* 0x000fe400078e020d */
[----:B------:R-:W-:-:S03]  /*0470*/  IMAD R2, R15, R9, R2 ;  /* 0x000000090f027224 */ /* 0x000fc600078e0202 */
[----:B------:R-:W-:Y:S02]  /*0480*/  ISETP.GT.U32.AND P3, PT, R19, R8, PT ;  /* 0x000000081300720c */ /* 0x000fe40003f64070 */
[----:B------:R-:W-:-:S11]  /*0490*/  ISETP.GT.U32.AND P0, PT, R15, R2, PT ;  /* 0x000000020f00720c */ /* 0x000fd60003f04070 */
[-C--:B------:R-:W-:Y:S02]  /*04a0*/  @!P3 IADD3 R8, PT, PT, R8, -R19.reuse, RZ ;  /* 0x800000130808b210 */ /* 0x080fe40007ffe0ff */
[----:B------:R-:W-:Y:S01]  /*04b0*/  @!P0 IMAD.IADD R2, R2, 0x1, -R15 ;  /* 0x0000000102028824 */ /* 0x000fe200078e0a0f */
[----:B------:R-:W-:Y:S02]  /*04c0*/  @!P3 IADD3 R10, PT, PT, R10, 0x1, RZ ;  /* 0x000000010a0ab810 */ /* 0x000fe40007ffe0ff */
[----:B------:R-:W-:Y:S02]  /*04d0*/  ISETP.GE.U32.AND P0, PT, R8, R19, PT ;  /* 0x000000130800720c */ /* 0x000fe40003f06070 */
[----:B------:R-:W-:Y:S02]  /*04e0*/  ISETP.GT.U32.AND P2, PT, R15, R2, PT ;  /* 0x000000020f00720c */ /* 0x000fe40003f44070 */
[----:B------:R-:W-:Y:S01]  /*04f0*/  LOP3.LUT R8, R0, R7, RZ, 0x3c, !PT ;  /* 0x0000000700087212 */ /* 0x000fe200078e3cff */
[----:B------:R-:W-:Y:S01]  /*0500*/  IMAD R0, R5, R6, R0 ;  /* 0x0000000605007224 */ /* 0x000fe200078e0200 */
[----:B------:R-:W-:-:S02]  /*0510*/  ISETP.NE.AND P3, PT, R7, RZ, PT ;  /* 0x000000ff0700720c */ /* 0x000fc40003f65270 */
[----:B------:R-:W-:Y:S01]  /*0520*/  ISETP.GE.AND P1, PT, R8, RZ, PT ;  /* 0x000000ff0800720c */ /* 0x000fe20003f26270 */
[----:B------:R-:W-:-:S04]  /*0530*/  IMAD.SHL.U32 R8, R3, 0x400, RZ ;  /* 0x0000040003087824 */ /* 0x000fc800078e00ff */
[----:B------:R-:W-:Y:S01]  /*0540*/  @P0 VIADD R10, R10, 0x1 ;  /* 0x000000010a0a0836 */ /* 0x000fe20000000000 */
[----:B------:R-:W-:Y:S01]  /*0550*/  PLOP3.LUT P0, PT, PT, PT, UP0, 0x80, 0x8 ;  /* 0x000000000008781c */ /* 0x000fe20003f0f008 */
[----:B------:R-:W-:Y:S01]  /*0560*/  @!P2 IMAD.IADD R2, R2, 0x1, -R15 ;  /* 0x000000010202a824 */ /* 0x000fe200078e0a0f */
[----:B------:R-:W-:Y:S02]  /*0570*/  ISETP.NE.AND P2, PT, R4, RZ, PT ;  /* 0x000000ff0400720c */ /* 0x000fe40003f45270 */
[----:B------:R-:W-:Y:S02]  /*0580*/  ISETP.GT.U32.OR P0, PT, R3, 0x1f, !P0 ;  /* 0x0000001f0300780c */ /* 0x000fe40004704470 */
[----:B------:R-:W-:Y:S02]  /*0590*/  @!P4 IADD3 R2, PT, PT, -R2, RZ, RZ ;  /* 0x000000ff0202c210 */ /* 0x000fe40007ffe1ff */
[----:B------:R-:W-:Y:S02]  /*05a0*/  @!P1 IADD3 R10, PT, PT, -R10, RZ, RZ ;  /* 0x000000ff0a0a9210 */ /* 0x000fe40007ffe1ff */
[----:B------:R-:W-:-:S02]  /*05b0*/  @!P3 LOP3.LUT R10, RZ, R7, RZ, 0x33, !PT ;  /* 0x00000007ff0ab212 */ /* 0x000fc400078e33ff */
[----:B------:R-:W-:-:S03]  /*05c0*/  IADD3 R28, PT, PT, R8, UR6, RZ ;  /* 0x00000006081c7c10 */ /* 0x000fc6000fffe0ff */
[----:B------:R-:W-:Y:S02]  /*05d0*/  @!P2 LOP3.LUT R2, RZ, R4, RZ, 0x33, !PT ;  /* 0x00000004ff02a212 */ /* 0x000fe400078e33ff */
[----:B------:R-:W-:Y:S05]  /*05e0*/  @P0 BRA `(.L_x_473) ;  /* 0x0000000000cc0947 */ /* 0x000fea0003800000 */
[----:B------:R-:W-:Y:S01]  /*05f0*/  UIADD3 UR4, UPT, UPT, UR8, 0x1, URZ ;  /* 0x0000000108047890 */ /* 0x000fe2000fffe0ff */
[----:B------:R-:W-:Y:S01]  /*0600*/  IMAD.MOV.U32 R5, RZ, RZ, RZ ;  /* 0x000000ffff057224 */ /* 0x000fe200078e00ff */
[----:B------:R-:W-:Y:S02]  /*0610*/  ULOP3.LUT UR5, UR14, 0xf, URZ, 0xc0, !UPT ;  /* 0x0000000f0e057892 */ /* 0x000fe4000f8ec0ff */
[----:B------:R-:W-:Y:S02]  /*0620*/  UISETP.GE.U32.AND UP0, UPT, UR4, 0xf, UPT ;  /* 0x0000000f0400788c */ /* 0x000fe4000bf06070 */
[----:B------:R-:W-:-:S07]  /*0630*/  UISETP.NE.AND UP1, UPT, UR5, URZ, UPT ;  /* 0x000000ff0500728c */ /* 0x000fce000bf25270 */
[----:B------:R-:W-:Y:S05]  /*0640*/  BRA.U !UP0, `(.L_x_474) ;  /* 0x00000001082c7547 */ /* 0x000fea000b800000 */
[----:B------:R-:W-:Y:S01]  /*0650*/  ULOP3.LUT UR4, UR14, 0xfffffff0, URZ, 0xc0, !UPT ;  /* 0xfffffff00e047892 */ /* 0x000fe2000f8ec0ff */
[----:B------:R-:W-:-:S05]  /*0660*/  HFMA2 R4, -RZ, RZ, 0, 0 ;  /* 0x00000000ff047431 */ /* 0x000fca00000001ff */
[----:B------:R-:W-:-:S07]  /*0670*/  IMAD.U32 R5, RZ, RZ, UR4 ;  /* 0x00000004ff057e24 */ /* 0x000fce000f8e00ff */
.L_x_475:
[C---:B0-----:R-:W-:Y:S01]  /*0680*/  LEA R6, R4.reuse, R28, 0x2 ;  /* 0x0000001c04067211 */ /* 0x041fe200078e10ff */
[----:B------:R-:W-:-:S04]  /*0690*/  VIADD R4, R4, 0x10 ;  /* 0x0000001004047836 */ /* 0x000fc80000000000 */
[----:B------:R0:W-:Y:S01]  /*06a0*/  STS.128 [R6], RZ ;  /* 0x000000ff06007388 */ /* 0x0001e20000000c00 */
[----:B------:R-:W-:-:S03]  /*06b0*/  ISETP.NE.AND P0, PT, R4, R5, PT ;  /* 0x000000050400720c */ /* 0x000fc60003f05270 */
[----:B------:R0:W-:Y:S04]  /*06c0*/  STS.128 [R6+0x10], RZ ;  /* 0x000010ff06007388 */ /* 0x0001e80000000c00 */
[----:B------:R0:W-:Y:S04]  /*06d0*/  STS.128 [R6+0x20], RZ ;  /* 0x000020ff06007388 */ /* 0x0001e80000000c00 */
[----:B------:R0:W-:Y:S02]  /*06e0*/  STS.128 [R6+0x30], RZ ;  /* 0x000030ff06007388 */ /* 0x0001e40000000c00 */
[----:B------:R-:W-:Y:S05]  /*06f0*/  @P0 BRA `(.L_x_475) ;  /* 0xfffffffc00e00947 */ /* 0x000fea000383ffff */
.L_x_474:
[----:B------:R-:W-:Y:S05]  /*0700*/  BRA.U !UP1, `(.L_x_473) ;  /* 0x0000000109847547 */ /* 0x000fea000b800000 */
[----:B------:R-:W-:Y:S02]  /*0710*/  UISETP.GE.U32.AND UP0, UPT, UR5, 0x8, UPT ;  /* 0x000000080500788c */ /* 0x000fe4000bf06070 */
[----:B------:R-:W-:-:S04]  /*0720*/  ULOP3.LUT UR4, UR14, 0x7, URZ, 0xc0, !UPT ;  /* 0x000000070e047892 */ /* 0x000fc8000f8ec0ff */
[----:B------:R-:W-:-:S03]  /*0730*/  UISETP.NE.AND UP1, UPT, UR4, URZ, UPT ;  /* 0x000000ff0400728c */ /* 0x000fc6000bf25270 */
[----:B------:R-:W-:Y:S08]  /*0740*/  BRA.U !UP0, `(.L_x_476) ;  /* 0x0000000108287547 */ /* 0x000ff0000b800000 */
[C---:B------:R-:W-:Y:S01]  /*0750*/  LEA R4, R5.reuse, R28, 0x2 ;  /* 0x0000001c05047211 */ /* 0x040fe200078e10ff */
[----:B------:R-:W-:-:S04]  /*0760*/  VIADD R5, R5, 0x8 ;  /* 0x0000000805057836 */ /* 0x000fc80000000000 */
        /* <DEDUP_REMOVED lines=8> */
.L_x_476:
[----:B------:R-:W-:Y:S05]  /*07f0*/  BRA.U !UP1, `(.L_x_473) ;  /* 0x0000000109487547 */ /* 0x000fea000b800000 */
[----:B------:R-:W-:Y:S02]  /*0800*/  UISETP.GE.U32.AND UP0, UPT, UR4, 0x4, UPT ;  /* 0x000000040400788c */ /* 0x000fe4000bf06070 */
[----:B------:R-:W-:-:S04]  /*0810*/  ULOP3.LUT UR5, UR14, 0x3, URZ, 0xc0, !UPT ;  /* 0x000000030e057892 */ /* 0x000fc8000f8ec0ff */
[----:B------:R-:W-:Y:S01]  /*0820*/  PLOP3.LUT P0, PT, PT, PT, UP0, 0x80, 0x8 ;  /* 0x000000000008781c */ /* 0x000fe20003f0f008 */
[----:B------:R-:W-:-:S12]  /*0830*/  UISETP.NE.AND UP0, UPT, UR5, URZ, UPT ;  /* 0x000000ff0500728c */ /* 0x000fd8000bf05270 */
[C---:B-1----:R-:W-:Y:S01]  /*0840*/  @P0 LEA R4, R5.reuse, R28, 0x2 ;  /* 0x0000001c05040211 */ /* 0x042fe200078e10ff */
[----:B------:R-:W-:-:S04]  /*0850*/  @P0 VIADD R5, R5, 0x4 ;  /* 0x0000000405050836 */ /* 0x000fc80000000000 */
[----:B------:R2:W-:Y:S04]  /*0860*/  @P0 STS [R4], RZ ;  /* 0x000000ff04000388 */ /* 0x0005e80000000800 */
[----:B------:R2:W-:Y:S04]  /*0870*/  @P0 STS [R4+0x4], RZ ;  /* 0x000004ff04000388 */ /* 0x0005e80000000800 */
[----:B------:R2:W-:Y:S04]  /*0880*/  @P0 STS [R4+0x8], RZ ;  /* 0x000008ff04000388 */ /* 0x0005e80000000800 */
[----:B------:R2:W-:Y:S01]  /*0890*/  @P0 STS [R4+0xc], RZ ;  /* 0x00000cff04000388 */ /* 0x0005e20000000800 */
[----:B------:R-:W-:Y:S05]  /*08a0*/  BRA.U !UP0, `(.L_x_473) ;  /* 0x00000001081c7547 */ /* 0x000fea000b800000 */
[----:B------:R-:W-:-:S05]  /*08b0*/  UMOV UR4, URZ ;  /* 0x000000ff00047c82 */ /* 0x000fca0008000000 */
.L_x_477:
[C---:B--2---:R-:W-:Y:S01]  /*08c0*/  LEA R4, R5.reuse, R28, 0x2 ;  /* 0x0000001c05047211 */ /* 0x044fe200078e10ff */
[----:B------:R-:W-:Y:S01]  /*08d0*/  UIADD3 UR4, UPT, UPT, UR4, 0x1, URZ ;  /* 0x0000000104047890 */ /* 0x000fe2000fffe0ff */
[----:B------:R-:W-:-:S03]  /*08e0*/  VIADD R5, R5, 0x1 ;  /* 0x0000000105057836 */ /* 0x000fc60000000000 */
[----:B------:R3:W-:Y:S01]  /*08f0*/  STS [R4], RZ ;  /* 0x000000ff04007388 */ /* 0x0007e20000000800 */
[----:B------:R-:W-:-:S09]  /*0900*/  UISETP.NE.AND UP0, UPT, UR4, UR5, UPT ;  /* 0x000000050400728c */ /* 0x000fd2000bf05270 */
[----:B---3--:R-:W-:Y:S05]  /*0910*/  BRA.U UP0, `(.L_x_477) ;  /* 0xfffffffd00e87547 */ /* 0x008fea000b83ffff */
.L_x_473:
[----:B------:R-:W-:Y:S05]  /*0920*/  BSYNC.RECONVERGENT B0 ;  /* 0x0000000000007941 */ /* 0x000fea0003800200 */
.L_x_472:
[----:B------:R-:W3:Y:S01]  /*0930*/  LDCU UR4, c[0x0][0x3f8] ;  /* 0x00007f00ff0477ac */ /* 0x000ee20008000800 */
[----:B-12---:R-:W-:Y:S01]  /*0940*/  HFMA2 R4, -RZ, RZ, 0, 0 ;  /* 0x00000000ff047431 */ /* 0x006fe200000001ff */
[----:B------:R-:W3:Y:S01]  /*0950*/  LDCU.64 UR12, c[0x0][0x3f0] ;  /* 0x00007e00ff0c77ac */ /* 0x000ee20008000a00 */
[----:B------:R-:W1:Y:S01]  /*0960*/  LDCU UR7, c[0x0][0x4d0] ;  /* 0x00009a00ff0777ac */ /* 0x000e620008000800 */
[----:B------:R-:W2:Y:S01]  /*0970*/  LDCU.64 UR10, c[0x0][0x358] ;  /* 0x00006b00ff0a77ac */ /* 0x000ea20008000a00 */
[----:B---3--:R-:W-:-:S04]  /*0980*/  UIADD3 UR4, UP0, UPT, UR4, UR12, URZ ;  /* 0x0000000c04047290 */ /* 0x008fc8000ff1e0ff */
[----:B------:R-:W-:Y:S02]  /*0990*/  UIADD3.X UR5, UPT, UPT, URZ, UR13, URZ, UP0, !UPT ;  /* 0x0000000dff057290 */ /* 0x000fe400087fe4ff */
[----:B-1----:R-:W-:Y:S01]  /*09a0*/  UISETP.GE.AND UP0, UPT, UR7, URZ, UPT ;  /* 0x000000ff0700728c */ /* 0x002fe2000bf06270 */
[----:B------:R-:W-:Y:S01]  /*09b0*/  MOV R14, UR4 ;  /* 0x00000004000e7c02 */ /* 0x000fe20008000f00 */
[----:B------:R-:W-:Y:S02]  /*09c0*/  UIADD3 UR7, UPT, UPT, -UR7, URZ, URZ ;  /* 0x000000ff07077290 */ /* 0x000fe4000fffe1ff */
[----:B------:R-:W-:-:S05]  /*09d0*/  IMAD.U32 R15, RZ, RZ, UR5 ;  /* 0x00000005ff0f7e24 */ /* 0x000fca000f8e00ff */
[----:B--2---:R-:W-:Y:S05]  /*09e0*/  BRA.U !UP0, `(.L_x_478) ;  /* 0x0000002908047547 */ /* 0x004fea000b800000 */
[----:B------:R-:W1:Y:S01]  /*09f0*/  LDCU.64 UR12, c[0x0][0x390] ;  /* 0x00007200ff0c77ac */ /* 0x000e620008000a00 */
[----:B------:R-:W2:Y:S01]  /*0a00*/  LDCU UR5, c[0x0][0x468] ;  /* 0x00008d00ff0577ac */ /* 0x000ea20008000800 */
[----:B------:R-:W3:Y:S01]  /*0a10*/  LDCU.64 UR16, c[0x0][0x470] ;  /* 0x00008e00ff1077ac */ /* 0x000ee20008000a00 */
[----:B------:R-:W4:Y:S01]  /*0a20*/  LDCU UR4, c[0x0][0x388] ;  /* 0x00007100ff0477ac */ /* 0x000f220008000800 */
[----:B------:R-:W-:Y:S01]  /*0a30*/  UISETP.GT.AND UP0, UPT, UR8, -0x2, UPT ;  /* 0xfffffffe0800788c */ /* 0x000fe2000bf04270 */
[----:B-1----:R-:W-:Y:S02]  /*0a40*/  IMAD R7, R0, UR13, RZ ;  /* 0x0000000d00077c24 */ /* 0x002fe4000f8e02ff */
[----:B------:R-:W-:Y:S02]  /*0a50*/  IMAD R12, R2, UR12, RZ ;  /* 0x0000000c020c7c24 */ /* 0x000fe4000f8e02ff */
[----:B--2---:R-:W-:-:S03]  /*0a60*/  IMAD R5, R10, UR5, RZ ;  /* 0x000000050a057c24 */ /* 0x004fc6000f8e02ff */
[----:B------:R-:W-:Y:S01]  /*0a70*/  IADD3 R7, P0, PT, R12, R7, RZ ;  /* 0x000000070c077210 */ /* 0x000fe20007f1e0ff */
[----:B---3--:R-:W-:Y:S02]  /*0a80*/  IMAD R4, R2, UR16, RZ ;  /* 0x0000001002047c24 */ /* 0x008fe4000f8e02ff */
[----:B0-----:R-:W-:Y:S02]  /*0a90*/  IMAD R6, R0, UR17, RZ ;  /* 0x0000001100067c24 */ /* 0x001fe4000f8e02ff */
[----:B------:R-:W-:-:S03]  /*0aa0*/  IMAD.X R12, RZ, RZ, RZ, P0 ;  /* 0x000000ffff0c7224 */ /* 0x000fc600000e06ff */
[----:B------:R-:W-:Y:S01]  /*0ab0*/  IADD3 R5, P1, P2, R5, R4, R6 ;  /* 0x0000000405057210 */ /* 0x000fe20007a3e006 */
[----:B----4-:R-:W-:-:S03]  /*0ac0*/  IMAD R6, R10, UR4, RZ ;  /* 0x000000040a067c24 */ /* 0x010fc6000f8e02ff */
[----:B------:R-:W-:Y:S01]  /*0ad0*/  IADD3.X R16, PT, PT, RZ, RZ, RZ, P1, P2 ;  /* 0x000000ffff107210 */ /* 0x000fe20000fe44ff */
[----:B------:R-:W-:Y:S08]  /*0ae0*/  BRA.U UP0, `(.L_x_479) ;  /* 0x0000000500287547 */ /* 0x000ff0000b800000 */
[----:B------:R-:W0:Y:S01]  /*0af0*/  LDC R5, c[0x0][0x4d4] ;  /* 0x00013500ff057b82 */ /* 0x000e220000000800 */
[----:B------:R-:W-:Y:S01]  /*0b00*/  IMAD.MOV.U32 R4, RZ, RZ, RZ ;  /* 0x000000ffff047224 */ /* 0x000fe200078e00ff */
[----:B------:R-:W-:Y:S01]  /*0b10*/  UMOV UR4, UR7 ;  /* 0x0000000700047c82 */ /* 0x000fe20008000000 */
[----:B0-----:R-:W-:-:S05]  /*0b20*/  IMAD R16, R5, UR7, R0 ;  /* 0x0000000705107c24 */ /* 0x001fca000f8e0200 */
[----:B------:R-:W-:-:S04]  /*0b30*/  IADD3 R18, PT, PT, R16, R5, RZ ;  /* 0x0000000510127210 */ /* 0x000fc80007ffe0ff */
[----:B------:R-:W-:-:S07]  /*0b40*/  IADD3 R11, PT, PT, R18, R5, RZ ;  /* 0x00000005120b7210 */ /* 0x000fce0007ffe0ff */
.L_x_483:
        /* <DEDUP_REMOVED lines=30> */
.L_x_480:
[----:B------:R-:W-:Y:S05]  /*0d30*/  @!P2 BRA `(.L_x_481) ;  /* 0x00000000008ca947 */ /* 0x000fea0003800000 */
[----:B------:R-:W-:-:S07]  /*0d40*/  IADD3 R5, PT, PT, -R6, UR5, RZ ;  /* 0x0000000506057c10 */ /* 0x000fce000fffe1ff */
.L_x_482:
[----:B------:R-:W-:Y:S02]  /*0d50*/  IMAD R12, R5, R7, R0 ;  /* 0x00000007050c7224 */ /* 0x000fe400078e0200 */
[----:B------:R-:W-:-:S03]  /*0d60*/  IMAD.MOV.U32 R17, RZ, RZ, R4 ;  /* 0x000000ffff117224 */ /* 0x000fc600078e0004 */
[C---:B------:R-:W-:Y:S01]  /*0d70*/  ISETP.GE.AND P2, PT, R12.reuse, UR8, PT ;  /* 0x000000080c007c0c */ /* 0x040fe2000bf46270 */
        /* <DEDUP_REMOVED lines=14> */
[C---:B------:R-:W-:Y:S02]  /*0e60*/  ISETP.GE.AND P2, PT, R12.reuse, UR8, PT ;  /* 0x000000080c007c0c */ /* 0x040fe4000bf46270 */
[----:B------:R-:W-:Y:S01]  /*0e70*/  ISETP.GE.AND P3, PT, R9, RZ, PT ;  /* 0x000000ff0900720c */ /* 0x000fe20003f66270 */
[----:B------:R-:W-:Y:S01]  /*0e80*/  FADD R4, R17, 1 ;  /* 0x3f80000011047421 */ /* 0x000fe20000000000 */
[----:B------:R-:W-:Y:S01]  /*0e90*/  IADD3 R12, PT, PT, R12, R7, RZ ;  /* 0x000000070c0c7210 */ /* 0x000fe20007ffe0ff */
[C---:B------:R-:W-:Y:S01]  /*0ea0*/  VIADD R9, R5.reuse, 0x3 ;  /* 0x0000000305097836 */ /* 0x040fe20000000000 */
[----:B------:R-:W-:Y:S02]  /*0eb0*/  IADD3 R5, PT, PT, R5, 0x4, RZ ;  /* 0x0000000405057810 */ /* 0x000fe40007ffe0ff */
[----:B------:R-:W-:-:S02]  /*0ec0*/  FSEL R4, R17, R4, P0 ;  /* 0x0000000411047208 */ /* 0x000fc40000000000 */
[----:B------:R-:W-:-:S03]  /*0ed0*/  ISETP.NE.AND P4, PT, R9, R6, PT ;  /* 0x000000060900720c */ /* 0x000fc60003f85270 */
[----:B------:R-:W-:Y:S02]  /*0ee0*/  @!P2 FSEL R17, R17, R4, !P3 ;  /* 0x000000041111a208 */ /* 0x000fe40005800000 */
[C---:B------:R-:W-:Y:S02]  /*0ef0*/  ISETP.GE.AND P2, PT, R12.reuse, UR8, PT ;  /* 0x000000080c007c0c */ /* 0x040fe4000bf46270 */
[----:B------:R-:W-:Y:S01]  /*0f00*/  LOP3.LUT R12, R12, R13, RZ, 0xfc, !PT ;  /* 0x0000000d0c0c7212 */ /* 0x000fe200078efcff */
[----:B------:R-:W-:-:S03]  /*0f10*/  FADD R4, R17, 1 ;  /* 0x3f80000011047421 */ /* 0x000fc60000000000 */
[----:B------:R-:W-:Y:S02]  /*0f20*/  ISETP.GE.AND P3, PT, R12, RZ, PT ;  /* 0x000000ff0c00720c */ /* 0x000fe40003f66270 */
[----:B------:R-:W-:-:S05]  /*0f30*/  FSEL R4, R17, R4, P0 ;  /* 0x0000000411047208 */ /* 0x000fca0000000000 */
[----:B------:R-:W-:-:S05]  /*0f40*/  @!P2 FSEL R17, R17, R4, !P3 ;  /* 0x000000041111a208 */ /* 0x000fca0005800000 */
[----:B------:R-:W-:Y:S01]  /*0f50*/  IMAD.MOV.U32 R4, RZ, RZ, R17 ;  /* 0x000000ffff047224 */ /* 0x000fe200078e0011 */
[----:B------:R-:W-:Y:S06]  /*0f60*/  @P4 BRA `(.L_x_482) ;  /* 0xfffffffc00784947 */ /* 0x000fec000383ffff */
.L_x_481:
[----:B------:R-:W-:Y:S05]  /*0f70*/  @P1 BRA `(.L_x_483) ;  /* 0xfffffff800f41947 */ /* 0x000fea000383ffff */
[----:B------:R-:W-:Y:S05]  /*0f80*/  BRA `(.L_x_478) ;  /* 0x00000020009c7947 */ /* 0x000fea0003800000 */
.L_x_479:
[----:B------:R-:W-:-:S09]  /*0f90*/  UISETP.GE.AND UP0, UPT, UR8, 0x1, UPT ;  /* 0x000000010800788c */ /* 0x000fd2000bf06270 */
[----:B------:R-:W-:Y:S05]  /*0fa0*/  BRA.U !UP0, `(.L_x_484) ;  /* 0x0000001d08a87547 */ /* 0x000fea000b800000 */
[----:B------:R-:W-:Y:S01]  /*0fb0*/  UISETP.LT.AND UP0, UPT, UR14, 0x1, UPT ;  /* 0x000000010e00788c */ /* 0x000fe2000bf01270 */
[----:B------:R-:W-:Y:S01]  /*0fc0*/  HFMA2 R4, -RZ, RZ, 0, 0 ;  /* 0x00000000ff047431 */ /* 0x000fe200000001ff */
[----:B------:R-:W-:Y:S01]  /*0fd0*/  ULOP3.LUT UR15, UR8, 0x7, URZ, 0xc0, !UPT ;  /* 0x00000007080f7892 */ /* 0x000fe2000f8ec0ff */
[----:B------:R-:W-:Y:S01]  /*0fe0*/  IMAD.U32 R9, RZ, RZ, UR7 ;  /* 0x00000007ff097e24 */ /* 0x000fe2000f8e00ff */
[----:B------:R-:W-:Y:S02]  /*0ff0*/  UIADD3 UR4, UPT, UPT, UR8, -0x1, URZ ;  /* 0xffffffff08047890 */ /* 0x000fe4000fffe0ff */
[----:B------:R-:W-:Y:S02]  /*1000*/  ULOP3.LUT UR16, UR8, 0x3, URZ, 0xc0, !UPT ;  /* 0x0000000308107892 */ /* 0x000fe4000f8ec0ff */
[----:B------:R-:W-:Y:S02]  /*1010*/  ULOP3.LUT UR5, UR8, 0x7ffffff8, URZ, 0xc0, !UPT ;  /* 0x7ffffff808057892 */ /* 0x000fe4000f8ec0ff */
[----:B------:R-:W-:-:S02]  /*1020*/  USEL UR12, UR14, 0x1, !UP0 ;  /* 0x000000010e0c7887 */ /* 0x000fc4000c000000 */
[----:B------:R-:W-:Y:S02]  /*1030*/  UIADD3 UR8, UPT, UPT, UR15, -0x1, URZ ;  /* 0xffffffff0f087890 */ /* 0x000fe4000fffe0ff */
[----:B------:R-:W-:Y:S02]  /*1040*/  UISETP.GE.U32.AND UP0, UPT, UR4, 0x7, UPT ;  /* 0x000000070400788c */ /* 0x000fe4000bf06070 */
[----:B------:R-:W-:Y:S02]  /*1050*/  ULOP3.LUT UR13, UR12, 0x3, URZ, 0xc0, !UPT ;  /* 0x000000030c0d7892 */ /* 0x000fe4000f8ec0ff */
[----:B------:R-:W-:Y:S02]  /*1060*/  ULOP3.LUT UR17, UR12, 0x7ffffffc, URZ, 0xc0, !UPT ;  /* 0x7ffffffc0c117892 */ /* 0x000fe4000f8ec0ff */
[----:B------:R-:W-:-:S11]  /*1070*/  UISETP.GE.U32.AND UP1, UPT, UR8, 0x3, UPT ;  /* 0x000000030800788c */ /* 0x000fd6000bf26070 */
.L_x_497:
[----:B0-----:R-:W0:Y:S01]  /*1080*/  LDCU UR4, c[0x0][0x4d4] ;  /* 0x00009a80ff0477ac */ /* 0x001e220008000800 */
[----:B------:R-:W-:Y:S01]  /*1090*/  MOV R18, UR7 ;  /* 0x0000000700127c02 */ /* 0x000fe20008000f00 */
[----:B-1----:R-:W1:Y:S01]  /*10a0*/  LDCU UR8, c[0x0][0x390] ;  /* 0x00007200ff0877ac */ /* 0x002e620008000800 */
[----:B0-----:R-:W-:-:S04]  /*10b0*/  IMAD R11, R9, UR4, R2 ;  /* 0x00000004090b7c24 */ /* 0x001fc8000f8e0202 */
[----:B-12---:R-:W-:-:S07]  /*10c0*/  IMAD R13, R11, UR8, RZ ;  /* 0x000000080b0d7c24 */ /* 0x006fce000f8e02ff */
.L_x_496:
        /* <DEDUP_REMOVED lines=11> */
[----:B------:R-:W-:Y:S01]  /*1180*/  IMAD.MOV.U32 R19, RZ, RZ, RZ ;  /* 0x000000ffff137224 */ /* 0x000fe200078e00ff */
[----:B------:R-:W-:Y:S01]  /*1190*/  MOV R27, 0x3f800000 ;  /* 0x3f800000001b7802 */ /* 0x000fe20000000f00 */
        /* <DEDUP_REMOVED lines=10> */
.L_x_488:
[----:B------:R-:W2:Y:S01]  /*1240*/  LDC R34, c[0x0][0x3a0] ;  /* 0x0000e800ff227b82 */ /* 0x000ea20000000800 */
[C---:B------:R-:W-:Y:S01]  /*1250*/  IADD3 R35, PT, PT, R19.reuse, 0x1, RZ ;  /* 0x0000000113237810 */ /* 0x040fe20007ffe0ff */
[C---:B0-----:R-:W-:Y:S01]  /*1260*/  IMAD R38, R19.reuse, UR4, RZ ;  /* 0x0000000413267c24 */ /* 0x041fe2000f8e02ff */
[----:B------:R-:W-:-:S04]  /*1270*/  IADD3 R37, PT, PT, R19, 0x2, RZ ;  /* 0x0000000213257810 */ /* 0x000fc80007ffe0ff */
[----:B-1----:R-:W-:-:S05]  /*1280*/  IADD3 R32, P0, PT, R38, UR8, RZ ;  /* 0x0000000826207c10 */ /* 0x002fca000ff1e0ff */
[----:B------:R-:W-:Y:S02]  /*1290*/  IMAD.X R33, RZ, RZ, UR9, P0 ;  /* 0x00000009ff217e24 */ /* 0x000fe400080e06ff */
[----:B------:R-:W-:-:S03]  /*12a0*/  VIADD R39, R19, 0x3 ;  /* 0x0000000313277836 */ /* 0x000fc60000000000 */
[----:B------:R0:W3:Y:S01]  /*12b0*/  LDG.E R29, desc[UR10][R32.64] ;  /* 0x0000000a201d7981 */ /* 0x0000e2000c1e1900 */
[-C--:B--2---:R-:W-:Y:S02]  /*12c0*/  ISETP.GE.AND P5, PT, R35, R34.reuse, PT ;  /* 0x000000222300720c */ /* 0x084fe40003fa6270 */
[----:B------:R-:W-:-:S11]  /*12d0*/  ISETP.GE.AND P2, PT, R19, R34, PT ;  /* 0x000000221300720c */ /* 0x000fd60003f46270 */
[----:B------:R-:W1:Y:S08]  /*12e0*/  @!P5 LDC R20, c[0x0][0x38c] ;  /* 0x0000e300ff14db82 */ /* 0x000e700000000800 */
[----:B------:R-:W2:Y:S08]  /*12f0*/  @!P5 LDC.64 R22, c[0x0][0x380] ;  /* 0x0000e000ff16db82 */ /* 0x000eb00000000a00 */
[----:B------:R-:W4:Y:S01]  /*1300*/  @!P2 LDC R40, c[0x0][0x38c] ;  /* 0x0000e300ff28ab82 */ /* 0x000f220000000800 */
[----:B------:R-:W-:Y:S01]  /*1310*/  ISETP.GE.AND P1, PT, R37, R34, PT ;  /* 0x000000222500720c */ /* 0x000fe20003f26270 */
[----:B-1----:R-:W-:-:S06]  /*1320*/  @!P5 IMAD R25, R35, R20, RZ ;  /* 0x000000142319d224 */ /* 0x002fcc00078e02ff */
[----:B------:R-:W1:Y:S01]  /*1330*/  @!P2 LDC.64 R20, c[0x0][0x380] ;  /* 0x0000e000ff14ab82 */ /* 0x000e620000000a00 */
[----:B------:R-:W-:-:S04]  /*1340*/  @!P5 IADD3 R30, P0, PT, R25, R6, RZ ;  /* 0x00000006191ed210 */ /* 0x000fc80007f1e0ff */
[-CC-:B--2---:R-:W-:Y:S01]  /*1350*/  @!P5 IADD3 R24, P4, P6, R7, R22.reuse, R30.reuse ;  /* 0x000000160718d210 */ /* 0x184fe20007e9e01e */
[----:B------:R-:W-:Y:S01]  /*1360*/  @!P5 IMAD.X R31, RZ, RZ, RZ, P0 ;  /* 0x000000ffff1fd224 */ /* 0x000fe200000e06ff */
[----:B------:R-:W-:Y:S01]  /*1370*/  @!P5 IADD3 R30, P0, P3, R17, R22, R30 ;  /* 0x00000016111ed210 */ /* 0x000fe20007b1e01e */
[----:B0-----:R-:W0:Y:S03]  /*1380*/  @!P1 LDC R32, c[0x0][0x38c] ;  /* 0x0000e300ff209b82 */ /* 0x001e260000000800 */
[-CC-:B------:R-:W-:Y:S02]  /*1390*/  @!P5 IADD3.X R25, PT, PT, R12, R23.reuse, R31.reuse, P4, P6 ;  /* 0x000000170c19d210 */ /* 0x180fe400027ec41f */
[----:B------:R-:W-:Y:S01]  /*13a0*/  @!P5 IADD3.X R31, PT, PT, R26, R23, R31, P0, P3 ;  /* 0x000000171a1fd210 */ /* 0x000fe200007e641f */
[----:B----4-:R-:W-:Y:S01]  /*13b0*/  @!P2 IMAD R23, R19, R40, RZ ;  /* 0x000000281317a224 */ /* 0x010fe200078e02ff */
[----:B------:R-:W-:-:S02]  /*13c0*/  ISETP.GE.AND P0, PT, R39, R34, PT ;  /* 0x000000222700720c */ /* 0x000fc40003f06270 */
[----:B------:R-:W-:Y:S02]  /*13d0*/  @P5 ISETP.NE.AND P4, PT, R35, R34, PT ;  /* 0x000000222300520c */ /* 0x000fe40003f85270 */
[----:B------:R-:W-:Y:S02]  /*13e0*/  @P5 MOV R36, RZ ;  /* 0x000000ff00245202 */ /* 0x000fe40000000f00 */
[----:B------:R-:W-:Y:S02]  /*13f0*/  @!P2 IADD3 R22, P3, PT, R23, R6, RZ ;  /* 0x000000061716a210 */ /* 0x000fe40007f7e0ff */
[----:B------:R-:W-:Y:S02]  /*1400*/  @P5 SEL R35, R9, R18, !P4 ;  /* 0x0000001209235207 */ /* 0x000fe40006000000 */
[----:B------:R2:W4:Y:S01]  /*1410*/  @!P5 LDG.E R36, desc[UR10][R24.64] ;  /* 0x0000000a1824d981 */ /* 0x000522000c1e1900 */
[----:B------:R-:W-:Y:S02]  /*1420*/  @!P2 IADD3.X R33, PT, PT, RZ, RZ, RZ, P3, !PT ;  /* 0x000000ffff21a210 */ /* 0x000fe40001ffe4ff */
[----:B-1----:R-:W-:Y:S01]  /*1430*/  @!P2 IADD3 R44, P4, P3, R7, R20, R22 ;  /* 0x00000014072ca210 */ /* 0x002fe20007b9e016 */
[----:B------:R-:W1:Y:S01]  /*1440*/  @!P0 LDC R40, c[0x0][0x38c] ;  /* 0x0000e300ff288b82 */ /* 0x000e620000000800 */
[----:B------:R-:W-:-:S02]  /*1450*/  @P5 I2FP.F32.S32 R35, R35 ;  /* 0x0000002300235245 */ /* 0x000fc40000201400 */
[----:B------:R-:W-:-:S05]  /*1460*/  @!P2 IADD3.X R45, PT, PT, R12, R21, R33, P4, P3 ;  /* 0x000000150c2da210 */ /* 0x000fca00027e6421 */
[----:B--2---:R-:W2:Y:S01]  /*1470*/  @!P1 LDC.64 R24, c[0x0][0x380] ;  /* 0x0000e000ff189b82 */ /* 0x004ea20000000a00 */
[----:B------:R-:W-:Y:S01]  /*1480*/  @P2 ISETP.NE.AND P3, PT, R19, R34, PT ;  /* 0x000000221300220c */ /* 0x000fe20003f65270 */
[----:B------:R5:W4:Y:S01]  /*1490*/  @!P5 LDG.E R35, desc[UR10][R30.64] ;  /* 0x0000000a1e23d981 */ /* 0x000b22000c1e1900 */
[----:B------:R-:W-:Y:S01]  /*14a0*/  VIADD R42, R38, UR4 ;  /* 0x00000004262a7c36 */ /* 0x000fe20008000000 */
[----:B------:R-:W-:Y:S02]  /*14b0*/  @!P2 IADD3 R20, P5, P6, R17, R20, R22 ;  /* 0x000000141114a210 */ /* 0x000fe40007ebe016 */
[----:B------:R-:W-:Y:S01]  /*14c0*/  @P2 SEL R41, R9, R18, !P3 ;  /* 0x0000001209292207 */ /* 0x000fe20005800000 */
[----:B0-----:R-:W-:Y:S01]  /*14d0*/  @!P1 IMAD R43, R37, R32, RZ ;  /* 0x00000020252b9224 */ /* 0x001fe200078e02ff */
[----:B------:R-:W-:Y:S02]  /*14e0*/  @!P2 IADD3.X R21, PT, PT, R26, R21, R33, P5, P6 ;  /* 0x000000151a15a210 */ /* 0x000fe40002fec421 */
[----:B------:R-:W-:Y:S01]  /*14f0*/  @P2 MOV R38, RZ ;  /* 0x000000ff00262202 */ /* 0x000fe20000000f00 */
[----:B------:R-:W0:Y:S01]  /*1500*/  @!P0 LDC.64 R32, c[0x0][0x380] ;  /* 0x0000e000ff208b82 */ /* 0x000e220000000a00 */
[----:B------:R-:W-:-:S02]  /*1510*/  IADD3 R22, P4, PT, R42, UR8, RZ ;  /* 0x000000082a167c10 */ /* 0x000fc4000ff9e0ff */
[----:B------:R-:W-:Y:S02]  /*1520*/  @P2 I2FP.F32.S32 R41, R41 ;  /* 0x0000002900292245 */ /* 0x000fe40000201400 */
[----:B------:R-:W-:Y:S01]  /*1530*/  IADD3 R42, PT, PT, R42, UR4, RZ ;  /* 0x000000042a2a7c10 */ /* 0x000fe2000fffe0ff */
[----:B------:R-:W-:Y:S01]  /*1540*/  IMAD.X R23, RZ, RZ, UR9, P4 ;  /* 0x00000009ff177e24 */ /* 0x000fe2000a0e06ff */
[----:B------:R2:W3:Y:S01]  /*1550*/  @!P2 LDG.E R38, desc[UR10][R44.64] ;  /* 0x0000000a2c26a981 */ /* 0x0004e2000c1e1900 */
[----:B------:R-:W-:Y:S02]  /*1560*/  @!P1 IADD3 R43, P6, PT, R43, R6, RZ ;  /* 0x000000062b2b9210 */ /* 0x000fe40007fde0ff */
[----:B-----5:R-:W-:Y:S01]  /*1570*/  IADD3 R30, P3, PT, R42, UR8, RZ ;  /* 0x000000082a1e7c10 */ /* 0x020fe2000ff7e0ff */
[----:B------:R1:W3:Y:S01]  /*1580*/  @!P2 LDG.E R41, desc[UR10][R20.64] ;  /* 0x0000000a1429a981 */ /* 0x0002e2000c1e1900 */
[----:B------:R-:W-:-:S03]  /*1590*/  @P1 ISETP.NE.AND P2, PT, R37, R34, PT ;  /* 0x000000222500120c */ /* 0x000fc60003f45270 */
[----:B------:R5:W3:Y:S01]  /*15a0*/  LDG.E R22, desc[UR10][R22.64] ;  /* 0x0000000a16167981 */ /* 0x000ae2000c1e1900 */
[----:B------:R-:W-:Y:S01]  /*15b0*/  IMAD.X R31, RZ, RZ, UR9, P3 ;  /* 0x00000009ff1f7e24 */ /* 0x000fe200098e06ff */
[----:B------:R-:W-:Y:S02]  /*15c0*/  @P1 SEL R37, R9, R18, !P2 ;  /* 0x0000001209251207 */ /* 0x000fe40005000000 */
[-CC-:B--2---:R-:W-:Y:S02]  /*15d0*/  @!P1 IADD3 R44, P4, P5, R7, R24.reuse, R43.reuse ;  /* 0x00000018072c9210 */ /* 0x184fe40007d9e02b */
[----:B------:R-:W-:Y:S01]  /*15e0*/  @!P1 IADD3 R24, P2, P3, R17, R24, R43 ;  /* 0x0000001811189210 */ /* 0x000fe20007b5e02b */
[C---:B-1----:R-:W-:Y:S01]  /*15f0*/  @!P0 IMAD R21, R39.reuse, R40, RZ ;  /* 0x0000002827158224 */ /* 0x042fe200078e02ff */
[----:B------:R1:W2:Y:S01]  /*1600*/  LDG.E R30, desc[UR10][R30.64] ;  /* 0x0000000a1e1e7981 */ /* 0x0002a2000c1e1900 */
[----:B-----5:R-:W-:Y:S02]  /*1610*/  @!P1 IADD3.X R23, PT, PT, RZ, RZ, RZ, P6, !PT ;  /* 0x000000ffff179210 */ /* 0x020fe400037fe4ff */
[----:B------:R-:W-:-:S02]  /*1620*/  @P0 ISETP.NE.AND P6, PT, R39, R34, PT ;  /* 0x000000222700020c */ /* 0x000fc40003fc5270 */
[-CC-:B------:R-:W-:Y:S02]  /*1630*/  @!P1 IADD3.X R45, PT, PT, R12, R25.reuse, R23.reuse, P4, P5 ;  /* 0x000000190c2d9210 */ /* 0x180fe400027ea417 */
[----:B------:R-:W-:Y:S01]  /*1640*/  @!P1 IADD3.X R25, PT, PT, R26, R25, R23, P2, P3 ;  /* 0x000000191a199210 */ /* 0x000fe200017e6417 */
[----:B------:R-:W-:Y:S01]  /*1650*/  @P1 IMAD.MOV.U32 R23, RZ, RZ, RZ ;  /* 0x000000ffff171224 */ /* 0x000fe200078e00ff */
[----:B------:R-:W-:Y:S02]  /*1660*/  @P1 I2FP.F32.S32 R34, R37 ;  /* 0x0000002500221245 */ /* 0x000fe40000201400 */
[----:B------:R-:W-:Y:S01]  /*1670*/  @!P0 IADD3 R21, P2, PT, R21, R6, RZ ;  /* 0x0000000615158210 */ /* 0x000fe20007f5e0ff */
[----:B------:R-:W-:Y:S02]  /*1680*/  VIADD R42, R42, UR4 ;  /* 0x000000042a2a7c36 */ /* 0x000fe40008000000 */
[----:B------:R-:W5:Y:S01]  /*1690*/  @!P1 LDG.E R23, desc[UR10][R44.64] ;  /* 0x0000000a2c179981 */ /* 0x000f62000c1e1900 */
[----:B------:R-:W-:-:S03]  /*16a0*/  @!P0 IADD3.X R37, PT, PT, RZ, RZ, RZ, P2, !PT ;  /* 0x000000ffff258210 */ /* 0x000fc600017fe4ff */
[----:B------:R1:W5:Y:S01]  /*16b0*/  @!P1 LDG.E R34, desc[UR10][R24.64] ;  /* 0x0000000a18229981 */ /* 0x000362000c1e1900 */
[--C-:B0-----:R-:W-:Y:S02]  /*16c0*/  @!P0 IADD3 R20, P1, P2, R7, R32, R21.reuse ;  /* 0x0000002007148210 */ /* 0x101fe40007a3e015 */
[----:B------:R-:W-:Y:S02]  /*16d0*/  @P0 SEL R40, R9, R18, !P6 ;  /* 0x0000001209280207 */ /* 0x000fe40007000000 */
[----:B------:R-:W-:Y:S02]  /*16e0*/  @!P0 IADD3 R32, P3, P4, R17, R32, R21 ;  /* 0x0000002011208210 */ /* 0x000fe40007c7e015 */
[----:B------:R-:W-:Y:S02]  /*16f0*/  @!P0 IADD3.X R21, PT, PT, R12, R33, R37, P1, P2 ;  /* 0x000000210c158210 */ /* 0x000fe40000fe4425 */
[----:B-1----:R-:W-:Y:S02]  /*1700*/  @P0 MOV R31, RZ ;  /* 0x000000ff001f0202 */ /* 0x002fe40000000f00 */
[----:B------:R-:W-:-:S02]  /*1710*/  IADD3 R42, P1, PT, R42, UR8, RZ ;  /* 0x000000082a2a7c10 */ /* 0x000fc4000ff3e0ff */
[----:B------:R-:W-:Y:S02]  /*1720*/  @P0 I2FP.F32.S32 R40, R40 ;  /* 0x0000002800280245 */ /* 0x000fe40000201400 */
[----:B------:R-:W-:Y:S01]  /*1730*/  @!P0 IADD3.X R33, PT, PT, R26, R33, R37, P3, P4 ;  /* 0x000000211a218210 */ /* 0x000fe20001fe8425 */
[----:B------:R-:W-:Y:S01]  /*1740*/  IMAD.X R43, RZ, RZ, UR9, P1 ;  /* 0x00000009ff2b7e24 */ /* 0x000fe200088e06ff */
[----:B------:R0:W2:Y:S04]  /*1750*/  @!P0 LDG.E R31, desc[UR10][R20.64] ;  /* 0x0000000a141f8981 */ /* 0x0000a8000c1e1900 */
[----:B------:R2:W2:Y:S04]  /*1760*/  @!P0 LDG.E R40, desc[UR10][R32.64] ;  /* 0x0000000a20288981 */ /* 0x0004a8000c1e1900 */
[----:B------:R-:W2:Y:S01]  /*1770*/  LDG.E R42, desc[UR10][R42.64] ;  /* 0x0000000a2a2a7981 */ /* 0x000ea2000c1e1900 */
[----:B------:R-:W-:Y:S01]  /*1780*/  MOV R24, 0x3bbb989d ;  /* 0x3bbb989d00187802 */ /* 0x000fe20000000f00 */
[----:B------:R-:W-:-:S02]  /*1790*/  IMAD.MOV.U32 R25, RZ, RZ, 0x437c0000 ;  /* 0x437c0000ff197424 */ /* 0x000fc400078e00ff */
[----:B------:R-:W-:-:S05]  /*17a0*/  VIADD R19, R19, 0x4 ;  /* 0x0000000413137836 */ /* 0x000fca0000000000 */
[----:B------:R-:W-:Y:S01]  /*17b0*/  ISETP.NE.AND P0, PT, R19, UR17, PT ;  /* 0x0000001113007c0c */ /* 0x000fe2000bf05270 */
[----:B----4-:R-:W-:Y:S01]  /*17c0*/  FADD R35, -R36, R35 ;  /* 0x0000002324237221 */ /* 0x010fe20000000100 */
[----:B---3--:R-:W-:-:S04]  /*17d0*/  FADD R38, -R38, R41 ;  /* 0x0000002926267221 */ /* 0x008fc80000000100 */
[----:B------:R-:W-:-:S04]  /*17e0*/  FMUL R29, R38, R29 ;  /* 0x0000001d261d7220 */ /* 0x000fc80000400000 */
[----:B------:R-:W-:Y:S01]  /*17f0*/  FMUL R29, R38, R29 ;  /* 0x0000001d261d7220 */ /* 0x000fe20000400000 */
[----:B------:R-:W-:-:S03]  /*1800*/  FMUL R22, R35, R22 ;  /* 0x0000001623167220 */ /* 0x000fc60000400000 */
[----:B0-----:R-:W-:Y:S01]  /*1810*/  FFMA.SAT R20, R29, R24, 0.5 ;  /* 0x3f0000001d147423 */ /* 0x001fe20000002018 */
[----:B------:R-:W-:-:S03]  /*1820*/  FMUL R21, R35, R22 ;  /* 0x0000001623157220 */ /* 0x000fc60000400000 */
[----:B------:R-:W-:Y:S01]  /*1830*/  FFMA.RM R20, R20, R25, 12582913 ;  /* 0x4b40000114147423 */ /* 0x000fe20000004019 */
[----:B------:R-:W-:Y:S01]  /*1840*/  FFMA.SAT R22, R21, R24, 0.5 ;  /* 0x3f00000015167423 */ /* 0x000fe20000002018 */
[----:B-----5:R-:W-:-:S04]  /*1850*/  FADD R23, -R23, R34 ;  /* 0x0000002217177221 */ /* 0x020fc80000000100 */
[----:B--2---:R-:W-:Y:S01]  /*1860*/  FMUL R32, R23, R30 ;  /* 0x0000001e17207220 */ /* 0x004fe20000400000 */
[----:B------:R-:W-:-:S03]  /*1870*/  FADD R30, R20, -12583039 ;  /* 0xcb40007f141e7421 */ /* 0x000fc60000000000 */
[----:B------:R-:W-:Y:S01]  /*1880*/  FMUL R23, R23, R32 ;  /* 0x0000002017177220 */ /* 0x000fe20000400000 */
[----:B------:R-:W-:Y:S01]  /*1890*/  FFMA R30, R29, 1.4426950216293334961, -R30 ;  /* 0x3fb8aa3b1d1e7823 */ /* 0x000fe2000000081e */
[----:B------:R-:W-:Y:S02]  /*18a0*/  FFMA.RM R22, R22, R25, 12582913 ;  /* 0x4b40000116167423 */ /* 0x000fe40000004019 */
[----:B------:R-:W-:Y:S01]  /*18b0*/  FFMA.SAT R34, R23, R24, 0.5 ;  /* 0x3f00000017227423 */ /* 0x000fe20000002018 */
[----:B------:R-:W-:-:S04]  /*18c0*/  FADD R31, -R31, R40 ;  /* 0x000000281f1f7221 */ /* 0x000fc80000000100 */
[----:B------:R-:W-:Y:S01]  /*18d0*/  FMUL R42, R31, R42 ;  /* 0x0000002a1f2a7220 */ /* 0x000fe20000400000 */
[----:B------:R-:W-:Y:S01]  /*18e0*/  FFMA R30, R29, 1.925963033500011079e-08, R30 ;  /* 0x32a570601d1e7823 */ /* 0x000fe2000000001e */
[----:B------:R-:W-:Y:S02]  /*18f0*/  FFMA.RM R29, R34, R25, 12582913 ;  /* 0x4b400001221d7423 */ /* 0x000fe40000004019 */
[----:B------:R-:W-:Y:S01]  /*1900*/  FMUL R33, R31, R42 ;  /* 0x0000002a1f217220 */ /* 0x000fe20000400000 */
[----:B------:R-:W-:-:S03]  /*1910*/  FADD R32, R22, -12583039 ;  /* 0xcb40007f16207421 */ /* 0x000fc60000000000 */
[----:B------:R-:W-:Y:S01]  /*1920*/  FFMA.SAT R34, R33, R24, 0.5 ;  /* 0x3f00000021227423 */ /* 0x000fe20000002018 */
[----:B------:R-:W-:Y:S01]  /*1930*/  FADD R24, R29, -12583039 ;  /* 0xcb40007f1d187421 */ /* 0x000fe20000000000 */
[----:B------:R-:W-:Y:S02]  /*1940*/  FFMA R32, R21, 1.4426950216293334961, -R32 ;  /* 0x3fb8aa3b15207823 */ /* 0x000fe40000000820 */
[----:B------:R-:W-:Y:S01]  /*1950*/  FFMA.RM R34, R34, R25, 12582913 ;  /* 0x4b40000122227423 */ /* 0x000fe20000004019 */
[----:B------:R-:W-:Y:S01]  /*1960*/  FFMA R24, R23, 1.4426950216293334961, -R24 ;  /* 0x3fb8aa3b17187823 */ /* 0x000fe20000000818 */
[----:B------:R-:W0:Y:S01]  /*1970*/  MUFU.EX2 R31, R30 ;  /* 0x0000001e001f7308 */ /* 0x000e220000000800 */
[----:B------:R-:W-:Y:S01]  /*1980*/  FFMA R32, R21, 1.925963033500011079e-08, R32 ;  /* 0x32a5706015207823 */ /* 0x000fe20000000020 */
[----:B------:R-:W-:Y:S01]  /*1990*/  FADD R36, R34, -12583039 ;  /* 0xcb40007f22247421 */ /* 0x000fe20000000000 */
[----:B------:R-:W-:-:S03]  /*19a0*/  FFMA R24, R23, 1.925963033500011079e-08, R24 ;  /* 0x32a5706017187823 */ /* 0x000fc60000000018 */
        /* <DEDUP_REMOVED lines=8> */
[----:B------:R-:W-:Y:S01]  /*1a30*/  SHF.L.U32 R29, R29, 0x17, RZ ;  /* 0x000000171d1d7819 */ /* 0x000fe200000006ff */
[----:B------:R-:W-:Y:S01]  /*1a40*/  FMUL R20, R20, R27 ;  /* 0x0000001b14147220 */ /* 0x000fe20000400000 */
        /* <DEDUP_REMOVED lines=9> */
.L_x_487:
        /* <DEDUP_REMOVED lines=15> */
[C---:B------:R-:W-:Y:S01]  /*1bd0*/  @P2 ISETP.NE.AND P5, PT, R19.reuse, R24, PT ;  /* 0x000000181300220c */ /* 0x040fe20003fa5270 */
[----:B------:R1:W2:Y:S06]  /*1be0*/  LDG.E R29, desc[UR10][R30.64] ;  /* 0x0000000a1e1d7981 */ /* 0x0002ac000c1e1900 */
[----:B------:R-:W3:Y:S08]  /*1bf0*/  @!P2 LDC.64 R22, c[0x0][0x380] ;  /* 0x0000e000ff16ab82 */ /* 0x000ef00000000a00 */
[----:B------:R-:W4:Y:S08]  /*1c00*/  @!P0 LDC R37, c[0x0][0x38c] ;  /* 0x0000e300ff258b82 */ /* 0x000f300000000800 */
[----:B------:R-:W5:Y:S01]  /*1c10*/  @!P0 LDC.64 R20, c[0x0][0x380] ;  /* 0x0000e000ff148b82 */ /* 0x000f620000000a00 */
        /* <DEDUP_REMOVED lines=8> */
[----:B------:R-:W-:Y:S01]  /*1ca0*/  @!P2 IADD3.X R25, PT, PT, R12, R23, R33, P4, P3 ;  /* 0x000000170c19a210 */ /* 0x000fe200027e6421 */
[----:B------:R-:W-:Y:S01]  /*1cb0*/  @P2 IMAD.MOV.U32 R34, RZ, RZ, RZ ;  /* 0x000000ffff222224 */ /* 0x000fe200078e00ff */
[----:B------:R-:W-:-:S02]  /*1cc0*/  @P2 I2FP.F32.S32 R35, R35 ;  /* 0x0000002300232245 */ /* 0x000fc40000201400 */
[----:B------:R-:W-:Y:S02]  /*1cd0*/  @!P2 IADD3.X R23, PT, PT, R26, R23, R33, P5, P6 ;  /* 0x000000171a17a210 */ /* 0x000fe40002fec421 */
[----:B-1----:R-:W-:Y:S01]  /*1ce0*/  @!P0 IADD3 R31, P3, PT, R37, R6, RZ ;  /* 0x00000006251f8210 */ /* 0x002fe20007f7e0ff */
[----:B------:R-:W-:Y:S01]  /*1cf0*/  VIADD R32, R32, UR4 ;  /* 0x0000000420207c36 */ /* 0x000fe20008000000 */
[----:B------:R0:W3:Y:S01]  /*1d00*/  @!P2 LDG.E R34, desc[UR10][R24.64] ;  /* 0x0000000a1822a981 */ /* 0x0000e2000c1e1900 */
[----:B------:R-:W-:Y:S02]  /*1d10*/  @P0 SEL R33, R9, R18, !P1 ;  /* 0x0000001209210207 */ /* 0x000fe40004800000 */
[----:B------:R-:W-:Y:S01]  /*1d20*/  @!P0 IADD3.X R36, PT, PT, RZ, RZ, RZ, P3, !PT ;  /* 0x000000ffff248210 */ /* 0x000fe20001ffe4ff */
[----:B------:R-:W3:Y:S01]  /*1d30*/  @!P2 LDG.E R35, desc[UR10][R22.64] ;  /* 0x0000000a1623a981 */ /* 0x000ee2000c1e1900 */
[-CC-:B-----5:R-:W-:Y:S02]  /*1d40*/  @!P0 IADD3 R30, P2, P3, R7, R20.reuse, R31.reuse ;  /* 0x00000014071e8210 */ /* 0x1a0fe40007b5e01f */
        /* <DEDUP_REMOVED lines=9> */
[----:B------:R-:W5:Y:S01]  /*1de0*/  LDG.E R33, desc[UR10][R32.64] ;  /* 0x0000000a20217981 */ /* 0x000f62000c1e1900 */
[----:B------:R-:W-:-:S02]  /*1df0*/  HFMA2 R36, -RZ, RZ, 0.96630859375, -0.0022525787353515625 ;  /* 0x3bbb989dff247431 */ /* 0x000fc400000001ff */
[----:B------:R-:W-:Y:S01]  /*1e00*/  IMAD.MOV.U32 R25, RZ, RZ, 0x437c0000 ;  /* 0x437c0000ff197424 */ /* 0x000fe200078e00ff */
[----:B------:R-:W-:Y:S01]  /*1e10*/  IADD3 R19, PT, PT, R19, 0x2, RZ ;  /* 0x0000000213137810 */ /* 0x000fe20007ffe0ff */
[----:B---3--:R-:W-:-:S04]  /*1e20*/  FADD R34, -R34, R35 ;  /* 0x0000002322227221 */ /* 0x008fc80000000100 */
[----:B--2---:R-:W-:-:S04]  /*1e30*/  FMUL R29, R34, R29 ;  /* 0x0000001d221d7220 */ /* 0x004fc80000400000 */
[----:B------:R-:W-:Y:S01]  /*1e40*/  FMUL R29, R34, R29 ;  /* 0x0000001d221d7220 */ /* 0x000fe20000400000 */
[----:B----4-:R-:W-:-:S04]  /*1e50*/  FADD R24, -R37, R24 ;  /* 0x0000001825187221 */ /* 0x010fc80000000100 */
[----:B-----5:R-:W-:Y:S01]  /*1e60*/  FMUL R23, R24, R33 ;  /* 0x0000002118177220 */ /* 0x020fe20000400000 */
[----:B------:R-:W-:-:S03]  /*1e70*/  FFMA.SAT R22, R29, R36, 0.5 ;  /* 0x3f0000001d167423 */ /* 0x000fc60000002024 */
[----:B------:R-:W-:Y:S01]  /*1e80*/  FMUL R23, R24, R23 ;  /* 0x0000001718177220 */ /* 0x000fe20000400000 */
[----:B------:R-:W-:-:S03]  /*1e90*/  FFMA.RM R22, R22, R25, 12582913 ;  /* 0x4b40000116167423 */ /* 0x000fc60000004019 */
[----:B------:R-:W-:Y:S01]  /*1ea0*/  FFMA.SAT R21, R23, R36, 0.5 ;  /* 0x3f00000017157423 */ /* 0x000fe20000002024 */
[----:B------:R-:W-:-:S03]  /*1eb0*/  FADD R20, R22, -12583039 ;  /* 0xcb40007f16147421 */ /* 0x000fc60000000000 */
[----:B------:R-:W-:Y:S01]  /*1ec0*/  FFMA.RM R24, R21, R25, 12582913 ;  /* 0x4b40000115187423 */ /* 0x000fe20000004019 */
[----:B------:R-:W-:-:S03]  /*1ed0*/  FFMA R20, R29, 1.4426950216293334961, -R20 ;  /* 0x3fb8aa3b1d147823 */ /* 0x000fc60000000814 */
[----:B------:R-:W-:Y:S01]  /*1ee0*/  FADD R30, R24, -12583039 ;  /* 0xcb40007f181e7421 */ /* 0x000fe20000000000 */
[----:B------:R-:W-:-:S03]  /*1ef0*/  FFMA R20, R29, 1.925963033500011079e-08, R20 ;  /* 0x32a570601d147823 */ /* 0x000fc60000000014 */
        /* <DEDUP_REMOVED lines=10> */
.L_x_490:
[----:B------:R-:W-:Y:S05]  /*1fa0*/  BRA.U !UP3, `(.L_x_489) ;  /* 0x000000010b947547 */ /* 0x000fea000b800000 */
[----:B------:R-:W0:Y:S01]  /*1fb0*/  LDC R24, c[0x0][0x3a0] ;  /* 0x0000e800ff187b82 */ /* 0x000e220000000800 */
[----:B------:R-:W1:Y:S07]  /*1fc0*/  LDCU UR4, c[0x0][0x3f8] ;  /* 0x00007f00ff0477ac */ /* 0x000e6e0008000800 */
[----:B------:R-:W2:Y:S01]  /*1fd0*/  LDC.64 R20, c[0x0][0x3f0] ;  /* 0x0000fc00ff147b82 */ /* 0x000ea20000000a00 */
[C---:B-1----:R-:W-:Y:S01]  /*1fe0*/  IMAD R31, R19.reuse, UR4, RZ ;  /* 0x00000004131f7c24 */ /* 0x042fe2000f8e02ff */
[----:B0-----:R-:W-:-:S13]  /*1ff0*/  ISETP.GE.AND P0, PT, R19, R24, PT ;  /* 0x000000181300720c */ /* 0x001fda0003f06270 */
[----:B------:R-:W0:Y:S01]  /*2000*/  @!P0 LDC R30, c[0x0][0x38c] ;  /* 0x0000e300ff1e8b82 */ /* 0x000e220000000800 */
[----:B------:R-:W-:-:S07]  /*2010*/  @P0 ISETP.NE.AND P1, PT, R19, R24, PT ;  /* 0x000000181300020c */ /* 0x000fce0003f25270 */
[----:B------:R-:W1:Y:S01]  /*2020*/  @!P0 LDC.64 R22, c[0x0][0x380] ;  /* 0x0000e000ff168b82 */ /* 0x000e620000000a00 */
[----:B0-----:R-:W-:Y:S01]  /*2030*/  @!P0 IMAD R25, R19, R30, RZ ;  /* 0x0000001e13198224 */ /* 0x001fe200078e02ff */
[----:B------:R-:W-:Y:S02]  /*2040*/  @P0 SEL R19, R9, R18, !P1 ;  /* 0x0000001209130207 */ /* 0x000fe40004800000 */
[----:B------:R-:W-:Y:S02]  /*2050*/  @P0 MOV R30, RZ ;  /* 0x000000ff001e0202 */ /* 0x000fe40000000f00 */
[----:B------:R-:W-:Y:S02]  /*2060*/  @!P0 IADD3 R25, P2, PT, R25, R6, RZ ;  /* 0x0000000619198210 */ /* 0x000fe40007f5e0ff */
[----:B--2---:R-:W-:Y:S02]  /*2070*/  IADD3 R20, P1, PT, R31, R20, RZ ;  /* 0x000000141f147210 */ /* 0x004fe40007f3e0ff */
[----:B------:R-:W-:Y:S01]  /*2080*/  @P0 I2FP.F32.S32 R19, R19 ;  /* 0x0000001300130245 */ /* 0x000fe20000201400 */
[----:B------:R-:W-:Y:S01]  /*2090*/  @!P0 IMAD.X R29, RZ, RZ, RZ, P2 ;  /* 0x000000ffff1d8224 */ /* 0x000fe200010e06ff */
[----:B-1----:R-:W-:-:S02]  /*20a0*/  @!P0 IADD3 R24, P2, P3, R7, R22, R25 ;  /* 0x0000001607188210 */ /* 0x002fc40007b5e019 */
        /* <DEDUP_REMOVED lines=21> */
.L_x_489:
[----:B------:R-:W-:Y:S01]  /*2200*/  IADD3 R17, P0, PT, R6, R17, RZ ;  /* 0x0000001106117210 */ /* 0x000fe20007f1e0ff */
[----:B------:R-:W-:-:S03]  /*2210*/  IMAD.MOV.U32 R19, RZ, RZ, RZ ;  /* 0x000000ffff137224 */ /* 0x000fc600078e00ff */
[----:B------:R-:W-:Y:S01]  /*2220*/  IADD3.X R26, PT, PT, RZ, R26, RZ, P0, !PT ;  /* 0x0000001aff1a7210 */ /* 0x000fe200007fe4ff */
[----:B------:R-:W-:Y:S08]  /*2230*/  BRA.U !UP0, `(.L_x_491) ;  /* 0x0000000508647547 */ /* 0x000ff0000b800000 */
[----:B------:R-:W0:Y:S01]  /*2240*/  LDCU UR19, c[0x0][0x38c] ;  /* 0x00007180ff1377ac */ /* 0x000e220008000800 */
[----:B------:R-:W1:Y:S01]  /*2250*/  LDCU UR18, c[0x0][0x46c] ;  /* 0x00008d80ff1277ac */ /* 0x000e620008000800 */
[----:B------:R-:W-:-:S05]  /*2260*/  UMOV UR4, URZ ;  /* 0x000000ff00047c82 */ /* 0x000fca0008000000 */
.L_x_492:
[----:B--2---:R-:W2:Y:S01]  /*2270*/  LDC.64 R22, c[0x0][0x380] ;  /* 0x0000e000ff167b82 */ /* 0x004ea20000000a00 */
[----:B0-----:R-:W-:Y:S02]  /*2280*/  UIMAD UR8, UR4, UR19, URZ ;  /* 0x00000013040872a4 */ /* 0x001fe4000f8e02ff */
[----:B-1----:R-:W-:-:S05]  /*2290*/  UIMAD UR9, UR4, UR18, URZ ;  /* 0x00000012040972a4 */ /* 0x002fca000f8e02ff */
[----:B------:R-:W0:Y:S01]  /*22a0*/  LDC.64 R20, c[0x0][0x460] ;  /* 0x00011800ff147b82 */ /* 0x000e220000000a00 */
[----:B--2---:R-:W-:-:S04]  /*22b0*/  IADD3 R24, P0, P1, R17, UR8, R22 ;  /* 0x0000000811187c10 */ /* 0x004fc8000f91e016 */
[----:B------:R-:W-:Y:S02]  /*22c0*/  IADD3.X R25, PT, PT, R26, R23, RZ, P0, P1 ;  /* 0x000000171a197210 */ /* 0x000fe400007e24ff */
[----:B0-----:R-:W-:-:S03]  /*22d0*/  IADD3 R32, P2, P3, R5, UR9, R20 ;  /* 0x0000000905207c10 */ /* 0x001fc6000fb5e014 */
        /* <DEDUP_REMOVED lines=72> */
[----:B-1----:R-:W3:Y:S01]  /*2760*/  LDG.E R29, desc[UR10][R20.64] ;  /* 0x0000000a141d7981 */ /* 0x002ee2000c1e1900 */
[----:B------:R-:W-:-:S04]  /*2770*/  UIADD3 UR4, UPT, UPT, UR4, 0x8, URZ ;  /* 0x0000000804047890 */ /* 0x000fc8000fffe0ff */
[----:B------:R-:W-:Y:S01]  /*2780*/  UISETP.NE.AND UP2, UPT, UR4, UR5, UPT ;  /* 0x000000050400728c */ /* 0x000fe2000bf45270 */
[----:B---3--:R-:W-:-:S05]  /*2790*/  FFMA R29, R22, R27, R29 ;  /* 0x0000001b161d7223 */ /* 0x008fca000000001d */
[----:B------:R2:W-:Y:S03]  /*27a0*/  STG.E desc[UR10][R20.64], R29 ;  /* 0x0000001d14007986 */ /* 0x0005e6000c10190a */
[----:B------:R-:W-:Y:S05]  /*27b0*/  BRA.U UP2, `(.L_x_492) ;  /* 0xfffffff902ac7547 */ /* 0x000fea000b83ffff */
[----:B--2---:R-:W-:-:S07]  /*27c0*/  IMAD.U32 R19, RZ, RZ, UR5 ;  /* 0x00000005ff137e24 */ /* 0x004fce000f8e00ff */
.L_x_491:
        /* <DEDUP_REMOVED lines=13> */
[----:B------:R-:W-:-:S03]  /*28a0*/  IADD3.X R23, PT, PT, R16, UR21, RZ, P2, P3 ;  /* 0x0000001510177c10 */ /* 0x000fc600097e64ff */
        /* <DEDUP_REMOVED lines=21> */
[----:B0-----:R-:W2:Y:S01]  /*2a00*/  LDG.E R29, desc[UR10][R24.64] ;  /* 0x0000000a181d7981 */ /* 0x001ea2000c1e1900 */
        /* <DEDUP_REMOVED lines=10> */
[----:B------:R-:W-:Y:S01]  /*2ab0*/  IADD3 R19, PT, PT, R19, 0x4, RZ ;  /* 0x0000000413137810 */ /* 0x000fe20007ffe0ff */
[----:B--2---:R-:W-:-:S05]  /*2ac0*/  FFMA R31, R20, R27, R31 ;  /* 0x0000001b141f7223 */ /* 0x004fca000000001f */
[----:B------:R1:W-:Y:S02]  /*2ad0*/  STG.E desc[UR10][R22.64], R31 ;  /* 0x0000001f16007986 */ /* 0x0003e4000c10190a */
.L_x_494:
[----:B------:R-:W-:Y:S05]  /*2ae0*/  BRA.U !UP2, `(.L_x_493) ;  /* 0x000000010ab07547 */ /* 0x000fea000b800000 */
[----:B------:R-:W0:Y:S01]  /*2af0*/  LDCU UR4, c[0x0][0x3a0] ;  /* 0x00007400ff0477ac */ /* 0x000e220008000800 */
[----:B------:R-:W-:Y:S02]  /*2b00*/  UISETP.NE.AND UP2, UPT, UR16, 0x1, UPT ;  /* 0x000000011000788c */ /* 0x000fe4000bf45270 */
[----:B0-----:R-:W-:-:S07]  /*2b10*/  ULOP3.LUT UP3, URZ, UR4, 0x1, URZ, 0xc0, !UPT ;  /* 0x0000000104ff7892 */ /* 0x001fce000f86c0ff */
        /* <DEDUP_REMOVED lines=26> */
.L_x_495:
[----:B------:R-:W-:Y:S05]  /*2cc0*/  BRA.U !UP3, `(.L_x_493) ;  /* 0x000000010b387547 */ /* 0x000fea000b800000 */
[----:B------:R-:W0:Y:S01]  /*2cd0*/  LDCU UR4, c[0x0][0x38c] ;  /* 0x00007180ff0477ac */ /* 0x000e220008000800 */
[----:B------:R-:W2:Y:S01]  /*2ce0*/  LDCU UR18, c[0x0][0x46c] ;  /* 0x00008d80ff1277ac */ /* 0x000ea20008000800 */
[----:B------:R-:W3:Y:S01]  /*2cf0*/  LDCU.64 UR8, c[0x0][0x380] ;  /* 0x00007000ff0877ac */ /* 0x000ee20008000a00 */
[----:B------:R-:W4:Y:S01]  /*2d00*/  LDCU.64 UR20, c[0x0][0x460] ;  /* 0x00008c00ff1477ac */ /* 0x000f220008000a00 */
[C---:B01----:R-:W-:Y:S02]  /*2d10*/  IMAD R22, R19.reuse, UR4, RZ ;  /* 0x0000000413167c24 */ /* 0x043fe4000f8e02ff */
[----:B--2---:R-:W-:-:S03]  /*2d20*/  IMAD R20, R19, UR18, RZ ;  /* 0x0000001213147c24 */ /* 0x004fc6000f8e02ff */
[----:B---3--:R-:W-:Y:S02]  /*2d30*/  IADD3 R22, P0, P1, R17, UR8, R22 ;  /* 0x0000000811167c10 */ /* 0x008fe4000f91e016 */
[----:B----4-:R-:W-:Y:S02]  /*2d40*/  IADD3 R20, P2, P3, R5, UR20, R20 ;  /* 0x0000001405147c10 */ /* 0x010fe4000fb5e014 */
[----:B------:R-:W-:Y:S02]  /*2d50*/  IADD3.X R23, PT, PT, R26, UR9, RZ, P0, P1 ;  /* 0x000000091a177c10 */ /* 0x000fe400087e24ff */
[----:B------:R-:W-:-:S03]  /*2d60*/  IADD3.X R21, PT, PT, R16, UR21, RZ, P2, P3 ;  /* 0x0000001510157c10 */ /* 0x000fc600097e64ff */
[----:B------:R-:W2:Y:S04]  /*2d70*/  LDG.E R22, desc[UR10][R22.64] ;  /* 0x0000000a16167981 */ /* 0x000ea8000c1e1900 */
[----:B------:R-:W2:Y:S02]  /*2d80*/  LDG.E R17, desc[UR10][R20.64] ;  /* 0x0000000a14117981 */ /* 0x000ea4000c1e1900 */
[----:B--2---:R-:W-:-:S05]  /*2d90*/  FFMA R17, R22, R27, R17 ;  /* 0x0000001b16117223 */ /* 0x004fca0000000011 */
[----:B------:R2:W-:Y:S02]  /*2da0*/  STG.E desc[UR10][R20.64], R17 ;  /* 0x0000001114007986 */ /* 0x0005e4000c10190a */
.L_x_493:
[----:B------:R-:W-:-:S07]  /*2db0*/  FADD R4, R4, R27 ;  /* 0x0000001b04047221 */ /* 0x000fce0000000000 */
.L_x_486:
[----:B------:R-:W-:Y:S05]  /*2dc0*/  BSYNC.RECONVERGENT B0 ;  /* 0x0000000000007941 */ /* 0x000fea0003800200 */
.L_x_485:
        /* <DEDUP_REMOVED lines=8> */
.L_x_484:
[----:B------:R-:W-:Y:S01]  /*2e50*/  HFMA2 R4, -RZ, RZ, 0, 0 ;  /* 0x00000000ff047431 */ /* 0x000fe200000001ff */
[----:B------:R-:W-:-:S06]  /*2e60*/  UMOV UR4, UR7 ;  /* 0x0000000700047c82 */ /* 0x000fcc0008000000 */
.L_x_501:
        /* <DEDUP_REMOVED lines=9> */
.L_x_500:
[----:B---3--:R-:W-:Y:S01]  /*2f00*/  IMAD R5, R13, UR5, R0 ;  /* 0x000000050d057c24 */ /* 0x008fe2000f8e0200 */
[----:B------:R-:W-:Y:S04]  /*2f10*/  BSSY.RECONVERGENT B0, `(.L_x_498) ;  /* 0x0000026000007945 */ /* 0x000fe80003800200 */
[C---:B------:R-:W-:Y:S02]  /*2f20*/  ISETP.GE.OR P0, PT, R5.reuse, UR9, P1 ;  /* 0x0000000905007c0c */ /* 0x040fe40008f06670 */
[----:B------:R-:W-:-:S04]  /*2f30*/  LOP3.LUT R5, R5, R18, RZ, 0xfc, !PT ;  /* 0x0000001205057212 */ /* 0x000fc800078efcff */
[----:B------:R-:W-:-:S13]  /*2f40*/  ISETP.LT.OR P0, PT, R5, RZ, P0 ;  /* 0x000000ff0500720c */ /* 0x000fda0000701670 */
[----:B------:R-:W-:Y:S05]  /*2f50*/  @P0 BRA `(.L_x_499) ;  /* 0x0000000000840947 */ /* 0x000fea0003800000 */
[----:B------:R-:W0:Y:S01]  /*2f60*/  LDC.64 R6, c[0x0][0x3f0] ;  /* 0x0000fc00ff067b82 */ /* 0x000e220000000a00 */
[----:B------:R-:W-:-:S05]  /*2f70*/  IMAD.U32 R5, RZ, RZ, UR14 ;  /* 0x0000000eff057e24 */ /* 0x000fca000f8e00ff */
[----:B------:R-:W-:-:S13]  /*2f80*/  ISETP.NE.AND P0, PT, R5, 0x1, PT ;  /* 0x000000010500780c */ /* 0x000fda0003f05270 */
[----:B------:R-:W2:Y:S04]  /*2f90*/  @P0 LDG.E R16, desc[UR10][R14.64] ;  /* 0x0000000a0e100981 */ /* 0x000ea8000c1e1900 */
[----:B0-----:R-:W3:Y:S01]  /*2fa0*/  LDG.E R6, desc[UR10][R6.64] ;  /* 0x0000000a06067981 */ /* 0x001ee2000c1e1900 */
[----:B------:R-:W-:-:S04]  /*2fb0*/  UISETP.NE.AND UP0, UPT, UR12, URZ, UPT ;  /* 0x000000ff0c00728c */ /* 0x000fc8000bf05270 */
[----:B------:R-:W-:Y:S02]  /*2fc0*/  USEL UR8, UR4, UR5, !UP0 ;  /* 0x0000000504087287 */ /* 0x000fe4000c000000 */
[----:B------:R-:W-:Y:S01]  /*2fd0*/  @P0 I2FP.F32.S32 R9, UR5 ;  /* 0x0000000500090c45 */ /* 0x000fe20008201400 */
[----:B------:R-:W-:-:S03]  /*2fe0*/  HFMA2 R11, -RZ, RZ, 0.96630859375, -0.0022525787353515625 ;  /* 0x3bbb989dff0b7431 */ /* 0x000fc600000001ff */
[----:B------:R-:W-:Y:S01]  /*2ff0*/  I2FP.F32.S32 R5, UR8 ;  /* 0x0000000800057c45 */ /* 0x000fe20008201400 */
[----:B------:R-:W-:Y:S02]  /*3000*/  IMAD.MOV.U32 R17, RZ, RZ, 0x437c0000 ;  /* 0x437c0000ff117424 */ /* 0x000fe400078e00ff */
[----:B--2---:R-:W-:Y:S02]  /*3010*/  @P0 FMUL R16, R9, R16 ;  /* 0x0000001009100220 */ /* 0x004fe40000400000 */
[----:B---3--:R-:W-:Y:S02]  /*3020*/  FMUL R12, R5, R6 ;  /* 0x00000006050c7220 */ /* 0x008fe40000400000 */
[----:B------:R-:W-:Y:S02]  /*3030*/  @P0 FMUL R16, R9, R16 ;  /* 0x0000001009100220 */ /* 0x000fe40000400000 */
[----:B------:R-:W-:Y:S02]  /*3040*/  FMUL R12, R5, R12 ;  /* 0x0000000c050c7220 */ /* 0x000fe40000400000 */
[----:B------:R-:W-:-:S02]  /*3050*/  @P0 FFMA.SAT R6, R16, R11, 0.5 ;  /* 0x3f00000010060423 */ /* 0x000fc4000000200b */
[----:B------:R-:W-:Y:S02]  /*3060*/  FFMA.SAT R5, R12, R11, 0.5 ;  /* 0x3f0000000c057423 */ /* 0x000fe4000000200b */
[-C--:B------:R-:W-:Y:S02]  /*3070*/  @P0 FFMA.RM R9, R6, R17.reuse, 12582913 ;  /* 0x4b40000106090423 */ /* 0x080fe40000004011 */
[----:B------:R-:W-:Y:S02]  /*3080*/  FFMA.RM R5, R5, R17, 12582913 ;  /* 0x4b40000105057423 */ /* 0x000fe40000004011 */
[----:B------:R-:W-:Y:S02]  /*3090*/  @P0 FADD R11, R9, -12583039 ;  /* 0xcb40007f090b0421 */ /* 0x000fe40000000000 */
[----:B------:R-:W-:Y:S02]  /*30a0*/  FADD R7, R5, -12583039 ;  /* 0xcb40007f05077421 */ /* 0x000fe40000000000 */
[----:B------:R-:W-:-:S02]  /*30b0*/  @P0 FFMA R11, R16, 1.4426950216293334961, -R11 ;  /* 0x3fb8aa3b100b0823 */ /* 0x000fc4000000080b */
[----:B------:R-:W-:Y:S02]  /*30c0*/  FFMA R7, R12, 1.4426950216293334961, -R7 ;  /* 0x3fb8aa3b0c077823 */ /* 0x000fe40000000807 */
[----:B------:R-:W-:Y:S02]  /*30d0*/  @P0 FFMA R11, R16, 1.925963033500011079e-08, R11 ;  /* 0x32a57060100b0823 */ /* 0x000fe4000000000b */
[----:B------:R-:W-:Y:S02]  /*30e0*/  FFMA R7, R12, 1.925963033500011079e-08, R7 ;  /* 0x32a570600c077823 */ /* 0x000fe40000000007 */
[----:B------:R-:W0:Y:S08]  /*30f0*/  @P0 MUFU.EX2 R12, R11 ;  /* 0x0000000b000c0308 */ /* 0x000e300000000800 */
[----:B------:R-:W1:Y:S01]  /*3100*/  MUFU.EX2 R6, R7 ;  /* 0x0000000700067308 */ /* 0x000e620000000800 */
[----:B------:R-:W-:Y:S01]  /*3110*/  SHF.L.U32 R5, R5, 0x17, RZ ;  /* 0x0000001705057819 */ /* 0x000fe200000006ff */
[----:B------:R-:W-:-:S04]  /*3120*/  @P0 IMAD.SHL.U32 R9, R9, 0x800000, RZ ;  /* 0x0080000009090824 */ /* 0x000fc800078e00ff */
[----:B0-----:R-:W-:Y:S01]  /*3130*/  @P0 FMUL R12, R9, R12 ;  /* 0x0000000c090c0220 */ /* 0x001fe20000400000 */
[----:B-1----:R-:W-:-:S04]  /*3140*/  FMUL R5, R5, R6 ;  /* 0x0000000605057220 */ /* 0x002fc80000400000 */
[----:B------:R-:W-:-:S04]  /*3150*/  @P0 FMUL R5, R5, R12 ;  /* 0x0000000c05050220 */ /* 0x000fc80000400000 */
[----:B------:R-:W-:-:S07]  /*3160*/  FADD R4, R4, R5 ;  /* 0x0000000504047221 */ /* 0x000fce0000000000 */
.L_x_499:
[----:B------:R-:W-:Y:S05]  /*3170*/  BSYNC.RECONVERGENT B0 ;  /* 0x0000000000007941 */ /* 0x000fea0003800200 */
.L_x_498:
        /* <DEDUP_REMOVED lines=8> */
.L_x_478:
[----:B------:R-:W3:Y:S01]  /*3200*/  LDCU UR5, c[0x0][0x3a0] ;  /* 0x00007400ff0577ac */ /* 0x000ee20008000800 */
[----:B------:R-:W-:Y:S02]  /*3210*/  FMNMX.NAN R4, R4, 0.0010000000474974513054, !PT ;  /* 0x3a83126f04047809 */ /* 0x000fe40007820000 */
[----:B------:R-:W-:Y:S01]  /*3220*/  MOV R5, RZ ;  /* 0x000000ff00057202 */ /* 0x000fe20000000f00 */
[----:B---3--:R-:W-:-:S09]  /*3230*/  UISETP.GE.AND UP0, UPT, UR5, 0x1, UPT ;  /* 0x000000010500788c */ /* 0x008fd2000bf06270 */
[----:B------:R-:W-:Y:S05]  /*3240*/  BRA.U !UP0, `(.L_x_502) ;  /* 0x0000001908e87547 */ /* 0x000fea000b800000 */
[----:B------:R-:W3:Y:S01]  /*3250*/  LDCU UR4, c[0x0][0x4a0] ;  /* 0x00009400ff0477ac */ /* 0x000ee20008000800 */
[----:B------:R-:W-:Y:S01]  /*3260*/  FMUL R13, R4, R4 ;  /* 0x00000004040d7220 */ /* 0x000fe20000400000 */
[----:B------:R-:W0:Y:S01]  /*3270*/  LDCU.64 UR8, c[0x0][0x4a8] ;  /* 0x00009500ff0877ac */ /* 0x000e220008000a00 */
[----:B------:R-:W4:Y:S01]  /*3280*/  LDCU.64 UR16, c[0x0][0x470] ;  /* 0x00008e00ff1077ac */ /* 0x000f220008000a00 */
[----:B------:R-:W5:Y:S01]  /*3290*/  LDCU UR12, c[0x0][0x468] ;  /* 0x00008d00ff0c77ac */ /* 0x000f620008000800 */
[----:B---3--:R-:W-:Y:S01]  /*32a0*/  IMAD R11, R10, UR4, RZ ;  /* 0x000000040a0b7c24 */ /* 0x008fe2000f8e02ff */
[----:B------:R-:W-:Y:S01]  /*32b0*/  UIADD3 UR4, UPT, UPT, UR5, -0x1, URZ ;  /* 0xffffffff05047890 */ /* 0x000fe2000fffe0ff */
[----:B0-----:R-:W-:-:S03]  /*32c0*/  IMAD R6, R2, UR8, RZ ;  /* 0x0000000802067c24 */ /* 0x001fc6000f8e02ff */
[----:B------:R-:W-:Y:S01]  /*32d0*/  UISETP.GE.U32.AND UP0, UPT, UR4, 0x7, UPT ;  /* 0x000000070400788c */ /* 0x000fe2000bf06070 */
[----:B------:R-:W-:Y:S02]  /*32e0*/  IMAD R5, R0, UR9, RZ ;  /* 0x0000000900057c24 */ /* 0x000fe4000f8e02ff */
[----:B----4-:R-:W-:Y:S01]  /*32f0*/  IMAD R12, R2, UR16, RZ ;  /* 0x00000010020c7c24 */ /* 0x010fe2000f8e02ff */
[----:B------:R-:W-:Y:S01]  /*3300*/  UMOV UR4, URZ ;  /* 0x000000ff00047c82 */ /* 0x000fe20008000000 */
[----:B------:R-:W-:Y:S01]  /*3310*/  IMAD R7, R0, UR17, RZ ;  /* 0x0000001100077c24 */ /* 0x000fe2000f8e02ff */
[----:B------:R-:W-:Y:S01]  /*3320*/  IADD3 R11, P0, P1, R11, R6, R5 ;  /* 0x000000060b0b7210 */ /* 0x000fe2000791e005 */
[----:B-----5:R-:W-:Y:S01]  /*3330*/  IMAD R9, R10, UR12, RZ ;  /* 0x0000000c0a097c24 */ /* 0x020fe2000f8e02ff */
[----:B------:R-:W-:Y:S01]  /*3340*/  ULOP3.LUT UR12, UR5, 0x7, URZ, 0xc0, !UPT ;  /* 0x00000007050c7892 */ /* 0x000fe2000f8ec0ff */
[----:B------:R-:W-:Y:S01]  /*3350*/  IMAD.MOV.U32 R5, RZ, RZ, RZ ;  /* 0x000000ffff057224 */ /* 0x000fe200078e00ff */
[----:B------:R-:W-:-:S02]  /*3360*/  IADD3.X R16, PT, PT, RZ, RZ, RZ, P0, P1 ;  /* 0x000000ffff107210 */ /* 0x000fc400007e24ff */
[----:B------:R-:W-:-:S04]  /*3370*/  IADD3 R9, P2, P3, R9, R12, R7 ;  /* 0x0000000c09097210 */ /* 0x000fc80007b5e007 */
[----:B------:R-:W-:Y:S01]  /*3380*/  IADD3.X R12, PT, PT, RZ, RZ, RZ, P2, P3 ;  /* 0x000000ffff0c7210 */ /* 0x000fe200017e64ff */
[----:B------:R-:W-:Y:S08]  /*3390*/  BRA.U !UP0, `(.L_x_503) ;  /* 0x0000000d08447547 */ /* 0x000ff0000b800000 */
[----:B------:R-:W0:Y:S01]  /*33a0*/  LDC.64 R6, c[0x0][0x498] ;  /* 0x00012600ff067b82 */ /* 0x000e220000000a00 */
[----:B------:R-:W-:Y:S01]  /*33b0*/  HFMA2 R5, -RZ, RZ, 0, 0 ;  /* 0x00000000ff057431 */ /* 0x000fe200000001ff */
[----:B------:R-:W-:Y:S01]  /*33c0*/  ULOP3.LUT UR4, UR5, 0x7ffffff8, URZ, 0xc0, !UPT ;  /* 0x7ffffff805047892 */ /* 0x000fe2000f8ec0ff */
[----:B------:R-:W3:Y:S01]  /*33d0*/  LDCU UR15, c[0x0][0x4a4] ;  /* 0x00009480ff0f77ac */ /* 0x000ee20008000800 */
[----:B------:R-:W4:Y:S01]  /*33e0*/  LDCU UR13, c[0x0][0x46c] ;  /* 0x00008d80ff0d77ac */ /* 0x000f220008000800 */
[----:B------:R-:W-:-:S09]  /*33f0*/  UMOV UR5, URZ ;  /* 0x000000ff00057c82 */ /* 0x000fd20008000000 */
.L_x_520:
[----:B--2---:R-:W2:Y:S01]  /*3400*/  LDC.64 R20, c[0x0][0x460] ;  /* 0x00011800ff147b82 */ /* 0x004ea20000000a00 */
[----:B----4-:R-:W-:Y:S02]  /*3410*/  UIMAD UR9, UR5, UR13, URZ ;  /* 0x0000000d050972a4 */ /* 0x010fe4000f8e02ff */
[----:B---3--:R-:W-:-:S06]  /*3420*/  UIMAD UR8, UR5, UR15, URZ ;  /* 0x0000000f050872a4 */ /* 0x008fcc000f8e02ff */
[----:B0-----:R-:W-:-:S04]  /*3430*/  IADD3 R18, P0, P1, R11, UR8, R6 ;  /* 0x000000080b127c10 */ /* 0x001fc8000f91e006 */
[----:B------:R-:W-:-:S05]  /*3440*/  IADD3.X R19, PT, PT, R16, R7, RZ, P0, P1 ;  /* 0x0000000710137210 */ /* 0x000fca00007e24ff */
[----:B------:R-:W3:Y:S01]  /*3450*/  LDG.E R18, desc[UR10][R18.64] ;  /* 0x0000000a12127981 */ /* 0x000ee2000c1e1900 */
[----:B--2---:R-:W-:-:S04]  /*3460*/  IADD3 R20, P2, P3, R9, UR9, R20 ;  /* 0x0000000909147c10 */ /* 0x004fc8000fb5e014 */
[----:B------:R-:W-:-:S06]  /*3470*/  IADD3.X R21, PT, PT, R12, R21, RZ, P2, P3 ;  /* 0x000000150c157210 */ /* 0x000fcc00017e64ff */
[----:B------:R-:W3:Y:S01]  /*3480*/  LDG.E R21, desc[UR10][R20.64] ;  /* 0x0000000a14157981 */ /* 0x000ee2000c1e1900 */
[----:B-1----:R-:W0:Y:S01]  /*3490*/  MUFU.RCP R22, R13 ;  /* 0x0000000d00167308 */ /* 0x002e220000001000 */
[----:B------:R-:W-:Y:S01]  /*34a0*/  BSSY.RECONVERGENT B2, `(.L_x_504) ;  /* 0x000000d000027945 */ /* 0x000fe20003800200 */
[----:B0-----:R-:W-:-:S04]  /*34b0*/  FFMA R17, -R13, R22, 1 ;  /* 0x3f8000000d117423 */ /* 0x001fc80000000116 */
[----:B------:R-:W-:Y:S01]  /*34c0*/  FFMA R22, R22, R17, R22 ;  /* 0x0000001116167223 */ /* 0x000fe20000000016 */
[----:B---3--:R-:W-:-:S04]  /*34d0*/  FMUL R31, R18, R21 ;  /* 0x00000015121f7220 */ /* 0x008fc80000400000 */
[----:B------:R-:W0:Y:S01]  /*34e0*/  FCHK P0, R31, R13 ;  /* 0x0000000d1f007302 */ /* 0x000e220000000000 */
[----:B------:R-:W-:-:S04]  /*34f0*/  FFMA R17, R31, R22, RZ ;  /* 0x000000161f117223 */ /* 0x000fc800000000ff */
[----:B------:R-:W-:-:S04]  /*3500*/  FFMA R23, -R13, R17, R31 ;  /* 0x000000110d177223 */ /* 0x000fc8000000011f */
[----:B------:R-:W-:Y:S01]  /*3510*/  FFMA R22, R22, R23, R17 ;  /* 0x0000001716167223 */ /* 0x000fe20000000011 */
[----:B0-----:R-:W-:Y:S06]  /*3520*/  @!P0 BRA `(.L_x_505) ;  /* 0x0000000000108947 */ /* 0x001fec0003800000 */
[----:B------:R-:W-:Y:S01]  /*3530*/  IMAD.MOV.U32 R21, RZ, RZ, R13 ;  /* 0x000000ffff157224 */ /* 0x000fe200078e000d */
[----:B------:R-:W-:-:S07]  /*3540*/  MOV R22, 0x3560 ;  /* 0x0000356000167802 */ /* 0x000fce0000000f00 */
[----:B------:R-:W-:Y:S05]  /*3550*/  CALL.REL.NOINC `($__internal_4_$__cuda_sm3x_div_rn_noftz_f32_slowpath) ;  /* 0x0000006000c87944 */ /* 0x000fea0003c00000 */
[----:B------:R-:W-:-:S07]  /*3560*/  MOV R22, R21 ;  /* 0x0000001500167202 */ /* 0x000fce0000000f00 */
.L_x_505:
[----:B------:R-:W-:Y:S05]  /*3570*/  BSYNC.RECONVERGENT B2 ;  /* 0x0000000000027941 */ /* 0x000fea0003800200 */
.L_x_504:
[----:B------:R-:W0:Y:S01]  /*3580*/  LDC.64 R20, c[0x0][0x460] ;  /* 0x00011800ff147b82 */ /* 0x000e220000000a00 */
[----:B------:R-:W-:Y:S02]  /*3590*/  UIADD3 UR9, UPT, UPT, UR9, UR13, URZ ;  /* 0x0000000d09097290 */ /* 0x000fe4000fffe0ff */
[----:B------:R-:W-:-:S06]  /*35a0*/  UIADD3 UR8, UPT, UPT, UR8, UR15, URZ ;  /* 0x0000000f08087290 */ /* 0x000fcc000fffe0ff */
[----:B------:R-:W-:-:S04]  /*35b0*/  IADD3 R18, P0, P1, R11, UR8, R6 ;  /* 0x000000080b127c10 */ /* 0x000fc8000f91e006 */
[----:B------:R-:W-:-:S05]  /*35c0*/  IADD3.X R19, PT, PT, R16, R7, RZ, P0, P1 ;  /* 0x0000000710137210 */ /* 0x000fca00007e24ff */
[----:B------:R-:W2:Y:S01]  /*35d0*/  LDG.E R18, desc[UR10][R18.64] ;  /* 0x0000000a12127981 */ /* 0x000ea2000c1e1900 */
[----:B0-----:R-:W-:-:S04]  /*35e0*/  IADD3 R20, P2, P3, R9, UR9, R20 ;  /* 0x0000000909147c10 */ /* 0x001fc8000fb5e014 */
[----:B------:R-:W-:-:S06]  /*35f0*/  IADD3.X R21, PT, PT, R12, R21, RZ, P2, P3 ;  /* 0x000000150c157210 */ /* 0x000fcc00017e64ff */
        /* <DEDUP_REMOVED lines=16> */
.L_x_507:
[----:B------:R-:W-:Y:S05]  /*3700*/  BSYNC.RECONVERGENT B2 ;  /* 0x0000000000027941 */ /* 0x000fea0003800200 */
.L_x_506:
        /* <DEDUP_REMOVED lines=24> */
.L_x_509:
[----:B------:R-:W-:Y:S05]  /*3890*/  BSYNC.RECONVERGENT B2 ;  /* 0x0000000000027941 */ /* 0x000fea0003800200 */
.L_x_508:
        /* <DEDUP_REMOVED lines=24> */
.L_x_511:
[----:B------:R-:W-:Y:S05]  /*3a20*/  BSYNC.RECONVERGENT B2 ;  /* 0x0000000000027941 */ /* 0x000fea0003800200 */
.L_x_510:
        /* <DEDUP_REMOVED lines=24> */
.L_x_513:
[----:B------:R-:W-:Y:S05]  /*3bb0*/  BSYNC.RECONVERGENT B2 ;  /* 0x0000000000027941 */ /* 0x000fea0003800200 */
.L_x_512:
        /* <DEDUP_REMOVED lines=24> */
.L_x_515:
[----:B------:R-:W-:Y:S05]  /*3d40*/  BSYNC.RECONVERGENT B2 ;  /* 0x0000000000027941 */ /* 0x000fea0003800200 */
.L_x_514:
        /* <DEDUP_REMOVED lines=24> */
.L_x_517:
[----:B------:R-:W-:Y:S05]  /*3ed0*/  BSYNC.RECONVERGENT B2 ;  /* 0x0000000000027941 */ /* 0x000fea0003800200 */
.L_x_516:
        /* <DEDUP_REMOVED lines=24> */
.L_x_519:
[----:B------:R-:W-:Y:S05]  /*4060*/  BSYNC.RECONVERGENT B2 ;  /* 0x0000000000027941 */ /* 0x000fea0003800200 */
.L_x_518:
[----:B------:R-:W-:Y:S01]  /*4070*/  UIADD3 UR5, UPT, UPT, UR5, 0x8, URZ ;  /* 0x0000000805057890 */ /* 0x000fe2000fffe0ff */
[----:B------:R-:W-:-:S03]  /*4080*/  FADD R5, R5, -R24 ;  /* 0x8000001805057221 */ /* 0x000fc60000000000 */
[----:B------:R-:W-:-:S09]  /*4090*/  UISETP.NE.AND UP0, UPT, UR5, UR4, UPT ;  /* 0x000000040500728c */ /* 0x000fd2000bf05270 */
[----:B------:R-:W-:Y:S05]  /*40a0*/  BRA.U UP0, `(.L_x_520) ;  /* 0xfffffff100d47547 */ /* 0x000fea000b83ffff */
.L_x_503:
[----:B------:R-:W-:-:S09]  /*40b0*/  UISETP.NE.AND UP0, UPT, UR12, URZ, UPT ;  /* 0x000000ff0c00728c */ /* 0x000fd2000bf05270 */
[----:B------:R-:W-:Y:S05]  /*40c0*/  BRA.U !UP0, `(.L_x_502) ;  /* 0x0000000d08487547 */ /* 0x000fea000b800000 */
[----:B------:R-:W0:Y:S01]  /*40d0*/  LDCU UR5, c[0x0][0x3a0] ;  /* 0x00007400ff0577ac */ /* 0x000e220008000800 */
[----:B------:R-:W-:Y:S02]  /*40e0*/  UISETP.GE.U32.AND UP0, UPT, UR12, 0x4, UPT ;  /* 0x000000040c00788c */ /* 0x000fe4000bf06070 */
[----:B0-----:R-:W-:-:S07]  /*40f0*/  ULOP3.LUT UR9, UR5, 0x3, URZ, 0xc0, !UPT ;  /* 0x0000000305097892 */ /* 0x001fce000f8ec0ff */
[----:B------:R-:W-:Y:S05]  /*4100*/  BRA.U !UP0, `(.L_x_521) ;  /* 0x0000000508c47547 */ /* 0x000fea000b800000 */
[----:B------:R-:W0:Y:S01]  /*4110*/  LDCU UR8, c[0x0][0x46c] ;  /* 0x00008d80ff0877ac */ /* 0x000e220008000800 */
[----:B--2---:R-:W2:Y:S01]  /*4120*/  LDC.64 R20, c[0x0][0x460] ;  /* 0x00011800ff147b82 */ /* 0x004ea20000000a00 */
[----:B------:R-:W3:Y:S07]  /*4130*/  LDCU UR5, c[0x0][0x4a4] ;  /* 0x00009480ff0577ac */ /* 0x000eee0008000800 */
[----:B------:R-:W4:Y:S01]  /*4140*/  LDC.64 R18, c[0x0][0x498] ;  /* 0x00012600ff127b82 */ /* 0x000f220000000a00 */
[----:B0-----:R-:W-:-:S02]  /*4150*/  UIMAD UR8, UR4, UR8, URZ ;  /* 0x00000008040872a4 */ /* 0x001fc4000f8e02ff */
[----:B---3--:R-:W-:-:S04]  /*4160*/  UIMAD UR5, UR4, UR5, URZ ;  /* 0x00000005040572a4 */ /* 0x008fc8000f8e02ff */
[----:B--2---:R-:W-:-:S04]  /*4170*/  IADD3 R20, P2, P3, R9, UR8, R20 ;  /* 0x0000000809147c10 */ /* 0x004fc8000fb5e014 */
[----:B------:R-:W-:Y:S02]  /*4180*/  IADD3.X R21, PT, PT, R12, R21, RZ, P2, P3 ;  /* 0x000000150c157210 */ /* 0x000fe400017e64ff */
[----:B----4-:R-:W-:-:S04]  /*4190*/  IADD3 R18, P0, P1, R11, UR5, R18 ;  /* 0x000000050b127c10 */ /* 0x010fc8000f91e012 */
[----:B------:R-:W1:Y:S01]  /*41a0*/  LDG.E R21, desc[UR10][R20.64] ;  /* 0x0000000a14157981 */ /* 0x000e62000c1e1900 */
[----:B------:R-:W-:-:S05]  /*41b0*/  IADD3.X R19, PT, PT, R16, R19, RZ, P0, P1 ;  /* 0x0000001310137210 */ /* 0x000fca00007e24ff */
[----:B------:R-:W1:Y:S01]  /*41c0*/  LDG.E R18, desc[UR10][R18.64] ;  /* 0x0000000a12127981 */ /* 0x000e62000c1e1900 */
[----:B------:R-:W0:Y:S01]  /*41d0*/  MUFU.RCP R6, R13 ;  /* 0x0000000d00067308 */ /* 0x000e220000001000 */
[----:B------:R-:W-:Y:S01]  /*41e0*/  BSSY.RECONVERGENT B2, `(.L_x_522) ;  /* 0x000000d000027945 */ /* 0x000fe20003800200 */
[----:B0-----:R-:W-:-:S04]  /*41f0*/  FFMA R7, -R13, R6, 1 ;  /* 0x3f8000000d077423 */ /* 0x001fc80000000106 */
[----:B------:R-:W-:Y:S01]  /*4200*/  FFMA R6, R6, R7, R6 ;  /* 0x0000000706067223 */ /* 0x000fe20000000006 */
[----:B-1----:R-:W-:-:S04]  /*4210*/  FMUL R31, R18, R21 ;  /* 0x00000015121f7220 */ /* 0x002fc80000400000 */
        /* <DEDUP_REMOVED lines=9> */
.L_x_523:
[----:B------:R-:W-:Y:S05]  /*42b0*/  BSYNC.RECONVERGENT B2 ;  /* 0x0000000000027941 */ /* 0x000fea0003800200 */
.L_x_522:
        /* <DEDUP_REMOVED lines=27> */
.L_x_525:
[----:B------:R-:W-:Y:S05]  /*4470*/  BSYNC.RECONVERGENT B2 ;  /* 0x0000000000027941 */ /* 0x000fea0003800200 */
.L_x_524:
        /* <DEDUP_REMOVED lines=27> */
.L_x_527:
[----:B------:R-:W-:Y:S05]  /*4630*/  BSYNC.RECONVERGENT B2 ;  /* 0x0000000000027941 */ /* 0x000fea0003800200 */
.L_x_526:
        /* <DEDUP_REMOVED lines=27> */
.L_x_529:
[----:B------:R-:W-:Y:S05]  /*47f0*/  BSYNC.RECONVERGENT B2 ;  /* 0x0000000000027941 */ /* 0x000fea0003800200 */
.L_x_528:
[----:B------:R-:W-:Y:S01]  /*4800*/  FADD R5, R5, -R6 ;  /* 0x8000000605057221 */ /* 0x000fe20000000000 */
[----:B------:R-:W-:-:S12]  /*4810*/  UIADD3 UR4, UPT, UPT, UR4, 0x4, URZ ;  /* 0x0000000404047890 */ /* 0x000fd8000fffe0ff */
.L_x_521:
[----:B------:R-:W-:-:S09]  /*4820*/  UISETP.NE.AND UP0, UPT, UR9, URZ, UPT ;  /* 0x000000ff0900728c */ /* 0x000fd2000bf05270 */
[----:B------:R-:W-:Y:S05]  /*4830*/  BRA.U !UP0, `(.L_x_502) ;  /* 0x00000005086c7547 */ /* 0x000fea000b800000 */
[----:B------:R-:W-:-:S09]  /*4840*/  UISETP.NE.AND UP0, UPT, UR9, 0x1, UPT ;  /* 0x000000010900788c */ /* 0x000fd2000bf05270 */
        /* <DEDUP_REMOVED lines=27> */
.L_x_532:
[----:B------:R-:W-:Y:S05]  /*4a00*/  BSYNC.RECONVERGENT B2 ;  /* 0x0000000000027941 */ /* 0x000fea0003800200 */
.L_x_531:
        /* <DEDUP_REMOVED lines=27> */
.L_x_534:
[----:B------:R-:W-:Y:S05]  /*4bc0*/  BSYNC.RECONVERGENT B2 ;  /* 0x0000000000027941 */ /* 0x000fea0003800200 */
.L_x_533:
[----:B------:R-:W-:Y:S01]  /*4bd0*/  FADD R5, R5, -R6 ;  /* 0x8000000605057221 */ /* 0x000fe20000000000 */
[----:B------:R-:W-:-:S12]  /*4be0*/  UIADD3 UR4, UPT, UPT, UR4, 0x2, URZ ;  /* 0x0000000204047890 */ /* 0x000fd8000fffe0ff */
.L_x_530:
[----:B------:R-:W0:Y:S02]  /*4bf0*/  LDCU UR5, c[0x0][0x3a0] ;  /* 0x00007400ff0577ac */ /* 0x000e240008000800 */
[----:B0-----:R-:W-:-:S04]  /*4c00*/  ULOP3.LUT UR5, UR5, 0x1, URZ, 0xc0, !UPT ;  /* 0x0000000105057892 */ /* 0x001fc8000f8ec0ff */
[----:B------:R-:W-:-:S09]  /*4c10*/  UISETP.NE.U32.AND UP0, UPT, UR5, 0x1, UPT ;  /* 0x000000010500788c */ /* 0x000fd2000bf05070 */
[----:B------:R-:W-:Y:S05]  /*4c20*/  BRA.U UP0, `(.L_x_502) ;  /* 0x0000000100707547 */ /* 0x000fea000b800000 */
[----:B------:R-:W0:Y:S01]  /*4c30*/  LDCU UR5, c[0x0][0x4a4] ;  /* 0x00009480ff0577ac */ /* 0x000e220008000800 */
[----:B--2---:R-:W2:Y:S01]  /*4c40*/  LDC.64 R20, c[0x0][0x460] ;  /* 0x00011800ff147b82 */ /* 0x004ea20000000a00 */
[----:B------:R-:W3:Y:S07]  /*4c50*/  LDCU UR8, c[0x0][0x46c] ;  /* 0x00008d80ff0877ac */ /* 0x000eee0008000800 */
[----:B------:R-:W4:Y:S01]  /*4c60*/  LDC.64 R18, c[0x0][0x498] ;  /* 0x00012600ff127b82 */ /* 0x000f220000000a00 */
[----:B0-----:R-:W-:-:S02]  /*4c70*/  UIMAD UR5, UR4, UR5, URZ ;  /* 0x00000005040572a4 */ /* 0x001fc4000f8e02ff */
[----:B---3--:R-:W-:-:S06]  /*4c80*/  UIMAD UR4, UR4, UR8, URZ ;  /* 0x00000008040472a4 */ /* 0x008fcc000f8e02ff */
[----:B--2---:R-:W-:-:S04]  /*4c90*/  IADD3 R20, P2, P3, R9, UR4, R20 ;  /* 0x0000000409147c10 */ /* 0x004fc8000fb5e014 */
[----:B------:R-:W-:Y:S02]  /*4ca0*/  IADD3.X R21, PT, PT, R12, R21, RZ, P2, P3 ;  /* 0x000000150c157210 */ /* 0x000fe400017e64ff */
[----:B----4-:R-:W-:-:S04]  /*4cb0*/  IADD3 R18, P0, P1, R11, UR5, R18 ;  /* 0x000000050b127c10 */ /* 0x010fc8000f91e012 */
[----:B------:R-:W-:Y:S01]  /*4cc0*/  IADD3.X R19, PT, PT, R16, R19, RZ, P0, P1 ;  /* 0x0000001310137210 */ /* 0x000fe200007e24ff */
[----:B------:R-:W1:Y:S04]  /*4cd0*/  LDG.E R21, desc[UR10][R20.64] ;  /* 0x0000000a14157981 */ /* 0x000e68000c1e1900 */
        /* <DEDUP_REMOVED lines=15> */
.L_x_536:
[----:B------:R-:W-:Y:S05]  /*4dd0*/  BSYNC.RECONVERGENT B2 ;  /* 0x0000000000027941 */ /* 0x000fea0003800200 */
.L_x_535:
[----:B------:R-:W-:-:S07]  /*4de0*/  FADD R5, R5, -R6 ;  /* 0x8000000605057221 */ /* 0x000fce0000000000 */
.L_x_502:
[----:B------:R-:W3:Y:S02]  /*4df0*/  LDCU UR4, c[0x0][0x4d0] ;  /* 0x00009a00ff0477ac */ /* 0x000ee40008000800 */
[----:B---3--:R-:W-:-:S09]  /*4e00*/  UISETP.GE.AND UP0, UPT, UR4, URZ, UPT ;  /* 0x000000ff0400728c */ /* 0x008fd2000bf06270 */
[----:B------:R-:W-:Y:S05]  /*4e10*/  BRA.U !UP0, `(.L_x_537) ;  /* 0x0000004508687547 */ /* 0x000fea000b800000 */
[----:B------:R-:W3:Y:S02]  /*4e20*/  LDCU UR4, c[0x0][0x3a0] ;  /* 0x00007400ff0477ac */ /* 0x000ee40008000800 */
[----:B---3--:R-:W-:-:S09]  /*4e30*/  UISETP.GE.AND UP0, UPT, UR4, -0x1, UPT ;  /* 0xffffffff0400788c */ /* 0x008fd2000bf06270 */
[----:B------:R-:W-:Y:S05]  /*4e40*/  BRA.U !UP0, `(.L_x_537) ;  /* 0x00000045085c7547 */ /* 0x000fea000b800000 */
[----:B------:R-:W0:Y:S01]  /*4e50*/  LDCU UR13, c[0x0][0x4a0] ;  /* 0x00009400ff0d77ac */ /* 0x000e220008000800 */
[----:B------:R-:W-:Y:S01]  /*4e60*/  LOP3.LUT R8, R8, 0x7c00, RZ, 0xc0, !PT ;  /* 0x00007c0008087812 */ /* 0x000fe200078ec0ff */
[----:B------:R-:W3:Y:S04]  /*4e70*/  LDCU.64 UR18, c[0x0][0x4a8] ;  /* 0x00009500ff1277ac */ /* 0x000ee80008000a00 */
[----:B------:R-:W-:Y:S01]  /*4e80*/  VIADD R8, R8, UR6 ;  /* 0x0000000608087c36 */ /* 0x000fe20008000000 */
[----:B------:R-:W4:Y:S01]  /*4e90*/  LDCU.64 UR16, c[0x0][0x390] ;  /* 0x00007200ff1077ac */ /* 0x000f220008000a00 */
[----:B------:R-:W5:Y:S01]  /*4ea0*/  LDCU.64 UR8, c[0x0][0x3c8] ;  /* 0x00007900ff0877ac */ /* 0x000f620008000a00 */
[----:B------:R-:W1:Y:S01]  /*4eb0*/  LDCU UR12, c[0x0][0x388] ;  /* 0x00007100ff0c77ac */ /* 0x000e620008000800 */
[----:B0-----:R-:W-:Y:S01]  /*4ec0*/  IMAD R6, R10, UR13, RZ ;  /* 0x0000000d0a067c24 */ /* 0x001fe2000f8e02ff */
[----:B------:R-:W0:Y:S01]  /*4ed0*/  LDCU UR5, c[0x0][0x3c0] ;  /* 0x00007800ff0577ac */ /* 0x000e220008000800 */
[----:B---3--:R-:W-:Y:S01]  /*4ee0*/  IMAD R11, R2, UR18, RZ ;  /* 0x00000012020b7c24 */ /* 0x008fe2000f8e02ff */
[----:B------:R-:W-:Y:S01]  /*4ef0*/  UISETP.GE.AND UP0, UPT, UR4, 0x1, UPT ;  /* 0x000000010400788c */ /* 0x000fe2000bf06270 */
[----:B------:R-:W-:-:S02]  /*4f00*/  IMAD R12, R0, UR19, RZ ;  /* 0x00000013000c7c24 */ /* 0x000fc4000f8e02ff */
[----:B----4-:R-:W-:Y:S02]  /*4f10*/  IMAD R7, R0, UR17, RZ ;  /* 0x0000001100077c24 */ /* 0x010fe4000f8e02ff */
[----:B------:R-:W-:Y:S01]  /*4f20*/  IMAD R16, R2, UR16, RZ ;  /* 0x0000001002107c24 */ /* 0x000fe2000f8e02ff */
[----:B------:R-:W-:Y:S01]  /*4f30*/  IADD3 R6, P1, P2, R6, R11, R12 ;  /* 0x0000000b06067210 */ /* 0x000fe20007a3e00c */
[----:B-----5:R-:W-:-:S03]  /*4f40*/  IMAD R9, R0, UR9, RZ ;  /* 0x0000000900097c24 */ /* 0x020fc6000f8e02ff */
[----:B------:R-:W-:Y:S01]  /*4f50*/  IADD3 R7, P0, PT, R16, R7, RZ ;  /* 0x0000000710077210 */ /* 0x000fe20007f1e0ff */
[----:B------:R-:W-:Y:S01]  /*4f60*/  IMAD R13, R2, UR8, R9 ;  /* 0x00000008020d7c24 */ /* 0x000fe2000f8e0209 */
[----:B------:R-:W-:Y:S01]  /*4f70*/  IADD3.X R11, PT, PT, RZ, RZ, RZ, P1, P2 ;  /* 0x000000ffff0b7210 */ /* 0x000fe20000fe44ff */
[C---:B-1----:R-:W-:Y:S01]  /*4f80*/  IMAD R9, R10.reuse, UR12, RZ ;  /* 0x0000000c0a097c24 */ /* 0x042fe2000f8e02ff */
[----:B------:R-:W-:Y:S01]  /*4f90*/  IADD3.X R12, PT, PT, RZ, RZ, RZ, P0, !PT ;  /* 0x000000ffff0c7210 */ /* 0x000fe200007fe4ff */
[----:B0-----:R-:W-:Y:S01]  /*4fa0*/  IMAD R10, R10, UR5, RZ ;  /* 0x000000050a0a7c24 */ /* 0x001fe2000f8e02ff */
[----:B------:R-:W-:Y:S07]  /*4fb0*/  BRA.U !UP0, `(.L_x_538) ;  /* 0x0000003d08dc7547 */ /* 0x000fee000b800000 */
[----:B------:R-:W0:Y:S01]  /*4fc0*/  LDCU UR5, c[0x0][0x38c] ;  /* 0x00007180ff0577ac */ /* 0x000e220008000800 */
[----:B------:R-:W-:Y:S01]  /*4fd0*/  BSSY B4, `(.L_x_539) ;  /* 0x00003f4000047945 */ /* 0x000fe20003800000 */
[----:B------:R-:W-:Y:S01]  /*4fe0*/  IMAD.IADD R13, R10, 0x1, R13 ;  /* 0x000000010a0d7824 */ /* 0x000fe200078e020d */
[----:B------:R-:W-:Y:S01]  /*4ff0*/  MOV R15, UR7 ;  /* 0x00000007000f7c02 */ /* 0x000fe20008000f00 */
[----:B------:R-:W1:Y:S01]  /*5000*/  LDCU UR8, c[0x0][0x3f8] ;  /* 0x00007f00ff0877ac */ /* 0x000e620008000800 */
[----:B------:R-:W-:Y:S02]  /*5010*/  UISETP.LT.AND UP0, UPT, UR14, 0x1, UPT ;  /* 0x000000010e00788c */ /* 0x000fe4000bf01270 */
[----:B------:R-:W-:Y:S02]  /*5020*/  ULOP3.LUT UR18, UR4, 0x7, URZ, 0xc0, !UPT ;  /* 0x0000000704127892 */ /* 0x000fe4000f8ec0ff */
[----:B------:R-:W-:Y:S02]  /*5030*/  USEL UR9, UR14, 0x1, !UP0 ;  /* 0x000000010e097887 */ /* 0x000fe4000c000000 */
[----:B------:R-:W-:-:S02]  /*5040*/  UIADD3 UR15, UPT, UPT, UR4, -0x1, URZ ;  /* 0xffffffff040f7890 */ /* 0x000fc4000fffe0ff */
[----:B------:R-:W-:Y:S02]  /*5050*/  ULOP3.LUT UR23, UR9, 0x7ffffffc, URZ, 0xc0, !UPT ;  /* 0x7ffffffc09177892 */ /* 0x000fe4000f8ec0ff */
[----:B------:R-:W-:Y:S02]  /*5060*/  ULOP3.LUT UR19, UR4, 0x3, URZ, 0xc0, !UPT ;  /* 0x0000000304137892 */ /* 0x000fe4000f8ec0ff */
[----:B------:R-:W-:Y:S02]  /*5070*/  ULOP3.LUT UR22, UR9, 0x3, URZ, 0xc0, !UPT ;  /* 0x0000000309167892 */ /* 0x000fe4000f8ec0ff */
[----:B------:R-:W-:Y:S02]  /*5080*/  ULOP3.LUT UR24, UR9, 0x1, URZ, 0xc0, !UPT ;  /* 0x0000000109187892 */ /* 0x000fe4000f8ec0ff */
[----:B------:R-:W-:Y:S01]  /*5090*/  ULOP3.LUT UR4, UR4, 0x7ffffff8, URZ, 0xc0, !UPT ;  /* 0x7ffffff804047892 */ /* 0x000fe2000f8ec0ff */
[----:B------:R-:W3:Y:S01]  /*50a0*/  LDCU UR20, c[0x0][0x3a0] ;  /* 0x00007400ff1477ac */ /* 0x000ee20008000800 */
[----:B------:R-:W4:Y:S01]  /*50b0*/  LDCU.64 UR16, c[0x0][0x3f0] ;  /* 0x00007e00ff1077ac */ /* 0x000f220008000a00 */
[----:B------:R-:W-:-:S02]  /*50c0*/  UIADD3 UR21, UPT, UPT, UR18, -0x1, URZ ;  /* 0xffffffff12157890 */ /* 0x000fc4000fffe0ff */
[----:B0-----:R-:W-:Y:S02]  /*50d0*/  USHF.L.U32 UR5, UR5, 0x1, URZ ;  /* 0x0000000105057899 */ /* 0x001fe400080006ff */
[----:B-1----:R-:W-:Y:S02]  /*50e0*/  USHF.L.U32 UR8, UR8, 0x1, URZ ;  /* 0x0000000108087899 */ /* 0x002fe400080006ff */
[----:B------:R-:W-:Y:S02]  /*50f0*/  ULOP3.LUT UR9, UR9, 0x7ffffffe, URZ, 0xc0, !UPT ;  /* 0x7ffffffe09097892 */ /* 0x000fe4000f8ec0ff */
[----:B------:R-:W-:-:S12]  /*5100*/  UIADD3 UR25, UPT, UPT, -UR23, URZ, URZ ;  /* 0x000000ff17197290 */ /* 0x000fd8000fffe1ff */
.L_x_608:
[----:B------:R-:W2:Y:S01]  /*5110*/  LDCU UR12, c[0x0][0x4d4] ;  /* 0x00009a80ff0c77ac */ /* 0x000ea20008000800 */
[----:B------:R-:W-:Y:S01]  /*5120*/  BSSY B3, `(.L_x_540) ;  /* 0x00003da000037945 */ /* 0x000fe20003800000 */
[----:B------:R-:W-:Y:S01]  /*5130*/  IMAD.U32 R14, RZ, RZ, UR7 ;  /* 0x00000007ff0e7e24 */ /* 0x000fe2000f8e00ff */
[----:B0-----:R-:W0:Y:S01]  /*5140*/  LDCU UR13, c[0x0][0x390] ;  /* 0x00007200ff0d77ac */ /* 0x001e220008000800 */
[----:B-1----:R-:W1:Y:S01]  /*5150*/  LDCU UR26, c[0x0][0x3c8] ;  /* 0x00007900ff1a77ac */ /* 0x002e620008000800 */
[----:B--2---:R-:W-:-:S04]  /*5160*/  IMAD R17, R15, UR12, R2 ;  /* 0x0000000c0f117c24 */ /* 0x004fc8000f8e0202 */
[C---:B0-----:R-:W-:Y:S02]  /*5170*/  IMAD R16, R17.reuse, UR13, RZ ;  /* 0x0000000d11107c24 */ /* 0x041fe4000f8e02ff */
[----:B-1----:R-:W-:-:S07]  /*5180*/  IMAD R18, R17, UR26, R10 ;  /* 0x0000001a11127c24 */ /* 0x002fce000f8e020a */
.L_x_606:
[----:B------:R-:W-:Y:S05]  /*5190*/  YIELD ;  /* 0x0000000000007946 */ /* 0x000fea0003800000 */
[----:B0-----:R-:W0:Y:S01]  /*51a0*/  LDCU UR13, c[0x0][0x4d4] ;  /* 0x00009a80ff0d77ac */ /* 0x001e220008000800 */
[----:B------:R-:W-:Y:S01]  /*51b0*/  BSSY B2, `(.L_x_541) ;  /* 0x00003cc000027945 */ /* 0x000fe20003800000 */
[----:B-1----:R-:W1:Y:S01]  /*51c0*/  LDCU UR12, c[0x0][0x3a4] ;  /* 0x00007480ff0c77ac */ /* 0x002e620008000800 */
        /* <DEDUP_REMOVED lines=8> */
[----:B------:R-:W-:Y:S02]  /*5250*/  HFMA2 R21, -RZ, RZ, 0, 0 ;  /* 0x00000000ff157431 */ /* 0x000fe400000001ff */
[----:B------:R-:W-:Y:S01]  /*5260*/  IMAD.MOV.U32 R20, RZ, RZ, 0x3f800000 ;  /* 0x3f800000ff147424 */ /* 0x000fe200078e00ff */
[----:B------:R-:W-:Y:S01]  /*5270*/  UISETP.GE.AND UP0, UPT, UR14, 0x4, UPT ;  /* 0x000000040e00788c */ /* 0x000fe2000bf06270 */
[----:B0-----:R-:W-:-:S05]  /*5280*/  IMAD R19, R27, UR12, RZ ;  /* 0x0000000c1b137c24 */ /* 0x001fca000f8e02ff */
[----:B------:R-:W-:-:S04]  /*5290*/  IADD3 R19, P0, PT, R19, R16, RZ ;  /* 0x0000001013137210 */ /* 0x000fc80007f1e0ff */
[----:B------:R-:W-:Y:S01]  /*52a0*/  IADD3.X R26, PT, PT, RZ, RZ, RZ, P0, !PT ;  /* 0x000000ffff1a7210 */ /* 0x000fe200007fe4ff */
[----:B------:R-:W-:Y:S08]  /*52b0*/  BRA.U !UP0, `(.L_x_543) ;  /* 0x0000000908747547 */ /* 0x000ff0000b800000 */
[----:B------:R-:W0:Y:S01]  /*52c0*/  LDCU UR12, c[0x0][0x38c] ;  /* 0x00007180ff0c77ac */ /* 0x000e220008000800 */
[----:B------:R-:W-:Y:S01]  /*52d0*/  BSSY.RECONVERGENT B0, `(.L_x_544) ;  /* 0x000009a000007945 */ /* 0x000fe20003800200 */
[----:B------:R-:W-:Y:S01]  /*52e0*/  IMAD.MOV.U32 R20, RZ, RZ, 0x3f800000 ;  /* 0x3f800000ff147424 */ /* 0x000fe200078e00ff */
[----:B------:R-:W-:Y:S01]  /*52f0*/  MOV R30, 0x1 ;  /* 0x00000001001e7802 */ /* 0x000fe20000000f00 */
[----:B------:R-:W1:Y:S01]  /*5300*/  LDCU UR13, c[0x0][0x3f8] ;  /* 0x00007f00ff0d77ac */ /* 0x000e620008000800 */
[----:B------:R-:W-:Y:S01]  /*5310*/  CS2R R32, SRZ ;  /* 0x0000000000207805 */ /* 0x000fe2000001ff00 */
[----:B------:R-:W-:Y:S01]  /*5320*/  IMAD.U32 R35, RZ, RZ, UR8 ;  /* 0x00000008ff237e24 */ /* 0x000fe2000f8e00ff */
[----:B------:R-:W-:Y:S01]  /*5330*/  MOV R38, UR5 ;  /* 0x0000000500267c02 */ /* 0x000fe20008000f00 */
[----:B------:R-:W2:Y:S01]  /*5340*/  LDCU UR26, c[0x0][0x3f8] ;  /* 0x00007f00ff1a77ac */ /* 0x000ea20008000800 */
[----:B------:R-:W-:Y:S01]  /*5350*/  IMAD.U32 R25, RZ, RZ, UR15 ;  /* 0x0000000fff197e24 */ /* 0x000fe2000f8e00ff */
[----:B------:R-:W-:Y:S01]  /*5360*/  MOV R24, UR25 ;  /* 0x0000001900187c02 */ /* 0x000fe20008000f00 */
[----:B------:R-:W5:Y:S01]  /*5370*/  LDCU UR27, c[0x0][0x38c] ;  /* 0x00007180ff1b77ac */ /* 0x000f620008000800 */
[----:B0-----:R-:W-:-:S02]  /*5380*/  UIMAD UR12, UR12, 0x3, URZ ;  /* 0x000000030c0c78a4 */ /* 0x001fc4000f8e02ff */
[----:B-1----:R-:W-:-:S04]  /*5390*/  UIMAD UR13, UR13, 0x3, URZ ;  /* 0x000000030d0d78a4 */ /* 0x002fc8000f8e02ff */
[----:B------:R-:W-:Y:S02]  /*53a0*/  IMAD.U32 R36, RZ, RZ, UR12 ;  /* 0x0000000cff247e24 */ /* 0x000fe4000f8e00ff */
[----:B--2---:R-:W-:Y:S01]  /*53b0*/  IMAD.U32 R29, RZ, RZ, UR26 ;  /* 0x0000001aff1d7e24 */ /* 0x004fe2000f8e00ff */
[----:B------:R-:W-:Y:S02]  /*53c0*/  MOV R31, UR13 ;  /* 0x0000000d001f7c02 */ /* 0x000fe40008000f00 */
[----:B-----5:R-:W-:-:S07]  /*53d0*/  MOV R34, UR27 ;  /* 0x0000001b00227c02 */ /* 0x020fce0008000f00 */
.L_x_545:
[----:B------:R-:W-:-:S05]  /*53e0*/  VIADD R21, R30, 0xffffffff ;  /* 0xffffffff1e157836 */ /* 0x000fca0000000000 */
[----:B---3--:R-:W-:-:S13]  /*53f0*/  ISETP.GE.AND P0, PT, R21, UR20, PT ;  /* 0x0000001415007c0c */ /* 0x008fda000bf06270 */
[----:B------:R-:W0:Y:S01]  /*5400*/  @!P0 LDC.64 R22, c[0x0][0x380] ;  /* 0x0000e000ff168b82 */ /* 0x000e220000000a00 */
[----:B------:R-:W-:Y:S01]  /*5410*/  @!P0 IADD3 R44, P1, PT, R9, R32, RZ ;  /* 0x00000020092c8210 */ /* 0x000fe20007f3e0ff */
[----:B------:R-:W-:-:S03]  /*5420*/  @P0 IMAD.MOV.U32 R40, RZ, RZ, RZ ;  /* 0x000000ffff280224 */ /* 0x000fc600078e00ff */
[----:B------:R-:W-:Y:S02]  /*5430*/  @!P0 IADD3.X R21, PT, PT, RZ, RZ, RZ, P1, !PT ;  /* 0x000000ffff158210 */ /* 0x000fe40000ffe4ff */
[----:B------:R-:W-:Y:S02]  /*5440*/  @P0 ISETP.NE.AND P1, PT, R25, -0x1, PT ;  /* 0xffffffff1900080c */ /* 0x000fe40003f25270 */
[-CC-:B0-----:R-:W-:Y:S02]  /*5450*/  @!P0 IADD3 R42, P2, P3, R7, R22.reuse, R44.reuse ;  /* 0x00000016072a8210 */ /* 0x181fe40007b5e02c */
[----:B------:R-:W-:Y:S02]  /*5460*/  @!P0 IADD3 R44, P4, P5, R19, R22, R44 ;  /* 0x00000016132c8210 */ /* 0x000fe40007d9e02c */
[-CC-:B------:R-:W-:Y:S02]  /*5470*/  @!P0 IADD3.X R43, PT, PT, R12, R23.reuse, R21.reuse, P2, P3 ;  /* 0x000000170c2b8210 */ /* 0x180fe400017e6415 */
[----:B------:R-:W-:-:S02]  /*5480*/  @!P0 IADD3.X R45, PT, PT, R26, R23, R21, P4, P5 ;  /* 0x000000171a2d8210 */ /* 0x000fc400027ea415 */
[----:B------:R-:W-:Y:S01]  /*5490*/  @P0 SEL R21, R15, R14, !P1 ;  /* 0x0000000e0f150207 */ /* 0x000fe20004800000 */
[----:B------:R-:W2:Y:S03]  /*54a0*/  @!P0 LDG.E R40, desc[UR10][R42.64] ;  /* 0x0000000a2a288981 */ /* 0x000ea6000c1e1900 */
[----:B------:R-:W-:-:S06]  /*54b0*/  @P0 I2FP.F32.S32 R37, R21 ;  /* 0x0000001500250245 */ /* 0x000fcc0000201400 */
[----:B------:R0:W2:Y:S01]  /*54c0*/  @!P0 LDG.E R37, desc[UR10][R44.64] ;  /* 0x0000000a2c258981 */ /* 0x0000a2000c1e1900 */
[----:B------:R-:W-:-:S13]  /*54d0*/  ISETP.GE.AND P0, PT, R30, UR20, PT ;  /* 0x000000141e007c0c */ /* 0x000fda000bf06270 */
[----:B------:R-:W1:Y:S01]  /*54e0*/  @!P0 LDC.64 R22, c[0x0][0x380] ;  /* 0x0000e000ff168b82 */ /* 0x000e620000000a00 */
[----:B0-----:R-:W-:-:S04]  /*54f0*/  @!P0 IADD3 R44, P1, PT, R9, R34, RZ ;  /* 0x00000022092c8210 */ /* 0x001fc80007f3e0ff */
[----:B------:R-:W-:Y:S01]  /*5500*/  @!P0 IADD3.X R39, PT, PT, RZ, RZ, RZ, P1, !PT ;  /* 0x000000ffff278210 */ /* 0x000fe20000ffe4ff */
[----:B------:R-:W-:Y:S02]  /*5510*/  @P0 IMAD.MOV.U32 R21, RZ, RZ, RZ ;  /* 0x000000ffff150224 */ /* 0x000fe400078e00ff */
[----:B--2---:R-:W-:Y:S01]  /*5520*/  FADD R37, -R40, R37 ;  /* 0x0000002528257221 */ /* 0x004fe20000000100 */
[----:B-1----:R-:W-:-:S04]  /*5530*/  @!P0 IADD3 R40, P1, P2, R7, R22, R44 ;  /* 0x0000001607288210 */ /* 0x002fc80007a3e02c */
[----:B------:R-:W-:Y:S02]  /*5540*/  @!P0 IADD3.X R41, PT, PT, R12, R23, R39, P1, P2 ;  /* 0x000000170c298210 */ /* 0x000fe40000fe4427 */
[----:B----4-:R-:W-:Y:S02]  /*5550*/  IADD3 R42, P1, PT, R33, UR16, RZ ;  /* 0x00000010212a7c10 */ /* 0x010fe4000ff3e0ff */
[----:B------:R-:W-:Y:S01]  /*5560*/  @!P0 IADD3 R22, P2, P3, R19, R22, R44 ;  /* 0x0000001613168210 */ /* 0x000fe20007b5e02c */
[----:B------:R-:W2:Y:S01]  /*5570*/  @!P0 LDG.E R21, desc[UR10][R40.64] ;  /* 0x0000000a28158981 */ /* 0x000ea2000c1e1900 */
[----:B------:R-:W-:Y:S01]  /*5580*/  IADD3.X R43, PT, PT, RZ, UR17, RZ, P1, !PT ;  /* 0x00000011ff2b7c10 */ /* 0x000fe20008ffe4ff */
[----:B------:R-:W-:-:S04]  /*5590*/  VIADD R44, R25, 0xfffffffe ;  /* 0xfffffffe192c7836 */ /* 0x000fc80000000000 */
[----:B------:R-:W3:Y:S01]  /*55a0*/  LDG.E R42, desc[UR10][R42.64] ;  /* 0x0000000a2a2a7981 */ /* 0x000ee2000c1e1900 */
[----:B------:R-:W-:-:S04]  /*55b0*/  @P0 ISETP.NE.AND P1, PT, R44, -0x2, PT ;  /* 0xfffffffe2c00080c */ /* 0x000fc80003f25270 */
[----:B------:R-:W-:Y:S02]  /*55c0*/  @P0 SEL R45, R15, R14, !P1 ;  /* 0x0000000e0f2d0207 */ /* 0x000fe40004800000 */
[----:B------:R-:W-:Y:S02]  /*55d0*/  @!P0 IADD3.X R23, PT, PT, R26, R23, R39, P2, P3 ;  /* 0x000000171a178210 */ /* 0x000fe400017e6427 */
[----:B------:R-:W-:-:S06]  /*55e0*/  @P0 I2FP.F32.S32 R45, R45 ;  /* 0x0000002d002d0245 */ /* 0x000fcc0000201400 */
[----:B------:R0:W2:Y:S02]  /*55f0*/  @!P0 LDG.E R45, desc[UR10][R22.64] ;  /* 0x0000000a162d8981 */ /* 0x0000a4000c1e1900 */
[----:B0-----:R-:W-:-:S04]  /*5600*/  IADD3 R22, P0, PT, R29, UR16, RZ ;  /* 0x000000101d167c10 */ /* 0x001fc8000ff1e0ff */
[----:B------:R-:W-:-:S05]  /*5610*/  IADD3.X R23, PT, PT, RZ, UR17, RZ, P0, !PT ;  /* 0x00000011ff177c10 */ /* 0x000fca00087fe4ff */
[----:B------:R-:W4:Y:S01]  /*5620*/  LDG.E R22, desc[UR10][R22.64] ;  /* 0x0000000a16167981 */ /* 0x000f22000c1e1900 */
[----:B------:R-:W-:Y:S02]  /*5630*/  IMAD.MOV.U32 R39, RZ, RZ, 0x437c0000 ;  /* 0x437c0000ff277424 */ /* 0x000fe400078e00ff */
[----:B---3--:R-:W-:-:S04]  /*5640*/  FMUL R40, R37, R42 ;  /* 0x0000002a25287220 */ /* 0x008fc80000400000 */
[----:B------:R-:W-:Y:S01]  /*5650*/  FMUL R41, R37, R40 ;  /* 0x0000002825297220 */ /* 0x000fe20000400000 */
[----:B------:R-:W-:-:S05]  /*5660*/  MOV R37, 0x3bbb989d ;  /* 0x3bbb989d00257802 */ /* 0x000fca0000000f00 */
[----:B------:R-:W-:-:S04]  /*5670*/  FFMA.SAT R40, R41, R37, 0.5 ;  /* 0x3f00000029287423 */ /* 0x000fc80000002025 */
[----:B------:R-:W-:-:S04]  /*5680*/  FFMA.RM R40, R40, R39, 12582913 ;  /* 0x4b40000128287423 */ /* 0x000fc80000004027 */
[----:B------:R-:W-:Y:S01]  /*5690*/  FADD R42, R40, -12583039 ;  /* 0xcb40007f282a7421 */ /* 0x000fe20000000000 */
[----:B--2---:R-:W-:-:S03]  /*56a0*/  FADD R21, -R21, R45 ;  /* 0x0000002d15157221 */ /* 0x004fc60000000100 */
[----:B------:R-:W-:-:S04]  /*56b0*/  FFMA R42, R41, 1.4426950216293334961, -R42 ;  /* 0x3fb8aa3b292a7823 */ /* 0x000fc8000000082a */
[----:B------:R-:W-:Y:S01]  /*56c0*/  FFMA R41, R41, 1.925963033500011079e-08, R42 ;  /* 0x32a5706029297823 */ /* 0x000fe2000000002a */
[----:B----4-:R-:W-:-:S04]  /*56d0*/  FMUL R42, R21, R22 ;  /* 0x00000016152a7220 */ /* 0x010fc80000400000 */
[----:B------:R-:W-:-:S04]  /*56e0*/  FMUL R42, R21, R42 ;  /* 0x0000002a152a7220 */ /* 0x000fc80000400000 */
[----:B------:R-:W-:-:S04]  /*56f0*/  FFMA.SAT R21, R42, R37, 0.5 ;  /* 0x3f0000002a157423 */ /* 0x000fc80000002025 */
[----:B------:R-:W-:-:S04]  /*5700*/  FFMA.RM R21, R21, R39, 12582913 ;  /* 0x4b40000115157423 */ /* 0x000fc80000004027 */
[----:B------:R-:W-:-:S04]  /*5710*/  FADD R43, R21, -12583039 ;  /* 0xcb40007f152b7421 */ /* 0x000fc80000000000 */
[----:B------:R-:W-:-:S04]  /*5720*/  FFMA R43, R42, 1.4426950216293334961, -R43 ;  /* 0x3fb8aa3b2a2b7823 */ /* 0x000fc8000000082b */
[----:B------:R-:W-:Y:S01]  /*5730*/  FFMA R42, R42, 1.925963033500011079e-08, R43 ;  /* 0x32a570602a2a7823 */ /* 0x000fe2000000002b */
[----:B------:R-:W-:-:S05]  /*5740*/  VIADD R43, R30, 0x1 ;  /* 0x000000011e2b7836 */ /* 0x000fca0000000000 */
[----:B------:R-:W-:Y:S01]  /*5750*/  ISETP.GE.AND P0, PT, R43, UR20, PT ;  /* 0x000000142b007c0c */ /* 0x000fe2000bf06270 */
[----:B------:R-:W0:-:S12]  /*5760*/  MUFU.EX2 R41, R41 ;  /* 0x0000002900297308 */ /* 0x000e180000000800 */
[----:B------:R-:W1:Y:S01]  /*5770*/  @!P0 LDC.64 R22, c[0x0][0x380] ;  /* 0x0000e000ff168b82 */ /* 0x000e620000000a00 */
[----:B------:R-:W2:Y:S01]  /*5780*/  MUFU.EX2 R42, R42 ;  /* 0x0000002a002a7308 */ /* 0x000ea20000000800 */
[----:B------:R-:W-:Y:S01]  /*5790*/  SHF.L.U32 R40, R40, 0x17, RZ ;  /* 0x0000001728287819 */ /* 0x000fe200000006ff */
[----:B------:R-:W-:Y:S01]  /*57a0*/  IMAD.SHL.U32 R21, R21, 0x800000, RZ ;  /* 0x0080000015157824 */ /* 0x000fe200078e00ff */
[----:B------:R-:W-:-:S03]  /*57b0*/  @P0 ISETP.NE.AND P1, PT, R44, -0x1, PT ;  /* 0xffffffff2c00080c */ /* 0x000fc60003f25270 */
[----:B0-----:R-:W-:Y:S01]  /*57c0*/  FMUL R43, R40, R41 ;  /* 0x00000029282b7220 */ /* 0x001fe20000400000 */
[----:B------:R-:W-:-:S03]  /*57d0*/  @!P0 IADD3 R41, P2, PT, R9, R38, RZ ;  /* 0x0000002609298210 */ /* 0x000fc60007f5e0ff */
[----:B------:R-:W-:Y:S01]  /*57e0*/  FMUL R40, R43, R20 ;  /* 0x000000142b287220 */ /* 0x000fe20000400000 */
[----:B------:R-:W-:Y:S01]  /*57f0*/  @!P0 IADD3.X R43, PT, PT, RZ, RZ, RZ, P2, !PT ;  /* 0x000000ffff2b8210 */ /* 0x000fe200017fe4ff */
[----:B--2---:R-:W-:Y:S01]  /*5800*/  FMUL R21, R21, R42 ;  /* 0x0000002a15157220 */ /* 0x004fe20000400000 */
[----:B------:R-:W-:Y:S02]  /*5810*/  @P0 SEL R42, R15, R14, !P1 ;  /* 0x0000000e0f2a0207 */ /* 0x000fe40004800000 */
[-CC-:B-1----:R-:W-:Y:S02]  /*5820*/  @!P0 IADD3 R20, P3, P4, R7, R22.reuse, R41.reuse ;  /* 0x0000001607148210 */ /* 0x182fe40007c7e029 */
[----:B------:R-:W-:Y:S01]  /*5830*/  @!P0 IADD3 R22, P5, P6, R19, R22, R41 ;  /* 0x0000001613168210 */ /* 0x000fe20007ebe029 */
[----:B------:R-:W-:Y:S01]  /*5840*/  FMUL R40, R40, R21 ;  /* 0x0000001528287220 */ /* 0x000fe20000400000 */
[----:B------:R-:W-:Y:S01]  /*5850*/  @!P0 IADD3.X R21, PT, PT, R12, R23, R43, P3, P4 ;  /* 0x000000170c158210 */ /* 0x000fe20001fe842b */
[----:B------:R-:W-:Y:S01]  /*5860*/  @P0 IMAD.MOV.U32 R41, RZ, RZ, RZ ;  /* 0x000000ffff290224 */ /* 0x000fe200078e00ff */
[----:B------:R-:W-:-:S02]  /*5870*/  @P0 I2FP.F32.S32 R44, R42 ;  /* 0x0000002a002c0245 */ /* 0x000fc40000201400 */
[----:B------:R-:W-:-:S03]  /*5880*/  @!P0 IADD3.X R23, PT, PT, R26, R23, R43, P5, P6 ;  /* 0x000000171a178210 */ /* 0x000fc60002fec42b */
[----:B------:R0:W2:Y:S04]  /*5890*/  @!P0 LDG.E R41, desc[UR10][R20.64] ;  /* 0x0000000a14298981 */ /* 0x0000a8000c1e1900 */
[----:B------:R-:W2:Y:S01]  /*58a0*/  @!P0 LDG.E R44, desc[UR10][R22.64] ;  /* 0x0000000a162c8981 */ /* 0x000ea2000c1e1900 */
[----:B------:R-:W-:-:S04]  /*58b0*/  IADD3 R42, P0, PT, R35, UR16, RZ ;  /* 0x00000010232a7c10 */ /* 0x000fc8000ff1e0ff */
[----:B------:R-:W-:-:S05]  /*58c0*/  IADD3.X R43, PT, PT, RZ, UR17, RZ, P0, !PT ;  /* 0x00000011ff2b7c10 */ /* 0x000fca00087fe4ff */
[----:B------:R1:W3:Y:S01]  /*58d0*/  LDG.E R42, desc[UR10][R42.64] ;  /* 0x0000000a2a2a7981 */ /* 0x0002e2000c1e1900 */
[----:B0-----:R-:W-:-:S05]  /*58e0*/  VIADD R21, R30, 0x2 ;  /* 0x000000021e157836 */ /* 0x001fca0000000000 */
[----:B------:R-:W-:-:S13]  /*58f0*/  ISETP.GE.AND P0, PT, R21, UR20, PT ;  /* 0x0000001415007c0c */ /* 0x000fda000bf06270 */
[----:B------:R-:W-:Y:S02]  /*5900*/  @!P0 IADD3 R45, P1, PT, R9, R36, RZ ;  /* 0x00000024092d8210 */ /* 0x000fe40007f3e0ff */
[----:B-1----:R-:W-:Y:S01]  /*5910*/  @P0 MOV R43, RZ ;  /* 0x000000ff002b0202 */ /* 0x002fe20000000f00 */
[----:B--2---:R-:W-:-:S04]  /*5920*/  FADD R41, -R41, R44 ;  /* 0x0000002c29297221 */ /* 0x004fc80000000100 */
[----:B---3--:R-:W-:-:S04]  /*5930*/  FMUL R44, R41, R42 ;  /* 0x0000002a292c7220 */ /* 0x008fc80000400000 */
[----:B------:R-:W-:-:S04]  /*5940*/  FMUL R44, R41, R44 ;  /* 0x0000002c292c7220 */ /* 0x000fc80000400000 */
[----:B------:R-:W-:-:S04]  /*5950*/  FFMA.SAT R20, R44, R37, 0.5 ;  /* 0x3f0000002c147423 */ /* 0x000fc80000002025 */
[----:B------:R-:W-:-:S04]  /*5960*/  FFMA.RM R41, R20, R39, 12582913 ;  /* 0x4b40000114297423 */ /* 0x000fc80000004027 */
[----:B------:R-:W-:-:S04]  /*5970*/  FADD R21, R41, -12583039 ;  /* 0xcb40007f29157421 */ /* 0x000fc80000000000 */
[----:B------:R-:W-:-:S04]  /*5980*/  FFMA R21, R44, 1.4426950216293334961, -R21 ;  /* 0x3fb8aa3b2c157823 */ /* 0x000fc80000000815 */
[----:B------:R-:W-:Y:S02]  /*5990*/  FFMA R44, R44, 1.925963033500011079e-08, R21 ;  /* 0x32a570602c2c7823 */ /* 0x000fe40000000015 */
[----:B------:R-:W0:Y:S04]  /*59a0*/  @!P0 LDC.64 R20, c[0x0][0x380] ;  /* 0x0000e000ff148b82 */ /* 0x000e280000000a00 */
[----:B------:R-:W1:Y:S01]  /*59b0*/  MUFU.EX2 R44, R44 ;  /* 0x0000002c002c7308 */ /* 0x000e620000000800 */
[----:B------:R-:W-:-:S05]  /*59c0*/  SHF.L.U32 R41, R41, 0x17, RZ ;  /* 0x0000001729297819 */ /* 0x000fca00000006ff */
[----:B-1----:R-:W-:-:S04]  /*59d0*/  FMUL R41, R41, R44 ;  /* 0x0000002c29297220 */ /* 0x002fc80000400000 */
[----:B------:R-:W-:Y:S01]  /*59e0*/  FMUL R42, R40, R41 ;  /* 0x00000029282a7220 */ /* 0x000fe20000400000 */
[----:B------:R-:W-:Y:S01]  /*59f0*/  @!P0 IMAD.X R40, RZ, RZ, RZ, P1 ;  /* 0x000000ffff288224 */ /* 0x000fe200008e06ff */
[----:B0-----:R-:W-:-:S04]  /*5a00*/  @!P0 IADD3 R22, P1, P2, R7, R20, R45 ;  /* 0x0000001407168210 */ /* 0x001fc80007a3e02d */
[-CC-:B------:R-:W-:Y:S02]  /*5a10*/  @!P0 IADD3.X R23, PT, PT, R12, R21.reuse, R40.reuse, P1, P2 ;  /* 0x000000150c178210 */ /* 0x180fe40000fe4428 */
[----:B------:R-:W-:Y:S02]  /*5a20*/  @!P0 IADD3 R20, P2, P3, R19, R20, R45 ;  /* 0x0000001413148210 */ /* 0x000fe40007b5e02d */
[----:B------:R-:W-:Y:S01]  /*5a30*/  @P0 ISETP.NE.AND P1, PT, R25, 0x2, PT ;  /* 0x000000021900080c */ /* 0x000fe20003f25270 */
[----:B------:R-:W2:Y:S01]  /*5a40*/  @!P0 LDG.E R43, desc[UR10][R22.64] ;  /* 0x0000000a162b8981 */ /* 0x000ea2000c1e1900 */
[----:B------:R-:W-:Y:S02]  /*5a50*/  @!P0 IADD3.X R21, PT, PT, R26, R21, R40, P2, P3 ;  /* 0x000000151a158210 */ /* 0x000fe400017e6428 */
[----:B------:R-:W-:-:S04]  /*5a60*/  @P0 SEL R40, R15, R14, !P1 ;  /* 0x0000000e0f280207 */ /* 0x000fc80004800000 */
[----:B------:R-:W-:-:S06]  /*5a70*/  @P0 I2FP.F32.S32 R44, R40 ;  /* 0x00000028002c0245 */ /* 0x000fcc0000201400 */
[----:B------:R-:W2:Y:S01]  /*5a80*/  @!P0 LDG.E R44, desc[UR10][R20.64] ;  /* 0x0000000a142c8981 */ /* 0x000ea2000c1e1900 */
[----:B------:R-:W-:-:S05]  /*5a90*/  IADD3 R40, P0, PT, R31, UR16, RZ ;  /* 0x000000101f287c10 */ /* 0x000fca000ff1e0ff */
[----:B------:R-:W-:-:S05]  /*5aa0*/  IMAD.X R41, RZ, RZ, UR17, P0 ;  /* 0x00000011ff297e24 */ /* 0x000fca00080e06ff */
[----:B------:R-:W3:Y:S01]  /*5ab0*/  LDG.E R40, desc[UR10][R40.64] ;  /* 0x0000000a28287981 */ /* 0x000ee2000c1e1900 */
[----:B------:R-:W-:-:S05]  /*5ac0*/  VIADD R24, R24, 0x4 ;  /* 0x0000000418187836 */ /* 0x000fca0000000000 */
[----:B------:R-:W-:Y:S01]  /*5ad0*/  ISETP.NE.AND P0, PT, R24, RZ, PT ;  /* 0x000000ff1800720c */ /* 0x000fe20003f05270 */
[----:B------:R-:W-:Y:S01]  /*5ae0*/  VIADD R25, R25, 0xfffffffc ;  /* 0xfffffffc19197836 */ /* 0x000fe20000000000 */
[----:B------:R-:W-:Y:S01]  /*5af0*/  IADD3 R30, PT, PT, R30, 0x4, RZ ;  /* 0x000000041e1e7810 */ /* 0x000fe20007ffe0ff */
[----:B--2---:R-:W-:-:S04]  /*5b00*/  FADD R43, -R43, R44 ;  /* 0x0000002c2b2b7221 */ /* 0x004fc80000000100 */
[----:B---3--:R-:W-:-:S04]  /*5b10*/  FMUL R22, R43, R40 ;  /* 0x000000282b167220 */ /* 0x008fc80000400000 */
[----:B------:R-:W-:-:S04]  /*5b20*/  FMUL R22, R43, R22 ;  /* 0x000000162b167220 */ /* 0x000fc80000400000 */
[----:B------:R-:W-:Y:S02]  /*5b30*/  FFMA.SAT R44, R22, R37, 0.5 ;  /* 0x3f000000162c7423 */ /* 0x000fe40000002025 */
[----:B------:R-:W0:Y:S02]  /*5b40*/  LDC R37, c[0x0][0x38c] ;  /* 0x0000e300ff257b82 */ /* 0x000e240000000800 */
[----:B------:R-:W-:-:S04]  /*5b50*/  FFMA.RM R44, R44, R39, 12582913 ;  /* 0x4b4000012c2c7423 */ /* 0x000fc80000004027 */
[----:B------:R-:W-:-:S04]  /*5b60*/  FADD R23, R44, -12583039 ;  /* 0xcb40007f2c177421 */ /* 0x000fc80000000000 */
[----:B------:R-:W-:-:S04]  /*5b70*/  FFMA R23, R22, 1.4426950216293334961, -R23 ;  /* 0x3fb8aa3b16177823 */ /* 0x000fc80000000817 */
[----:B------:R-:W-:Y:S02]  /*5b80*/  FFMA R23, R22, 1.925963033500011079e-08, R23 ;  /* 0x32a5706016177823 */ /* 0x000fe40000000017 */
[----:B------:R-:W1:Y:S04]  /*5b90*/  LDC R22, c[0x0][0x3f8] ;  /* 0x0000fe00ff167b82 */ /* 0x000e680000000800 */
[----:B------:R-:W2:Y:S01]  /*5ba0*/  MUFU.EX2 R23, R23 ;  /* 0x0000001700177308 */ /* 0x000ea20000000800 */
[----:B------:R-:W-:Y:S02]  /*5bb0*/  SHF.L.U32 R44, R44, 0x17, RZ ;  /* 0x000000172c2c7819 */ /* 0x000fe400000006ff */
[C---:B0-----:R-:W-:Y:S01]  /*5bc0*/  LEA R34, R37.reuse, R34, 0x2 ;  /* 0x0000002225227211 */ /* 0x041fe200078e10ff */
[C---:B------:R-:W-:Y:S01]  /*5bd0*/  IMAD R36, R37.reuse, 0x4, R36 ;  /* 0x0000000425247824 */ /* 0x040fe200078e0224 */
[C---:B------:R-:W-:Y:S01]  /*5be0*/  LEA R38, R37.reuse, R38, 0x2 ;  /* 0x0000002625267211 */ /* 0x040fe200078e10ff */
[----:B------:R-:W-:-:S02]  /*5bf0*/  IMAD R32, R37, 0x4, R32 ;  /* 0x0000000425207824 */ /* 0x000fc400078e0220 */
[----:B--2---:R-:W-:Y:S01]  /*5c00*/  FMUL R21, R44, R23 ;  /* 0x000000172c157220 */ /* 0x004fe20000400000 */
[----:B-1----:R-:W-:-:S03]  /*5c10*/  LEA R29, R22, R29, 0x2 ;  /* 0x0000001d161d7211 */ /* 0x002fc600078e10ff */
[----:B------:R-:W-:Y:S01]  /*5c20*/  FMUL R20, R42, R21 ;  /* 0x000000152a147220 */ /* 0x000fe20000400000 */
[C---:B------:R-:W-:Y:S01]  /*5c30*/  IMAD R35, R22.reuse, 0x4, R35 ;  /* 0x0000000416237824 */ /* 0x040fe200078e0223 */
[C---:B------:R-:W-:Y:S01]  /*5c40*/  LEA R31, R22.reuse, R31, 0x2 ;  /* 0x0000001f161f7211 */ /* 0x040fe200078e10ff */
[----:B------:R-:W-:Y:S01]  /*5c50*/  IMAD R33, R22, 0x4, R33 ;  /* 0x0000000416217824 */ /* 0x000fe200078e0221 */
[----:B------:R-:W-:Y:S06]  /*5c60*/  @P0 BRA `(.L_x_545) ;  /* 0xfffffff400dc0947 */ /* 0x000fec000383ffff */
[----:B------:R-:W-:Y:S05]  /*5c70*/  BSYNC.RECONVERGENT B0 ;  /* 0x0000000000007941 */ /* 0x000fea0003800200 */
.L_x_544:
[----:B------:R-:W-:-:S07]  /*5c80*/  MOV R21, UR23 ;  /* 0x0000001700157c02 */ /* 0x000fce0008000f00 */
.L_x_543:
        /* <DEDUP_REMOVED lines=9> */
[C---:B0-----:R-:W-:Y:S02]  /*5d20*/  ISETP.GE.AND P1, PT, R21.reuse, UR12, PT ;  /* 0x0000000c15007c0c */ /* 0x041fe4000bf26270 */
[----:B------:R-:W-:Y:S01]  /*5d30*/  ISETP.GE.AND P0, PT, R36, UR12, PT ;  /* 0x0000000c24007c0c */ /* 0x000fe2000bf06270 */
[----:B-1----:R-:W-:-:S05]  /*5d40*/  IMAD R34, R21, UR13, RZ ;  /* 0x0000000d15227c24 */ /* 0x002fca000f8e02ff */
[----:B--2---:R-:W-:-:S05]  /*5d50*/  IADD3 R32, P2, PT, R34, UR26, RZ ;  /* 0x0000001a22207c10 */ /* 0x004fca000ff5e0ff */
[----:B------:R-:W0:Y:S01]  /*5d60*/  @!P1 LDC R30, c[0x0][0x38c] ;  /* 0x0000e300ff1e9b82 */ /* 0x000e220000000800 */
[----:B------:R-:W-:Y:S02]  /*5d70*/  IADD3.X R33, PT, PT, RZ, UR27, RZ, P2, !PT ;  /* 0x0000001bff217c10 */ /* 0x000fe400097fe4ff */
[----:B------:R-:W-:-:S03]  /*5d80*/  @P1 ISETP.NE.AND P6, PT, R21, UR12, PT ;  /* 0x0000000c15001c0c */ /* 0x000fc6000bfc5270 */
[----:B------:R1:W2:Y:S02]  /*5d90*/  LDG.E R29, desc[UR10][R32.64] ;  /* 0x0000000a201d7981 */ /* 0x0002a4000c1e1900 */
[----:B------:R-:W5:Y:S08]  /*5da0*/  @!P1 LDC.64 R22, c[0x0][0x380] ;  /* 0x0000e000ff169b82 */ /* 0x000f700000000a00 */
[----:B------:R-:W3:Y:S08]  /*5db0*/  @!P0 LDC R39, c[0x0][0x38c] ;  /* 0x0000e300ff278b82 */ /* 0x000ef00000000800 */
[----:B------:R-:W4:Y:S01]  /*5dc0*/  @!P0 LDC.64 R24, c[0x0][0x380] ;  /* 0x0000e000ff188b82 */ /* 0x000f220000000a00 */
[----:B0-----:R-:W-:-:S05]  /*5dd0*/  @!P1 IMAD R30, R21, R30, RZ ;  /* 0x0000001e151e9224 */ /* 0x001fca00078e02ff */
[----:B------:R-:W-:Y:S02]  /*5de0*/  @!P1 IADD3 R31, P2, PT, R30, R9, RZ ;  /* 0x000000091e1f9210 */ /* 0x000fe40007f5e0ff */
[----:B------:R-:W-:Y:S02]  /*5df0*/  @P1 SEL R37, R15, R14, !P6 ;  /* 0x0000000e0f251207 */ /* 0x000fe40007000000 */
[-CC-:B-----5:R-:W-:Y:S01]  /*5e00*/  @!P1 IADD3 R30, P4, P5, R7, R22.reuse, R31.reuse ;  /* 0x00000016071e9210 */ /* 0x1a0fe20007d9e01f */
[----:B------:R-:W-:Y:S01]  /*5e10*/  @!P1 IMAD.X R35, RZ, RZ, RZ, P2 ;  /* 0x000000ffff239224 */ /* 0x000fe200010e06ff */
[----:B------:R-:W-:Y:S01]  /*5e20*/  @!P1 IADD3 R22, P2, P3, R19, R22, R31 ;  /* 0x0000001613169210 */ /* 0x000fe20007b5e01f */
[C---:B---3--:R-:W-:Y:S01]  /*5e30*/  @!P0 IMAD R38, R36.reuse, R39, RZ ;  /* 0x0000002724268224 */ /* 0x048fe200078e02ff */
[----:B------:R-:W-:Y:S02]  /*5e40*/  @P0 ISETP.NE.AND P6, PT, R36, UR12, PT ;  /* 0x0000000c24000c0c */ /* 0x000fe4000bfc5270 */
[----:B------:R-:W-:-:S02]  /*5e50*/  @!P1 IADD3.X R31, PT, PT, R12, R23, R35, P4, P5 ;  /* 0x000000170c1f9210 */ /* 0x000fc400027ea423 */
[----:B------:R-:W-:Y:S02]  /*5e60*/  @P1 MOV R36, RZ ;  /* 0x000000ff00241202 */ /* 0x000fe40000000f00 */
[----:B------:R-:W-:Y:S02]  /*5e70*/  @!P1 IADD3.X R23, PT, PT, R26, R23, R35, P2, P3 ;  /* 0x000000171a179210 */ /* 0x000fe400017e6423 */
[----:B------:R-:W-:Y:S02]  /*5e80*/  @P1 I2FP.F32.S32 R37, R37 ;  /* 0x0000002500251245 */ /* 0x000fe40000201400 */
[----:B-1----:R-:W-:Y:S01]  /*5e90*/  @!P0 IADD3 R33, P2, PT, R38, R9, RZ ;  /* 0x0000000926218210 */ /* 0x002fe20007f5e0ff */
[----:B------:R0:W3:Y:S01]  /*5ea0*/  @!P1 LDG.E R36, desc[UR10][R30.64] ;  /* 0x0000000a1e249981 */ /* 0x0000e2000c1e1900 */
[----:B------:R-:W-:-:S03]  /*5eb0*/  IADD3 R34, PT, PT, R34, UR13, RZ ;  /* 0x0000000d22227c10 */ /* 0x000fc6000fffe0ff */
[----:B------:R-:W3:Y:S01]  /*5ec0*/  @!P1 LDG.E R37, desc[UR10][R22.64] ;  /* 0x0000000a16259981 */ /* 0x000ee2000c1e1900 */
[----:B------:R-:W-:Y:S01]  /*5ed0*/  @!P0 IMAD.X R38, RZ, RZ, RZ, P2 ;  /* 0x000000ffff268224 */ /* 0x000fe200010e06ff */
[--C-:B----4-:R-:W-:Y:S02]  /*5ee0*/  @!P0 IADD3 R32, P1, P2, R7, R24, R33.reuse ;  /* 0x0000001807208210 */ /* 0x110fe40007a3e021 */
[----:B------:R-:W-:Y:S02]  /*5ef0*/  @P0 SEL R35, R15, R14, !P6 ;  /* 0x0000000e0f230207 */ /* 0x000fe40007000000 */
[----:B------:R-:W-:Y:S01]  /*5f00*/  @!P0 IADD3 R24, P3, P4, R19, R24, R33 ;  /* 0x0000001813188210 */ /* 0x000fe20007c7e021 */
[----:B------:R-:W-:Y:S01]  /*5f10*/  @P0 IMAD.MOV.U32 R39, RZ, RZ, RZ ;  /* 0x000000ffff270224 */ /* 0x000fe200078e00ff */
[----:B------:R-:W-:Y:S02]  /*5f20*/  @!P0 IADD3.X R33, PT, PT, R12, R25, R38, P1, P2 ;  /* 0x000000190c218210 */ /* 0x000fe40000fe4426 */
[----:B------:R-:W-:-:S02]  /*5f30*/  IADD3 R34, P1, PT, R34, UR26, RZ ;  /* 0x0000001a22227c10 */ /* 0x000fc4000ff3e0ff */
[----:B0-----:R-:W-:Y:S01]  /*5f40*/  @P0 I2FP.F32.S32 R30, R35 ;  /* 0x00000023001e0245 */ /* 0x001fe20000201400 */
[----:B------:R-:W4:Y:S01]  /*5f50*/  @!P0 LDG.E R39, desc[UR10][R32.64] ;  /* 0x0000000a20278981 */ /* 0x000f22000c1e1900 */
[----:B------:R-:W-:Y:S02]  /*5f60*/  @!P0 IADD3.X R25, PT, PT, R26, R25, R38, P3, P4 ;  /* 0x000000191a198210 */ /* 0x000fe40001fe8426 */
[----:B------:R-:W-:-:S03]  /*5f70*/  IADD3.X R35, PT, PT, RZ, UR27, RZ, P1, !PT ;  /* 0x0000001bff237c10 */ /* 0x000fc60008ffe4ff */
[----:B------:R-:W4:Y:S04]  /*5f80*/  @!P0 LDG.E R30, desc[UR10][R24.64] ;  /* 0x0000000a181e8981 */ /* 0x000f28000c1e1900 */
[----:B------:R-:W5:Y:S01]  /*5f90*/  LDG.E R35, desc[UR10][R34.64] ;  /* 0x0000000a22237981 */ /* 0x000f62000c1e1900 */
[----:B------:R-:W-:Y:S02]  /*5fa0*/  IMAD.MOV.U32 R31, RZ, RZ, 0x3bbb989d ;  /* 0x3bbb989dff1f7424 */ /* 0x000fe400078e00ff */
[----:B------:R-:W-:Y:S02]  /*5fb0*/  VIADD R21, R21, 0x2 ;  /* 0x0000000215157836 */ /* 0x000fe40000000000 */
[----:B---3--:R-:W-:-:S04]  /*5fc0*/  FADD R36, -R36, R37 ;  /* 0x0000002524247221 */ /* 0x008fc80000000100 */
[----:B--2---:R-:W-:-:S04]  /*5fd0*/  FMUL R29, R36, R29 ;  /* 0x0000001d241d7220 */ /* 0x004fc80000400000 */
[----:B------:R-:W-:Y:S01]  /*5fe0*/  FMUL R29, R36, R29 ;  /* 0x0000001d241d7220 */ /* 0x000fe20000400000 */
[----:B------:R-:W-:-:S03]  /*5ff0*/  HFMA2 R36, -RZ, RZ, 3.7421875, 0 ;  /* 0x437c0000ff247431 */ /* 0x000fc600000001ff */
[----:B------:R-:W-:Y:S01]  /*6000*/  FFMA.SAT R22, R29, R31, 0.5 ;  /* 0x3f0000001d167423 */ /* 0x000fe2000000201f */
[----:B----4-:R-:W-:-:S04]  /*6010*/  FADD R30, -R39, R30 ;  /* 0x0000001e271e7221 */ /* 0x010fc80000000100 */
        /* <DEDUP_REMOVED lines=9> */
[C---:B------:R-:W-:Y:S02]  /*60b0*/  FFMA R29, R30.reuse, 1.4426950216293334961, -R23 ;  /* 0x3fb8aa3b1e1d7823 */ /* 0x040fe40000000817 */
[----:B------:R-:W0:Y:S02]  /*60c0*/  MUFU.EX2 R23, R24 ;  /* 0x0000001800177308 */ /* 0x000e240000000800 */
[----:B------:R-:W-:-:S06]  /*60d0*/  FFMA R29, R30, 1.925963033500011079e-08, R29 ;  /* 0x32a570601e1d7823 */ /* 0x000fcc000000001d */
[----:B------:R-:W1:Y:S01]  /*60e0*/  MUFU.EX2 R30, R29 ;  /* 0x0000001d001e7308 */ /* 0x000e620000000800 */
[----:B------:R-:W-:Y:S01]  /*60f0*/  IMAD.SHL.U32 R22, R22, 0x800000, RZ ;  /* 0x0080000016167824 */ /* 0x000fe200078e00ff */
[----:B------:R-:W-:-:S03]  /*6100*/  SHF.L.U32 R25, R25, 0x17, RZ ;  /* 0x0000001719197819 */ /* 0x000fc600000006ff */
[----:B0-----:R-:W-:-:S04]  /*6110*/  FMUL R23, R22, R23 ;  /* 0x0000001716177220 */ /* 0x001fc80000400000 */
[----:B------:R-:W-:Y:S01]  /*6120*/  FMUL R20, R20, R23 ;  /* 0x0000001714147220 */ /* 0x000fe20000400000 */
[----:B-1----:R-:W-:-:S04]  /*6130*/  FMUL R25, R25, R30 ;  /* 0x0000001e19197220 */ /* 0x002fc80000400000 */
[----:B------:R-:W-:-:S07]  /*6140*/  FMUL R20, R20, R25 ;  /* 0x0000001914147220 */ /* 0x000fce0000400000 */
.L_x_547:
[----:B------:R-:W-:Y:S05]  /*6150*/  BRA.U !UP0, `(.L_x_546) ;  /* 0x0000000108947547 */ /* 0x000fea000b800000 */
[----:B------:R-:W0:Y:S01]  /*6160*/  LDCU UR12, c[0x0][0x3a0] ;  /* 0x00007400ff0c77ac */ /* 0x000e220008000800 */
[----:B------:R-:W1:Y:S01]  /*6170*/  LDC.64 R24, c[0x0][0x3f0] ;  /* 0x0000fc00ff187b82 */ /* 0x000e620000000a00 */
[----:B------:R-:W2:Y:S01]  /*6180*/  LDCU UR13, c[0x0][0x3f8] ;  /* 0x00007f00ff0d77ac */ /* 0x000ea20008000800 */
[----:B0-----:R-:W-:-:S13]  /*6190*/  ISETP.GE.AND P0, PT, R21, UR12, PT ;  /* 0x0000000c15007c0c */ /* 0x001fda000bf06270 */
[----:B------:R-:W0:Y:S01]  /*61a0*/  @!P0 LDC R30, c[0x0][0x38c] ;  /* 0x0000e300ff1e8b82 */ /* 0x000e220000000800 */
[----:B------:R-:W-:Y:S01]  /*61b0*/  @P0 ISETP.NE.AND P1, PT, R21, UR12, PT ;  /* 0x0000000c15000c0c */ /* 0x000fe2000bf25270 */
[----:B------:R-:W-:-:S06]  /*61c0*/  @P0 IMAD.MOV.U32 R32, RZ, RZ, RZ ;  /* 0x000000ffff200224 */ /* 0x000fcc00078e00ff */
[----:B------:R-:W5:Y:S01]  /*61d0*/  @!P0 LDC.64 R22, c[0x0][0x380] ;  /* 0x0000e000ff168b82 */ /* 0x000f620000000a00 */
[----:B0-----:R-:W-:-:S05]  /*61e0*/  @!P0 IMAD R30, R21, R30, RZ ;  /* 0x0000001e151e8224 */ /* 0x001fca00078e02ff */
[----:B------:R-:W-:-:S04]  /*61f0*/  @!P0 IADD3 R29, P2, PT, R30, R9, RZ ;  /* 0x000000091e1d8210 */ /* 0x000fc80007f5e0ff */
[----:B------:R-:W-:Y:S02]  /*6200*/  @!P0 IADD3.X R33, PT, PT, RZ, RZ, RZ, P2, !PT ;  /* 0x000000ffff218210 */ /* 0x000fe400017fe4ff */
[-CC-:B-----5:R-:W-:Y:S02]  /*6210*/  @!P0 IADD3 R30, P2, P3, R7, R22.reuse, R29.reuse ;  /* 0x00000016071e8210 */ /* 0x1a0fe40007b5e01d */
[----:B------:R-:W-:Y:S01]  /*6220*/  @!P0 IADD3 R22, P4, P5, R19, R22, R29 ;  /* 0x0000001613168210 */ /* 0x000fe20007d9e01d */
[----:B--2---:R-:W-:Y:S01]  /*6230*/  IMAD R29, R21, UR13, RZ ;  /* 0x0000000d151d7c24 */ /* 0x004fe2000f8e02ff */
[----:B------:R-:W-:Y:S02]  /*6240*/  @P0 SEL R21, R15, R14, !P1 ;  /* 0x0000000e0f150207 */ /* 0x000fe40004800000 */
[----:B------:R-:W-:Y:S02]  /*6250*/  @!P0 IADD3.X R31, PT, PT, R12, R23, R33, P2, P3 ;  /* 0x000000170c1f8210 */ /* 0x000fe400017e6421 */
[----:B------:R-:W-:-:S02]  /*6260*/  @P0 I2FP.F32.S32 R21, R21 ;  /* 0x0000001500150245 */ /* 0x000fc40000201400 */
[----:B------:R-:W-:Y:S01]  /*6270*/  @!P0 IADD3.X R23, PT, PT, R26, R23, R33, P4, P5 ;  /* 0x000000171a178210 */ /* 0x000fe200027ea421 */
[----:B------:R-:W2:Y:S01]  /*6280*/  @!P0 LDG.E R32, desc[UR10][R30.64] ;  /* 0x0000000a1e208981 */ /* 0x000ea2000c1e1900 */
[----:B-1----:R-:W-:-:S03]  /*6290*/  IADD3 R24, P1, PT, R29, R24, RZ ;  /* 0x000000181d187210 */ /* 0x002fc60007f3e0ff */
[----:B------:R-:W2:Y:S01]  /*62a0*/  @!P0 LDG.E R21, desc[UR10][R22.64] ;  /* 0x0000000a16158981 */ /* 0x000ea2000c1e1900 */
[----:B------:R-:W-:-:S05]  /*62b0*/  IADD3.X R25, PT, PT, RZ, R25, RZ, P1, !PT ;  /* 0x00000019ff197210 */ /* 0x000fca0000ffe4ff */
[----:B------:R-:W5:Y:S01]  /*62c0*/  LDG.E R24, desc[UR10][R24.64] ;  /* 0x0000000a18187981 */ /* 0x000f62000c1e1900 */
[----:B------:R-:W-:Y:S01]  /*62d0*/  IMAD.MOV.U32 R29, RZ, RZ, 0x3bbb989d ;  /* 0x3bbb989dff1d7424 */ /* 0x000fe200078e00ff */
[----:B------:R-:W-:Y:S01]  /*62e0*/  MOV R34, 0x437c0000 ;  /* 0x437c000000227802 */ /* 0x000fe20000000f00 */
[----:B--2---:R-:W-:-:S04]  /*62f0*/  FADD R21, -R32, R21 ;  /* 0x0000001520157221 */ /* 0x004fc80000000100 */
[----:B-----5:R-:W-:-:S04]  /*6300*/  FMUL R32, R21, R24 ;  /* 0x0000001815207220 */ /* 0x020fc80000400000 */
        /* <DEDUP_REMOVED lines=9> */
[----:B------:R-:W-:-:S07]  /*63a0*/  FMUL R20, R20, R21 ;  /* 0x0000001514147220 */ /* 0x000fce0000400000 */
.L_x_546:
[----:B------:R-:W-:Y:S01]  /*63b0*/  UISETP.GE.U32.AND UP0, UPT, UR15, 0x7, UPT ;  /* 0x000000070f00788c */ /* 0x000fe2000bf06070 */
[----:B------:R-:W-:Y:S01]  /*63c0*/  IADD3 R37, P0, PT, R9, R19, RZ ;  /* 0x0000001309257210 */ /* 0x000fe20007f1e0ff */
[----:B------:R-:W-:Y:S02]  /*63d0*/  HFMA2 R35, -RZ, RZ, 0, 0 ;  /* 0x00000000ff237431 */ /* 0x000fe400000001ff */
[----:B------:R-:W-:Y:S01]  /*63e0*/  IMAD.MOV.U32 R39, RZ, RZ, R5 ;  /* 0x000000ffff277224 */ /* 0x000fe200078e0005 */
[----:B------:R-:W-:-:S04]  /*63f0*/  IADD3.X R30, PT, PT, RZ, R26, RZ, P0, !PT ;  /* 0x0000001aff1e7210 */ /* 0x000fc800007fe4ff */
[----:B------:R-:W-:Y:S05]  /*6400*/  BRA.U !UP0, `(.L_x_548) ;  /* 0x0000000d08b47547 */ /* 0x000fea000b800000 */
[----:B------:R-:W-:Y:S01]  /*6410*/  BSSY.RECONVERGENT B5, `(.L_x_549) ;  /* 0x00000eb000057945 */ /* 0x000fe20003800200 */
[----:B------:R-:W-:Y:S01]  /*6420*/  IMAD.MOV.U32 R35, RZ, RZ, RZ ;  /* 0x000000ffff237224 */ /* 0x000fe200078e00ff */
[----:B------:R-:W-:-:S07]  /*6430*/  MOV R39, R5 ;  /* 0x0000000500277202 */ /* 0x000fce0000000f00 */
.L_x_566:
[----:B------:R-:W0:Y:S01]  /*6440*/  LDCU UR12, c[0x0][0x4a4] ;  /* 0x00009480ff0c77ac */ /* 0x000e220008000800 */
[----:B------:R-:W1:Y:S01]  /*6450*/  LDCU UR13, c[0x0][0x38c] ;  /* 0x00007180ff0d77ac */ /* 0x000e620008000800 */
[----:B------:R-:W2:Y:S01]  /*6460*/  LDCU.64 UR26, c[0x0][0x498] ;  /* 0x00009300ff1a77ac */ /* 0x000ea20008000a00 */
[----:B------:R-:W5:Y:S01]  /*6470*/  LDCU.64 UR28, c[0x0][0x380] ;  /* 0x00007000ff1c77ac */ /* 0x000f620008000a00 */
[C---:B0-----:R-:W-:Y:S02]  /*6480*/  IMAD R25, R35.reuse, UR12, RZ ;  /* 0x0000000c23197c24 */ /* 0x041fe4000f8e02ff */
[----:B-1----:R-:W-:-:S03]  /*6490*/  IMAD R24, R35, UR13, RZ ;  /* 0x0000000d23187c24 */ /* 0x002fc6000f8e02ff */
[----:B--2---:R-:W-:Y:S02]  /*64a0*/  IADD3 R32, P0, P1, R6, UR26, R25 ;  /* 0x0000001a06207c10 */ /* 0x004fe4000f91e019 */
[----:B-----5:R-:W-:Y:S02]  /*64b0*/  IADD3 R22, P2, P3, R37, UR28, R24 ;  /* 0x0000001c25167c10 */ /* 0x020fe4000fb5e018 */
[----:B------:R-:W-:Y:S02]  /*64c0*/  IADD3.X R33, PT, PT, R11, UR27, RZ, P0, P1 ;  /* 0x0000001b0b217c10 */ /* 0x000fe400087e24ff */
[----:B------:R-:W-:-:S03]  /*64d0*/  IADD3.X R23, PT, PT, R30, UR29, RZ, P2, P3 ;  /* 0x0000001d1e177c10 */ /* 0x000fc600097e64ff */
[----:B------:R-:W2:Y:S04]  /*64e0*/  LDG.E R31, desc[UR10][R32.64] ;  /* 0x0000000a201f7981 */ /* 0x000ea8000c1e1900 */
[----:B------:R-:W2:Y:S01]  /*64f0*/  LDG.E R22, desc[UR10][R22.64] ;  /* 0x0000000a16167981 */ /* 0x000ea2000c1e1900 */
[----:B------:R-:W0:Y:S01]  /*6500*/  MUFU.RCP R21, R4 ;  /* 0x0000000400157308 */ /* 0x000e220000001000 */
[----:B------:R-:W-:Y:S01]  /*6510*/  VIADD R35, R35, 0x8 ;  /* 0x0000000823237836 */ /* 0x000fe20000000000 */
[----:B------:R-:W-:Y:S04]  /*6520*/  BSSY.RECONVERGENT B6, `(.L_x_550) ;  /* 0x000000e000067945 */ /* 0x000fe80003800200 */
[----:B------:R-:W-:Y:S01]  /*6530*/  ISETP.NE.AND P2, PT, R35, UR4, PT ;  /* 0x0000000423007c0c */ /* 0x000fe2000bf45270 */
        /* <DEDUP_REMOVED lines=10> */
[----:B---34-:R-:W-:Y:S05]  /*65e0*/  CALL.REL.NOINC `($__internal_4_$__cuda_sm3x_div_rn_noftz_f32_slowpath) ;  /* 0x0000003000a47944 */ /* 0x018fea0003c00000 */
[----:B------:R-:W-:-:S07]  /*65f0*/  IMAD.MOV.U32 R38, RZ, RZ, R21 ;  /* 0x000000ffff267224 */ /* 0x000fce00078e0015 */
.L_x_551:
[----:B---34-:R-:W-:Y:S05]  /*6600*/  BSYNC.RECONVERGENT B6 ;  /* 0x0000000000067941 */ /* 0x018fea0003800200 */
.L_x_550:
        /* <DEDUP_REMOVED lines=25> */
[----:B------:R-:W-:Y:S05]  /*67a0*/  CALL.REL.NOINC `($__internal_4_$__cuda_sm3x_div_rn_noftz_f32_slowpath) ;  /* 0x0000003000347944 */ /* 0x000fea0003c00000 */
[----:B------:R-:W-:-:S07]  /*67b0*/  IMAD.MOV.U32 R29, RZ, RZ, R21 ;  /* 0x000000ffff1d7224 */ /* 0x000fce00078e0015 */
.L_x_553:
[----:B------:R-:W-:Y:S05]  /*67c0*/  BSYNC.RECONVERGENT B6 ;  /* 0x0000000000067941 */ /* 0x000fea0003800200 */
.L_x_552:
        /* <DEDUP_REMOVED lines=26> */
[----:B------:R-:W-:Y:S05]  /*6970*/  CALL.REL.NOINC `($__internal_4_$__cuda_sm3x_div_rn_noftz_f32_slowpath) ;  /* 0x0000002c00c07944 */ /* 0x000fea0003c00000 */
[----:B------:R-:W-:-:S07]  /*6980*/  MOV R31, R21 ;  /* 0x00000015001f7202 */ /* 0x000fce0000000f00 */
.L_x_555:
[----:B------:R-:W-:Y:S05]  /*6990*/  BSYNC.RECONVERGENT B6 ;  /* 0x0000000000067941 */ /* 0x000fea0003800200 */
.L_x_554:
        /* <DEDUP_REMOVED lines=26> */
[----:B------:R-:W-:Y:S05]  /*6b40*/  CALL.REL.NOINC `($__internal_4_$__cuda_sm3x_div_rn_noftz_f32_slowpath) ;  /* 0x0000002c004c7944 */ /* 0x000fea0003c00000 */
[----:B------:R-:W-:-:S07]  /*6b50*/  IMAD.MOV.U32 R29, RZ, RZ, R21 ;  /* 0x000000ffff1d7224 */ /* 0x000fce00078e0015 */
.L_x_557:
[----:B------:R-:W-:Y:S05]  /*6b60*/  BSYNC.RECONVERGENT B6 ;  /* 0x0000000000067941 */ /* 0x000fea0003800200 */
.L_x_556:
        /* <DEDUP_REMOVED lines=28> */
.L_x_559:
[----:B------:R-:W-:Y:S05]  /*6d30*/  BSYNC.RECONVERGENT B6 ;  /* 0x0000000000067941 */ /* 0x000fea0003800200 */
.L_x_558:
        /* <DEDUP_REMOVED lines=27> */
[----:B------:R-:W-:-:S07]  /*6ef0*/  MOV R29, R21 ;  /* 0x00000015001d7202 */ /* 0x000fce0000000f00 */
.L_x_561:
[----:B------:R-:W-:Y:S05]  /*6f00*/  BSYNC.RECONVERGENT B6 ;  /* 0x0000000000067941 */ /* 0x000fea0003800200 */
.L_x_560:
        /* <DEDUP_REMOVED lines=28> */
.L_x_563:
[----:B------:R-:W-:Y:S05]  /*70d0*/  BSYNC.RECONVERGENT B6 ;  /* 0x0000000000067941 */ /* 0x000fea0003800200 */
.L_x_562:
        /* <DEDUP_REMOVED lines=24> */
[----:B------:R-:W-:Y:S02]  /*7260*/  MOV R21, R4 ;  /* 0x0000000400157202 */ /* 0x000fe40000000f00 */
[----:B------:R-:W-:-:S07]  /*7270*/  MOV R22, 0x7290 ;  /* 0x0000729000167802 */ /* 0x000fce0000000f00 */
[----:B------:R-:W-:Y:S05]  /*7280*/  CALL.REL.NOINC `($__internal_4_$__cuda_sm3x_div_rn_noftz_f32_slowpath) ;  /* 0x00000024007c7944 */ /* 0x000fea0003c00000 */
.L_x_565:
[----:B------:R-:W-:Y:S05]  /*7290*/  BSYNC.RECONVERGENT B6 ;  /* 0x0000000000067941 */ /* 0x000fea0003800200 */
.L_x_564:
[----:B------:R-:W-:Y:S01]  /*72a0*/  FADD R39, R38, R21 ;  /* 0x0000001526277221 */ /* 0x000fe20000000000 */
[----:B------:R-:W-:Y:S06]  /*72b0*/  @P2 BRA `(.L_x_566) ;  /* 0xfffffff000602947 */ /* 0x000fec000383ffff */
[----:B------:R-:W-:Y:S05]  /*72c0*/  BSYNC.RECONVERGENT B5 ;  /* 0x0000000000057941 */ /* 0x000fea0003800200 */
.L_x_549:
[----:B------:R-:W-:-:S07]  /*72d0*/  IMAD.U32 R35, RZ, RZ, UR4 ;  /* 0x00000004ff237e24 */ /* 0x000fce000f8e00ff */
.L_x_548:
[----:B------:R-:W-:-:S09]  /*72e0*/  UISETP.NE.AND UP0, UPT, UR18, URZ, UPT ;  /* 0x000000ff1200728c */ /* 0x000fd2000bf05270 */
[----:B------:R-:W-:Y:S05]  /*72f0*/  BRA.U !UP0, `(.L_x_567) ;  /* 0x0000000d08387547 */ /* 0x000fea000b800000 */
[----:B------:R-:W-:-:S09]  /*7300*/  UISETP.GE.U32.AND UP0, UPT, UR21, 0x3, UPT ;  /* 0x000000031500788c */ /* 0x000fd2000bf06070 */
[----:B------:R-:W-:Y:S05]  /*7310*/  BRA.U !UP0, `(.L_x_568) ;  /* 0x0000000508c87547 */ /* 0x000fea000b800000 */
        /* <DEDUP_REMOVED lines=25> */
[----:B------:R-:W-:-:S07]  /*74b0*/  MOV R38, R21 ;  /* 0x0000001500267202 */ /* 0x000fce0000000f00 */
.L_x_570:
[----:B---34-:R-:W-:Y:S05]  /*74c0*/  BSYNC.RECONVERGENT B5 ;  /* 0x0000000000057941 */ /* 0x018fea0003800200 */
.L_x_569:
        /* <DEDUP_REMOVED lines=27> */
.L_x_572:
[----:B------:R-:W-:Y:S05]  /*7680*/  BSYNC.RECONVERGENT B5 ;  /* 0x0000000000057941 */ /* 0x000fea0003800200 */
.L_x_571:
        /* <DEDUP_REMOVED lines=28> */
.L_x_574:
[----:B------:R-:W-:Y:S05]  /*7850*/  BSYNC.RECONVERGENT B5 ;  /* 0x0000000000057941 */ /* 0x000fea0003800200 */
.L_x_573:
        /* <DEDUP_REMOVED lines=27> */
.L_x_576:
[----:B------:R-:W-:Y:S05]  /*7a10*/  BSYNC.RECONVERGENT B5 ;  /* 0x0000000000057941 */ /* 0x000fea0003800200 */
.L_x_575:
[----:B------:R-:W-:Y:S01]  /*7a20*/  FADD R39, R38, R21 ;  /* 0x0000001526277221 */ /* 0x000fe20000000000 */
[----:B------:R-:W-:-:S07]  /*7a30*/  IADD3 R35, PT, PT, R35, 0x4, RZ ;  /* 0x0000000423237810 */ /* 0x000fce0007ffe0ff */
.L_x_568:
[----:B------:R-:W-:-:S09]  /*7a40*/  UISETP.NE.AND UP0, UPT, UR19, URZ, UPT ;  /* 0x000000ff1300728c */ /* 0x000fd2000bf05270 */
[----:B------:R-:W-:Y:S05]  /*7a50*/  BRA.U !UP0, `(.L_x_567) ;  /* 0x0000000508607547 */ /* 0x000fea000b800000 */
[----:B------:R-:W-:-:S09]  /*7a60*/  UISETP.NE.AND UP0, UPT, UR19, 0x1, UPT ;  /* 0x000000011300788c */ /* 0x000fd2000bf05270 */
        /* <DEDUP_REMOVED lines=27> */
.L_x_579:
[----:B---34-:R-:W-:Y:S05]  /*7c20*/  BSYNC.RECONVERGENT B5 ;  /* 0x0000000000057941 */ /* 0x018fea0003800200 */
.L_x_578:
        /* <DEDUP_REMOVED lines=26> */
.L_x_581:
[----:B------:R-:W-:Y:S05]  /*7dd0*/  BSYNC.RECONVERGENT B5 ;  /* 0x0000000000057941 */ /* 0x000fea0003800200 */
.L_x_580:
[----:B------:R-:W-:Y:S01]  /*7de0*/  FADD R39, R39, R21 ;  /* 0x0000001527277221 */ /* 0x000fe20000000000 */
[----:B------:R-:W-:-:S07]  /*7df0*/  IADD3 R35, PT, PT, R35, 0x2, RZ ;  /* 0x0000000223237810 */ /* 0x000fce0007ffe0ff */
.L_x_577:
[----:B------:R-:W0:Y:S02]  /*7e00*/  LDCU UR12, c[0x0][0x3a0] ;  /* 0x00007400ff0c77ac */ /* 0x000e240008000800 */
[----:B0-----:R-:W-:-:S09]  /*7e10*/  ULOP3.LUT UP0, URZ, UR12, 0x1, URZ, 0xc0, !UPT ;  /* 0x000000010cff7892 */ /* 0x001fd2000f80c0ff */
        /* <DEDUP_REMOVED lines=26> */
.L_x_583:
[----:B---34-:R-:W-:Y:S05]  /*7fc0*/  BSYNC.RECONVERGENT B5 ;  /* 0x0000000000057941 */ /* 0x018fea0003800200 */
.L_x_582:
[----:B------:R-:W-:-:S07]  /*7fd0*/  FADD R39, R39, R21 ;  /* 0x0000001527277221 */ /* 0x000fce0000000000 */
.L_x_567:
[----:B------:R-:W0:Y:S01]  /*7fe0*/  LDCU UR12, c[0x0][0x3a0] ;  /* 0x00007400ff0c77ac */ /* 0x000e220008000800 */
[----:B------:R-:W-:Y:S01]  /*7ff0*/  FMUL R24, R20, R39 ;  /* 0x0000002714187220 */ /* 0x000fe20000400000 */
[----:B------:R-:W-:Y:S01]  /*8000*/  IMAD.MOV.U32 R34, RZ, RZ, RZ ;  /* 0x000000ffff227224 */ /* 0x000fe200078e00ff */
[----:B------:R-:W1:Y:S01]  /*8010*/  LDCU UR13, c[0x0][0x3cc] ;  /* 0x00007980ff0d77ac */ /* 0x000e620008000800 */
[----:B0-----:R-:W-:Y:S01]  /*8020*/  UISETP.GT.U32.AND UP0, UPT, UR12, 0x7ffffffd, UPT ;  /* 0x7ffffffd0c00788c */ /* 0x001fe2000bf04070 */
[----:B-1----:R-:W-:-:S08]  /*8030*/  IMAD R27, R27, UR13, R18 ;  /* 0x0000000d1b1b7c24 */ /* 0x002fd0000f8e0212 */
[----:B------:R-:W-:Y:S05]  /*8040*/  BRA.U UP0, `(.L_x_584) ;  /* 0x0000000900647547 */ /* 0x000fea000b800000 */
[----:B------:R-:W-:Y:S01]  /*8050*/  HFMA2 R30, -RZ, RZ, 0, 0 ;  /* 0x00000000ff1e7431 */ /* 0x000fe200000001ff */
[----:B------:R-:W-:Y:S06]  /*8060*/  BSSY B5, `(.L_x_585) ;  /* 0x0000096000057945 */ /* 0x000fec0003800000 */
.L_x_600:
[----:B------:R-:W-:Y:S05]  /*8070*/  YIELD ;  /* 0x0000000000007946 */ /* 0x000fea0003800000 */
[----:B0-----:R-:W0:Y:S02]  /*8080*/  LDCU UR12, c[0x0][0x3a0] ;  /* 0x00007400ff0c77ac */ /* 0x001e240008000800 */
[----:B0-----:R-:W-:-:S13]  /*8090*/  ISETP.GE.AND P0, PT, R30, UR12, PT ;  /* 0x0000000c1e007c0c */ /* 0x001fda000bf06270 */
[----:B------:R-:W0:Y:S01]  /*80a0*/  @!P0 LDC R21, c[0x0][0x38c] ;  /* 0x0000e300ff158b82 */ /* 0x000e220000000800 */
[----:B------:R-:W-:Y:S01]  /*80b0*/  @P0 ISETP.NE.AND P1, PT, R30, UR12, PT ;  /* 0x0000000c1e000c0c */ /* 0x000fe2000bf25270 */
[----:B------:R-:W-:-:S06]  /*80c0*/  @P0 IMAD.MOV.U32 R34, RZ, RZ, RZ ;  /* 0x000000ffff220224 */ /* 0x000fcc00078e00ff */
[----:B------:R-:W1:Y:S01]  /*80d0*/  @!P0 LDC.64 R22, c[0x0][0x380] ;  /* 0x0000e000ff168b82 */ /* 0x000e620000000a00 */
[----:B0-----:R-:W-:-:S05]  /*80e0*/  @!P0 IMAD R32, R30, R21, RZ ;  /* 0x000000151e208224 */ /* 0x001fca00078e02ff */
[----:B------:R-:W-:-:S04]  /*80f0*/  @!P0 IADD3 R21, P2, PT, R32, R9, RZ ;  /* 0x0000000920158210 */ /* 0x000fc80007f5e0ff */
[----:B------:R-:W-:Y:S02]  /*8100*/  @!P0 IADD3.X R25, PT, PT, RZ, RZ, RZ, P2, !PT ;  /* 0x000000ffff198210 */ /* 0x000fe400017fe4ff */
[-CC-:B-1----:R-:W-:Y:S02]  /*8110*/  @!P0 IADD3 R32, P2, P3, R7, R22.reuse, R21.reuse ;  /* 0x0000001607208210 */ /* 0x182fe40007b5e015 */
[----:B------:R-:W-:Y:S02]  /*8120*/  @!P0 IADD3 R22, P4, P5, R19, R22, R21 ;  /* 0x0000001613168210 */ /* 0x000fe40007d9e015 */
[----:B------:R-:W-:Y:S02]  /*8130*/  @P0 SEL R21, R15, R14, !P1 ;  /* 0x0000000e0f150207 */ /* 0x000fe40004800000 */
[----:B------:R-:W-:Y:S02]  /*8140*/  @!P0 IADD3.X R33, PT, PT, R12, R23, R25, P2, P3 ;  /* 0x000000170c218210 */ /* 0x000fe400017e6419 */
[----:B------:R-:W-:-:S02]  /*8150*/  @P0 I2FP.F32.S32 R21, R21 ;  /* 0x0000001500150245 */ /* 0x000fc40000201400 */
[----:B------:R-:W-:Y:S01]  /*8160*/  @!P0 IADD3.X R23, PT, PT, R26, R23, R25, P4, P5 ;  /* 0x000000171a178210 */ /* 0x000fe200027ea419 */
[----:B------:R-:W2:Y:S04]  /*8170*/  @!P0 LDG.E R34, desc[UR10][R32.64] ;  /* 0x0000000a20228981 */ /* 0x000ea8000c1e1900 */
[----:B------:R-:W2:Y:S01]  /*8180*/  @!P0 LDG.E R21, desc[UR10][R22.64] ;  /* 0x0000000a16158981 */ /* 0x000ea2000c1e1900 */
[----:B------:R-:W-:Y:S01]  /*8190*/  BSSY.RECONVERGENT B0, `(.L_x_586) ;  /* 0x000000a000007945 */ /* 0x000fe20003800200 */
[C---:B------:R-:W-:Y:S02]  /*81a0*/  ISETP.GE.AND P1, PT, R30.reuse, UR12, PT ;  /* 0x0000000c1e007c0c */ /* 0x040fe4000bf26270 */
[----:B------:R-:W-:Y:S01]  /*81b0*/  LEA R25, R30, R8, 0x2 ;  /* 0x000000081e197211 */ /* 0x000fe200078e10ff */
[----:B--2---:R-:W-:-:S04]  /*81c0*/  FADD R36, -R34, R21 ;  /* 0x0000001522247221 */ /* 0x004fc80000000100 */
[----:B------:R-:W-:-:S04]  /*81d0*/  FMUL R21, R24, R36 ;  /* 0x0000002418157220 */ /* 0x000fc80000400000 */
[----:B------:R-:W-:-:S07]  /*81e0*/  FMUL R21, R36, R21 ;  /* 0x0000001524157220 */ /* 0x000fce0000400000 */
.L_x_587:
[----:B------:R-:W0:Y:S02]  /*81f0*/  LDS R22, [R25] ;  /* 0x0000000019167984 */ /* 0x000e240000000800 */
[----:B0-----:R-:W-:-:S05]  /*8200*/  FADD R23, R21, R22 ;  /* 0x0000001615177221 */ /* 0x001fca0000000000 */
[----:B------:R-:W0:Y:S02]  /*8210*/  ATOMS.CAST.SPIN P0, [R25], R22, R23 ;  /* 0x000000161900758d */ /* 0x000e240001800017 */
[----:B0-----:R-:W-:Y:S05]  /*8220*/  @!P0 BRA `(.L_x_587) ;  /* 0xfffffffc00f08947 */ /* 0x001fea000383ffff */
[----:B---34-:R-:W-:Y:S05]  /*8230*/  BSYNC.RECONVERGENT B0 ;  /* 0x0000000000007941 */ /* 0x018fea0003800200 */
.L_x_586:
        /* <DEDUP_REMOVED lines=38> */
[----:B------:R-:W-:Y:S05]  /*84a0*/  CALL.REL.NOINC `($__internal_4_$__cuda_sm3x_div_rn_noftz_f32_slowpath) ;  /* 0x0000001000f47944 */ /* 0x000fea0003c00000 */
.L_x_591:
[----:B------:R-:W-:Y:S05]  /*84b0*/  BSYNC.RECONVERGENT B7 ;  /* 0x0000000000077941 */ /* 0x000fea0003800200 */
.L_x_590:
[----:B------:R-:W-:-:S05]  /*84c0*/  FADD R21, -R35, R21 ;  /* 0x0000001523157221 */ /* 0x000fca0000000100 */
[----:B------:R0:W-:Y:S02]  /*84d0*/  REDG.E.ADD.F32.FTZ.RN.STRONG.GPU desc[UR10][R38.64], R21 ;  /* 0x00000015260079a6 */ /* 0x0001e4000c12f30a */
.L_x_589:
[----:B------:R-:W-:Y:S05]  /*84e0*/  BSYNC.RECONVERGENT B6 ;  /* 0x0000000000067941 */ /* 0x000fea0003800200 */
.L_x_588:
[----:B------:R-:W1:Y:S01]  /*84f0*/  LDC R29, c[0x0][0x3a0] ;  /* 0x0000e800ff1d7b82 */ /* 0x000e620000000800 */
[----:B------:R-:W-:Y:S01]  /*8500*/  VIADD R36, R30, 0x1 ;  /* 0x000000011e247836 */ /* 0x000fe20000000000 */
[----:B------:R-:W-:Y:S04]  /*8510*/  BSSY.RECONVERGENT B0, `(.L_x_592) ;  /* 0x0000012000007945 */ /* 0x000fe80003800200 */
[----:B-1----:R-:W-:-:S13]  /*8520*/  ISETP.GE.AND P0, PT, R36, R29, PT ;  /* 0x0000001d2400720c */ /* 0x002fda0003f06270 */
[----:B------:R-:W-:Y:S02]  /*8530*/  @P0 ISETP.NE.AND P1, PT, R36, R29, PT ;  /* 0x0000001d2400020c */ /* 0x000fe40003f25270 */
[----:B------:R-:W-:Y:S02]  /*8540*/  @P0 MOV R32, RZ ;  /* 0x000000ff00200202 */ /* 0x000fe40000000f00 */
[----:B0-----:R-:W-:-:S04]  /*8550*/  @P0 SEL R21, R15, R14, !P1 ;  /* 0x0000000e0f150207 */ /* 0x001fc80004800000 */
        /* <DEDUP_REMOVED lines=13> */
.L_x_593:
[----:B------:R-:W-:Y:S05]  /*8630*/  BSYNC.RECONVERGENT B0 ;  /* 0x0000000000007941 */ /* 0x000fea0003800200 */
.L_x_592:
[----:B-----5:R-:W-:Y:S01]  /*8640*/  FADD R21, -R32, R21 ;  /* 0x0000001520157221 */ /* 0x020fe20000000100 */
[----:B------:R-:W-:Y:S01]  /*8650*/  BSSY.RECONVERGENT B0, `(.L_x_594) ;  /* 0x0000008000007945 */ /* 0x000fe20003800200 */
[----:B------:R-:W-:Y:S02]  /*8660*/  ISETP.GE.AND P1, PT, R36, R29, PT ;  /* 0x0000001d2400720c */ /* 0x000fe40003f26270 */
[----:B0-----:R-:W-:-:S04]  /*8670*/  FMUL R22, R24, R21 ;  /* 0x0000001518167220 */ /* 0x001fc80000400000 */
[----:B------:R-:W-:-:S07]  /*8680*/  FMUL R29, R21, R22 ;  /* 0x00000016151d7220 */ /* 0x000fce0000400000 */
.L_x_595:
[----:B------:R-:W0:Y:S02]  /*8690*/  LDS R22, [R25+0x4] ;  /* 0x0000040019167984 */ /* 0x000e240000000800 */
[----:B0-----:R-:W-:-:S05]  /*86a0*/  FADD R23, R29, R22 ;  /* 0x000000161d177221 */ /* 0x001fca0000000000 */
[----:B------:R-:W0:Y:S02]  /*86b0*/  ATOMS.CAST.SPIN P0, [R25+0x4], R22, R23 ;  /* 0x000004161900758d */ /* 0x000e240001800017 */
[----:B0-----:R-:W-:Y:S05]  /*86c0*/  @!P0 BRA `(.L_x_595) ;  /* 0xfffffffc00f08947 */ /* 0x001fea000383ffff */
[----:B------:R-:W-:Y:S05]  /*86d0*/  BSYNC.RECONVERGENT B0 ;  /* 0x0000000000007941 */ /* 0x000fea0003800200 */
.L_x_594:
        /* <DEDUP_REMOVED lines=9> */
[----:B0-----:R-:W-:-:S05]  /*8770*/  IADD3 R34, P0, PT, R35, R22, RZ ;  /* 0x0000001623227210 */ /* 0x001fca0007f1e0ff */
[----:B------:R-:W-:-:S06]  /*8780*/  IMAD.X R35, RZ, RZ, R23, P0 ;  /* 0x000000ffff237224 */ /* 0x000fcc00000e0617 */
        /* <DEDUP_REMOVED lines=26> */
[----:B------:R-:W-:-:S07]  /*8930*/  MOV R22, 0x8950 ;  /* 0x0000895000167802 */ /* 0x000fce0000000f00 */
[----:B------:R-:W-:Y:S05]  /*8940*/  CALL.REL.NOINC `($__internal_4_$__cuda_sm3x_div_rn_noftz_f32_slowpath) ;  /* 0x0000000c00cc7944 */ /* 0x000fea0003c00000 */
.L_x_599:
[----:B------:R-:W-:Y:S05]  /*8950*/  BSYNC.RECONVERGENT B7 ;  /* 0x0000000000077941 */ /* 0x000fea0003800200 */
.L_x_598:
[----:B------:R-:W-:-:S05]  /*8960*/  FADD R21, -R25, R21 ;  /* 0x0000001519157221 */ /* 0x000fca0000000100 */
[----:B------:R0:W-:Y:S02]  /*8970*/  REDG.E.ADD.F32.FTZ.RN.STRONG.GPU desc[UR10][R38.64], R21 ;  /* 0x00000015260079a6 */ /* 0x0001e4000c12f30a */
.L_x_597:
[----:B------:R-:W-:Y:S05]  /*8980*/  BSYNC.RECONVERGENT B6 ;  /* 0x0000000000067941 */ /* 0x000fea0003800200 */
.L_x_596:
[----:B------:R-:W-:-:S04]  /*8990*/  IADD3 R30, PT, PT, R30, 0x2, RZ ;  /* 0x000000021e1e7810 */ /* 0x000fc80007ffe0ff */
[----:B------:R-:W-:-:S13]  /*89a0*/  ISETP.NE.AND P0, PT, R30, UR9, PT ;  /* 0x000000091e007c0c */ /* 0x000fda000bf05270 */
[----:B------:R-:W-:Y:S05]  /*89b0*/  @P0 BRA `(.L_x_600) ;  /* 0xfffffff400ac0947 */ /* 0x000fea000383ffff */
[----:B------:R-:W-:Y:S05]  /*89c0*/  BSYNC B5 ;  /* 0x0000000000057941 */ /* 0x000fea0003800000 */
.L_x_585:
[----:B------:R-:W-:-:S07]  /*89d0*/  MOV R34, UR9 ;  /* 0x0000000900227c02 */ /* 0x000fce0008000f00 */
.L_x_584:
[----:B------:R-:W-:-:S09]  /*89e0*/  UISETP.NE.AND UP0, UPT, UR24, URZ, UPT ;  /* 0x000000ff1800728c */ /* 0x000fd2000bf05270 */
[----:B------:R-:W-:Y:S05]  /*89f0*/  BRA.U !UP0, `(.L_x_542) ;  /* 0x00000005081c7547 */ /* 0x000fea000b800000 */
[----:B------:R-:W1:Y:S02]  /*8a00*/  LDCU UR12, c[0x0][0x3a0] ;  /* 0x00007400ff0c77ac */ /* 0x000e640008000800 */
[----:B-1----:R-:W-:-:S13]  /*8a10*/  ISETP.GE.AND P0, PT, R34, UR12, PT ;  /* 0x0000000c22007c0c */ /* 0x002fda000bf06270 */
[----:B------:R-:W-:Y:S01]  /*8a20*/  @P0 ISETP.NE.AND P1, PT, R34, UR12, PT ;  /* 0x0000000c22000c0c */ /* 0x000fe2000bf25270 */
[----:B------:R-:W-:-:S03]  /*8a30*/  @P0 IMAD.MOV.U32 R22, RZ, RZ, RZ ;  /* 0x000000ffff160224 */ /* 0x000fc600078e00ff */
        /* <DEDUP_REMOVED lines=14> */
.L_x_601:
[----:B-----5:R-:W-:Y:S01]  /*8b20*/  FADD R26, -R22, R21 ;  /* 0x00000015161a7221 */ /* 0x020fe20000000100 */
[----:B------:R-:W-:Y:S01]  /*8b30*/  BSSY.RECONVERGENT B0, `(.L_x_602) ;  /* 0x0000009000007945 */ /* 0x000fe20003800200 */
[----:B------:R-:W-:Y:S02]  /*8b40*/  ISETP.GE.AND P1, PT, R34, UR12, PT ;  /* 0x0000000c22007c0c */ /* 0x000fe4000bf26270 */
[----:B------:R-:W-:Y:S01]  /*8b50*/  FMUL R19, R24, R26 ;  /* 0x0000001a18137220 */ /* 0x000fe20000400000 */
[----:B------:R-:W-:-:S03]  /*8b60*/  LEA R21, R34, R8, 0x2 ;  /* 0x0000000822157211 */ /* 0x000fc600078e10ff */
[----:B------:R-:W-:-:S07]  /*8b70*/  FMUL R19, R26, R19 ;  /* 0x000000131a137220 */ /* 0x000fce0000400000 */
.L_x_603:
[----:B------:R-:W0:Y:S02]  /*8b80*/  LDS R22, [R21] ;  /* 0x0000000015167984 */ /* 0x000e240000000800 */
[----:B0-----:R-:W-:-:S05]  /*8b90*/  FADD R23, R19, R22 ;  /* 0x0000001613177221 */ /* 0x001fca0000000000 */
[----:B------:R-:W0:Y:S02]  /*8ba0*/  ATOMS.CAST.SPIN P0, [R21], R22, R23 ;  /* 0x000000161500758d */ /* 0x000e240001800017 */
[----:B0-----:R-:W-:Y:S05]  /*8bb0*/  @!P0 BRA `(.L_x_603) ;  /* 0xfffffffc00f08947 */ /* 0x001fea000383ffff */
[----:B---34-:R-:W-:Y:S05]  /*8bc0*/  BSYNC.RECONVERGENT B0 ;  /* 0x0000000000007941 */ /* 0x018fea0003800200 */
.L_x_602:
        /* <DEDUP_REMOVED lines=14> */
[----:B---3--:R-:W-:Y:S02]  /*8cb0*/  IADD3 R30, P0, PT, R30, UR26, RZ ;  /* 0x0000001a1e1e7c10 */ /* 0x008fe4000ff1e0ff */
[----:B------:R-:W-:Y:S02]  /*8cc0*/  IADD3.X R23, PT, PT, R11, UR29, RZ, P1, P2 ;  /* 0x0000001d0b177c10 */ /* 0x000fe40008fe44ff */
[----:B------:R-:W-:Y:S01]  /*8cd0*/  IADD3.X R31, PT, PT, RZ, UR27, RZ, P0, !PT ;  /* 0x0000001bff1f7c10 */ /* 0x000fe200087fe4ff */
[----:B-----5:R-:W-:-:S04]  /*8ce0*/  FMUL R24, R24, R33 ;  /* 0x0000002118187220 */ /* 0x020fc80000400000 */
[----:B------:R-:W-:-:S04]  /*8cf0*/  FMUL R19, R24, -2 ;  /* 0xc000000018137820 */ /* 0x000fc80000400000 */
[----:B------:R-:W-:-:S05]  /*8d00*/  FMUL R19, R26, R19 ;  /* 0x000000131a137220 */ /* 0x000fca0000400000 */
[----:B------:R0:W-:Y:S04]  /*8d10*/  REDG.E.ADD.F32.FTZ.RN.STRONG.GPU desc[UR10][R30.64], R19 ;  /* 0x000000131e0079a6 */ /* 0x0001e8000c12f30a */
[----:B------:R-:W2:Y:S01]  /*8d20*/  LDG.E R23, desc[UR10][R22.64] ;  /* 0x0000000a16177981 */ /* 0x000ea2000c1e1900 */
[----:B------:R-:W1:Y:S01]  /*8d30*/  MUFU.RCP R21, R4 ;  /* 0x0000000400157308 */ /* 0x000e620000001000 */
[----:B------:R-:W-:Y:S01]  /*8d40*/  BSSY.RECONVERGENT B5, `(.L_x_604) ;  /* 0x0000010000057945 */ /* 0x000fe20003800200 */
[----:B-1----:R-:W-:Y:S01]  /*8d50*/  FFMA R24, -R4, R21, 1 ;  /* 0x3f80000004187423 */ /* 0x002fe20000000115 */
[----:B--2---:R-:W-:-:S03]  /*8d60*/  FMUL R29, R23, R20 ;  /* 0x00000014171d7220 */ /* 0x004fc60000400000 */
[----:B------:R-:W-:Y:S01]  /*8d70*/  FFMA R20, R21, R24, R21 ;  /* 0x0000001815147223 */ /* 0x000fe20000000015 */
[----:B------:R-:W-:Y:S01]  /*8d80*/  IMAD R24, R34, UR12, R27 ;  /* 0x0000000c22187c24 */ /* 0x000fe2000f8e021b */
[----:B------:R-:W1:Y:S02]  /*8d90*/  FCHK P0, R29, R4 ;  /* 0x000000041d007302 */ /* 0x000e640000000000 */
[----:B------:R-:W-:Y:S02]  /*8da0*/  FFMA R21, R20, R29, RZ ;  /* 0x0000001d14157223 */ /* 0x000fe400000000ff */
[----:B------:R-:W-:Y:S02]  /*8db0*/  IADD3 R24, P1, PT, R24, UR26, RZ ;  /* 0x0000001a18187c10 */ /* 0x000fe4000ff3e0ff */
[----:B------:R-:W-:Y:S02]  /*8dc0*/  FFMA R26, -R4, R21, R29 ;  /* 0x00000015041a7223 */ /* 0x000fe4000000011d */
[----:B------:R-:W-:-:S02]  /*8dd0*/  IADD3.X R25, PT, PT, RZ, UR27, RZ, P1, !PT ;  /* 0x0000001bff197c10 */ /* 0x000fc40008ffe4ff */
[----:B------:R-:W-:Y:S01]  /*8de0*/  FFMA R21, R20, R26, R21 ;  /* 0x0000001a14157223 */ /* 0x000fe20000000015 */
[----:B01----:R-:W-:Y:S06]  /*8df0*/  @!P0 BRA `(.L_x_605) ;  /* 0x0000000000108947 */ /* 0x003fec0003800000 */
[----:B------:R-:W-:Y:S01]  /*8e00*/  IMAD.MOV.U32 R31, RZ, RZ, R29 ;  /* 0x000000ffff1f7224 */ /* 0x000fe200078e001d */
[----:B------:R-:W-:Y:S02]  /*8e10*/  MOV R21, R4 ;  /* 0x0000000400157202 */ /* 0x000fe40000000f00 */
[----:B------:R-:W-:-:S07]  /*8e20*/  MOV R22, 0x8e40 ;  /* 0x00008e4000167802 */ /* 0x000fce0000000f00 */
[----:B------:R-:W-:Y:S05]  /*8e30*/  CALL.REL.NOINC `($__internal_4_$__cuda_sm3x_div_rn_noftz_f32_slowpath) ;  /* 0x0000000800907944 */ /* 0x000fea0003c00000 */
.L_x_605:
[----:B------:R-:W-:Y:S05]  /*8e40*/  BSYNC.RECONVERGENT B5 ;  /* 0x0000000000057941 */ /* 0x000fea0003800200 */
.L_x_604:
[----:B------:R-:W-:-:S05]  /*8e50*/  FADD R21, -R19, R21 ;  /* 0x0000001513157221 */ /* 0x000fca0000000100 */
[----:B------:R1:W-:Y:S02]  /*8e60*/  REDG.E.ADD.F32.FTZ.RN.STRONG.GPU desc[UR10][R24.64], R21 ;  /* 0x00000015180079a6 */ /* 0x0003e4000c12f30a */
.L_x_542:
[----:B---34-:R-:W-:Y:S05]  /*8e70*/  BSYNC B2 ;  /* 0x0000000000027941 */ /* 0x018fea0003800000 */
.L_x_541:
[----:B------:R-:W2:Y:S02]  /*8e80*/  LDC R19, c[0x0][0x4d0] ;  /* 0x00013400ff137b82 */ /* 0x000ea40000000800 */
[C---:B--2---:R-:W-:Y:S02]  /*8e90*/  ISETP.NE.AND P0, PT, R14.reuse, R19, PT ;  /* 0x000000130e00720c */ /* 0x044fe40003f05270 */
[----:B------:R-:W-:-:S11]  /*8ea0*/  IADD3 R14, PT, PT, R14, 0x1, RZ ;  /* 0x000000010e0e7810 */ /* 0x000fd60007ffe0ff */
[----:B------:R-:W-:Y:S05]  /*8eb0*/  @P0 BRA `(.L_x_606) ;  /* 0xffffffc000b40947 */ /* 0x000fea000383ffff */
[----:B------:R-:W-:Y:S05]  /*8ec0*/  BSYNC B3 ;  /* 0x0000000000037941 */ /* 0x000fea0003800000 */
.L_x_540:
[----:B------:R-:W-:-:S13]  /*8ed0*/  ISETP.NE.AND P0, PT, R15, R19, PT ;  /* 0x000000130f00720c */ /* 0x000fda0003f05270 */
[----:B------:R-:W-:Y:S05]  /*8ee0*/  @!P0 BRA `(.L_x_607) ;  /* 0x0000000000088947 */ /* 0x000fea0003800000 */
[----:B------:R-:W-:Y:S01]  /*8ef0*/  VIADD R15, R15, 0x1 ;  /* 0x000000010f0f7836 */ /* 0x000fe20000000000 */
[----:B------:R-:W-:Y:S06]  /*8f00*/  BRA `(.L_x_608) ;  /* 0xffffffc000807947 */ /* 0x000fec000383ffff */
.L_x_607:
[----:B------:R-:W-:Y:S05]  /*8f10*/  BSYNC B4 ;  /* 0x0000000000047941 */ /* 0x000fea0003800000 */
.L_x_539:
[----:B------:R-:W-:Y:S05]  /*8f20*/  BRA `(.L_x_537) ;  /* 0x0000000400247947 */ /* 0x000fea0003800000 */
.L_x_538:
[----:B------:R-:W-:-:S07]  /*8f30*/  MOV R7, UR7 ;  /* 0x0000000700077c02 */ /* 0x000fce0008000f00 */
.L_x_615:
[----:B------:R-:W0:Y:S01]  /*8f40*/  LDCU UR4, c[0x0][0x4d4] ;  /* 0x00009a80ff0477ac */ /* 0x000e220008000800 */
[----:B------:R-:W-:Y:S01]  /*8f50*/  MOV R6, UR7 ;  /* 0x0000000700067c02 */ /* 0x000fe20008000f00 */
[----:B0-----:R-:W-:-:S07]  /*8f60*/  IMAD R4, R7, UR4, R2 ;  /* 0x0000000407047c24 */ /* 0x001fce000f8e0202 */
.L_x_614:
[----:B------:R-:W0:Y:S01]  /*8f70*/  LDCU UR5, c[0x0][0x4d4] ;  /* 0x00009a80ff0577ac */ /* 0x000e220008000800 */
[----:B------:R-:W-:Y:S01]  /*8f80*/  BSSY.RECONVERGENT B0, `(.L_x_609) ;  /* 0x000003c000007945 */ /* 0x000fe20003800200 */
[----:B------:R-:W1:Y:S01]  /*8f90*/  LDCU UR4, c[0x0][0x3a4] ;  /* 0x00007480ff0477ac */ /* 0x000e620008000800 */
[----:B------:R-:W3:Y:S01]  /*8fa0*/  LDCU UR8, c[0x0][0x3a8] ;  /* 0x00007500ff0877ac */ /* 0x000ee20008000800 */
[----:B0-----:R-:W-:Y:S01]  /*8fb0*/  IMAD R9, R6, UR5, R0 ;  /* 0x0000000506097c24 */ /* 0x001fe2000f8e0200 */
[----:B-1----:R-:W-:-:S04]  /*8fc0*/  ISETP.GE.AND P0, PT, R4, UR4, PT ;  /* 0x0000000404007c0c */ /* 0x002fc8000bf06270 */
[C---:B---3--:R-:W-:Y:S02]  /*8fd0*/  ISETP.GE.OR P0, PT, R9.reuse, UR8, P0 ;  /* 0x0000000809007c0c */ /* 0x048fe40008706670 */
[----:B------:R-:W-:-:S04]  /*8fe0*/  LOP3.LUT R9, R9, R4, RZ, 0xfc, !PT ;  /* 0x0000000409097212 */ /* 0x000fc800078efcff */
[----:B------:R-:W-:-:S13]  /*8ff0*/  ISETP.LT.OR P0, PT, R9, RZ, P0 ;  /* 0x000000ff0900720c */ /* 0x000fda0000701670 */
[----:B------:R-:W-:Y:S05]  /*9000*/  @P0 BRA `(.L_x_610) ;  /* 0x0000000000cc0947 */ /* 0x000fea0003800000 */
[----:B------:R-:W0:Y:S01]  /*9010*/  LDC.64 R10, c[0x0][0x3f0] ;  /* 0x0000fc00ff0a7b82 */ /* 0x000e220000000a00 */
[----:B------:R-:W-:-:S05]  /*9020*/  IMAD.U32 R9, RZ, RZ, UR14 ;  /* 0x0000000eff097e24 */ /* 0x000fca000f8e00ff */
[----:B------:R-:W-:Y:S02]  /*9030*/  ISETP.NE.AND P0, PT, R9, 0x1, PT ;  /* 0x000000010900780c */ /* 0x000fe40003f05270 */
[----:B------:R-:W1:Y:S11]  /*9040*/  LDC R9, c[0x0][0x3a0] ;  /* 0x0000e800ff097b82 */ /* 0x000e760000000800 */
[----:B------:R-:W3:Y:S04]  /*9050*/  @P0 LDG.E R13, desc[UR10][R14.64] ;  /* 0x0000000a0e0d0981 */ /* 0x000ee8000c1e1900 */
[----:B0-----:R-:W4:Y:S01]  /*9060*/  LDG.E R10, desc[UR10][R10.64] ;  /* 0x0000000a0a0a7981 */ /* 0x001f22000c1e1900 */
[----:B------:R-:W-:Y:S01]  /*9070*/  @P0 I2FP.F32.S32 R12, R6 ;  /* 0x00000006000c0245 */ /* 0x000fe20000201400 */
[----:B--2---:R-:W-:Y:S01]  /*9080*/  HFMA2 R17, -RZ, RZ, 0.96630859375, -0.0022525787353515625 ;  /* 0x3bbb989dff117431 */ /* 0x004fe200000001ff */
[----:B------:R-:W-:-:S02]  /*9090*/  MOV R18, 0x437c0000 ;  /* 0x437c000000127802 */ /* 0x000fc40000000f00 */
[----:B-1----:R-:W-:-:S04]  /*90a0*/  ISETP.NE.AND P1, PT, R9, RZ, PT ;  /* 0x000000ff0900720c */ /* 0x002fc80003f25270 */
[----:B------:R-:W-:-:S04]  /*90b0*/  SEL R9, R7, R6, !P1 ;  /* 0x0000000607097207 */ /* 0x000fc80004800000 */
[----:B------:R-:W-:Y:S01]  /*90c0*/  I2FP.F32.S32 R9, R9 ;  /* 0x0000000900097245 */ /* 0x000fe20000201400 */
[----:B---3--:R-:W-:-:S04]  /*90d0*/  @P0 FMUL R13, R12, R13 ;  /* 0x0000000d0c0d0220 */ /* 0x008fc80000400000 */
[----:B------:R-:W-:Y:S01]  /*90e0*/  @P0 FMUL R13, R12, R13 ;  /* 0x0000000d0c0d0220 */ /* 0x000fe20000400000 */
[----:B----4-:R-:W-:-:S03]  /*90f0*/  FMUL R12, R9, R10 ;  /* 0x0000000a090c7220 */ /* 0x010fc60000400000 */
[----:B------:R-:W-:Y:S01]  /*9100*/  @P0 FFMA.SAT R10, R13, R17, 0.5 ;  /* 0x3f0000000d0a0423 */ /* 0x000fe20000002011 */
[----:B------:R-:W-:-:S03]  /*9110*/  FMUL R12, R9, R12 ;  /* 0x0000000c090c7220 */ /* 0x000fc60000400000 */
[----:B------:R-:W-:Y:S01]  /*9120*/  @P0 FFMA.RM R16, R10, R18, 12582913 ;  /* 0x4b4000010a100423 */ /* 0x000fe20000004012 */
[----:B------:R-:W-:-:S03]  /*9130*/  FFMA.SAT R9, R12, R17, 0.5 ;  /* 0x3f0000000c097423 */ /* 0x000fc60000002011 */
[C---:B------:R-:W-:Y:S01]  /*9140*/  @P0 FADD R10, R16.reuse, -12583039 ;  /* 0xcb40007f100a0421 */ /* 0x040fe20000000000 */
[----:B------:R-:W-:Y:S01]  /*9150*/  FFMA.RM R9, R9, R18, 12582913 ;  /* 0x4b40000109097423 */ /* 0x000fe20000004012 */
[----:B------:R-:W-:Y:S02]  /*9160*/  @P0 IMAD.SHL.U32 R16, R16, 0x800000, RZ ;  /* 0x0080000010100824 */ /* 0x000fe400078e00ff */
[----:B------:R-:W-:Y:S01]  /*9170*/  @P0 FFMA R10, R13, 1.4426950216293334961, -R10 ;  /* 0x3fb8aa3b0d0a0823 */ /* 0x000fe2000000080a */
[C---:B------:R-:W-:Y:S01]  /*9180*/  FADD R11, R9.reuse, -12583039 ;  /* 0xcb40007f090b7421 */ /* 0x040fe20000000000 */
[----:B------:R-:W-:Y:S02]  /*9190*/  SHF.L.U32 R9, R9, 0x17, RZ ;  /* 0x0000001709097819 */ /* 0x000fe400000006ff */
[----:B------:R-:W-:Y:S01]  /*91a0*/  @P0 FFMA R13, R13, 1.925963033500011079e-08, R10 ;  /* 0x32a570600d0d0823 */ /* 0x000fe2000000000a */
[----:B------:R-:W-:-:S04]  /*91b0*/  FFMA R11, R12, 1.4426950216293334961, -R11 ;  /* 0x3fb8aa3b0c0b7823 */ /* 0x000fc8000000080b */
[----:B------:R-:W-:Y:S01]  /*91c0*/  FFMA R11, R12, 1.925963033500011079e-08, R11 ;  /* 0x32a570600c0b7823 */ /* 0x000fe2000000000b */
[----:B------:R-:W0:Y:S08]  /*91d0*/  @P0 MUFU.EX2 R13, R13 ;  /* 0x0000000d000d0308 */ /* 0x000e300000000800 */
[----:B------:R-:W1:Y:S01]  /*91e0*/  MUFU.EX2 R10, R11 ;  /* 0x0000000b000a7308 */ /* 0x000e620000000800 */
[----:B0-----:R-:W-:Y:S01]  /*91f0*/  @P0 FMUL R17, R16, R13 ;  /* 0x0000000d10110220 */ /* 0x001fe20000400000 */
[----:B-1----:R-:W-:Y:S01]  /*9200*/  FMUL R10, R9, R10 ;  /* 0x0000000a090a7220 */ /* 0x002fe20000400000 */
[----:B------:R-:W-:-:S03]  /*9210*/  HFMA2 R9, -RZ, RZ, 0, 0 ;  /* 0x00000000ff097431 */ /* 0x000fc600000001ff */
[----:B------:R-:W-:-:S04]  /*9220*/  @P0 FMUL R10, R10, R17 ;  /* 0x000000110a0a0220 */ /* 0x000fc80000400000 */
[----:B------:R-:W-:-:S07]  /*9230*/  FMUL R17, R10, R5 ;  /* 0x000000050a117220 */ /* 0x000fce0000400000 */
.L_x_613:
[----:B------:R-:W0:Y:S01]  /*9240*/  LDC R10, c[0x0][0x3a0] ;  /* 0x0000e800ff0a7b82 */ /* 0x000e220000000800 */
[----:B------:R-:W-:Y:S01]  /*9250*/  BSSY.RECONVERGENT B1, `(.L_x_611) ;  /* 0x000000b000017945 */ /* 0x000fe20003800200 */
[C---:B------:R-:W-:Y:S01]  /*9260*/  IMAD R12, R9.reuse, 0x4, R8 ;  /* 0x00000004090c7824 */ /* 0x040fe200078e0208 */
[----:B0-----:R-:W-:-:S04]  /*9270*/  ISETP.NE.AND P0, PT, R9, R10, PT ;  /* 0x0000000a0900720c */ /* 0x001fc80003f05270 */
[----:B------:R-:W-:-:S04]  /*9280*/  SEL R10, R7, R6, !P0 ;  /* 0x00000006070a7207 */ /* 0x000fc80004000000 */
[----:B------:R-:W-:-:S05]  /*9290*/  I2FP.F32.S32 R10, R10 ;  /* 0x0000000a000a7245 */ /* 0x000fca0000201400 */
[----:B------:R-:W-:-:S04]  /*92a0*/  FMUL R11, R17, R10 ;  /* 0x0000000a110b7220 */ /* 0x000fc80000400000 */
[----:B------:R-:W-:-:S07]  /*92b0*/  FMUL R13, R10, R11 ;  /* 0x0000000b0a0d7220 */ /* 0x000fce0000400000 */
.L_x_612:
[----:B------:R-:W0:Y:S02]  /*92c0*/  LDS R10, [R12] ;  /* 0x000000000c0a7984 */ /* 0x000e240000000800 */
[----:B0-----:R-:W-:-:S05]  /*92d0*/  FADD R11, R13, R10 ;  /* 0x0000000a0d0b7221 */ /* 0x001fca0000000000 */
[----:B------:R-:W0:Y:S02]  /*92e0*/  ATOMS.CAST.SPIN P0, [R12], R10, R11 ;  /* 0x0000000a0c00758d */ /* 0x000e24000180000b */
[----:B0-----:R-:W-:Y:S05]  /*92f0*/  @!P0 BRA `(.L_x_612) ;  /* 0xfffffffc00f08947 */ /* 0x001fea000383ffff */
[----:B------:R-:W-:Y:S05]  /*9300*/  BSYNC.RECONVERGENT B1 ;  /* 0x0000000000017941 */ /* 0x000fea0003800200 */
.L_x_611:
[----:B------:R-:W-:-:S04]  /*9310*/  IADD3 R9, PT, PT, R9, 0x1, RZ ;  /* 0x0000000109097810 */ /* 0x000fc80007ffe0ff */
[----:B------:R-:W-:-:S13]  /*9320*/  ISETP.NE.AND P0, PT, R9, UR14, PT ;  /* 0x0000000e09007c0c */ /* 0x000fda000bf05270 */
[----:B------:R-:W-:Y:S05]  /*9330*/  @P0 BRA `(.L_x_613) ;  /* 0xfffffffc00c00947 */ /* 0x000fea000383ffff */
.L_x_610:
[----:B------:R-:W-:Y:S05]  /*9340*/  BSYNC.RECONVERGENT B0 ;  /* 0x0000000000007941 */ /* 0x000fea0003800200 */
.L_x_609:
[----:B------:R-:W0:Y:S02]  /*9350*/  LDCU UR4, c[0x0][0x4d0] ;  /* 0x00009a00ff0477ac */ /* 0x000e240008000800 */
[C---:B0-----:R-:W-:Y:S02]  /*9360*/  ISETP.NE.AND P0, PT, R6.reuse, UR4, PT ;  /* 0x0000000406007c0c */ /* 0x041fe4000bf05270 */
[----:B------:R-:W-:-:S11]  /*9370*/  IADD3 R6, PT, PT, R6, 0x1, RZ ;  /* 0x0000000106067810 */ /* 0x000fd60007ffe0ff */
[----:B------:R-:W-:Y:S05]  /*9380*/  @P0 BRA `(.L_x_614) ;  /* 0xfffffff800f80947 */ /* 0x000fea000383ffff */
[C---:B------:R-:W-:Y:S01]  /*9390*/  ISETP.NE.AND P0, PT, R7.reuse, UR4, PT ;  /* 0x0000000407007c0c */ /* 0x040fe2000bf05270 */
[----:B------:R-:W-:-:S12]  /*93a0*/  VIADD R7, R7, 0x1 ;  /* 0x0000000107077836 */ /* 0x000fd80000000000 */
[----:B------:R-:W-:Y:S05]  /*93b0*/  @P0 BRA `(.L_x_615) ;  /* 0xfffffff800e00947 */ /* 0x000fea000383ffff */
.L_x_537:
[----:B------:R-:W-:Y:S05]  /*93c0*/  WARPSYNC.ALL ;  /* 0x0000000000007948 */ /* 0x000fea0003800000 */
[----:B------:R-:W-:Y:S01]  /*93d0*/  BAR.SYNC.DEFER_BLOCKING 0x0 ;  /* 0x0000000000007b1d */ /* 0x000fe20000010000 */
[----:B------:R-:W-:-:S13]  /*93e0*/  ISETP.GE.AND P0, PT, R3, UR14, PT ;  /* 0x0000000e03007c0c */ /* 0x000fda000bf06270 */
[----:B------:R-:W-:Y:S05]  /*93f0*/  @P0 EXIT ;  /* 0x000000000000094d */ /* 0x000fea0003800000 */
[C---:B------:R-:W-:Y:S01]  /*9400*/  IMAD R28, R3.reuse, -0x3fc, R28 ;  /* 0xfffffc04031c7824 */ /* 0x040fe200078e021c */
[----:B------:R-:W3:Y:S04]  /*9410*/  LDCU UR12, c[0x0][0x430] ;  /* 0x00008600ff0c77ac */ /* 0x000ee80008000800 */
[----:B------:R-:W-:Y:S04]  /*9420*/  LDS R0, [R28] ;  /* 0x000000001c007984 */ /* 0x000fe80000000800 */
[----:B------:R-:W4:Y:S04]  /*9430*/  LDS R5, [R28+0x400] ;  /* 0x000400001c057984 */ /* 0x000f280000000800 */
[----:B------:R-:W5:Y:S04]  /*9440*/  LDS R7, [R28+0x800] ;  /* 0x000800001c077984 */ /* 0x000f680000000800 */
[----:B------:R-:W5:Y:S01]  /*9450*/  LDS R9, [R28+0xc00] ;  /* 0x000c00001c097984 */ /* 0x000f620000000800 */
[----:B---3--:R-:W-:-:S03]  /*9460*/  IMAD R3, R3, UR12, RZ ;  /* 0x0000000c03037c24 */ /* 0x008fc6000f8e02ff */
[----:B------:R-:W3:Y:S04]  /*9470*/  LDS R11, [R28+0x1000] ;  /* 0x001000001c0b7984 */ /* 0x000ee80000000800 */
[----:B------:R-:W3:Y:S04]  /*9480*/  LDS R13, [R28+0x1400] ;  /* 0x001400001c0d7984 */ /* 0x000ee80000000800 */
[----:B------:R-:W3:Y:S04]  /*9490*/  LDS R15, [R28+0x1800] ;  /* 0x001800001c0f7984 */ /* 0x000ee80000000800 */
[----:B--2---:R-:W2:Y:S04]  /*94a0*/  LDS R17, [R28+0x1c00] ;  /* 0x001c00001c117984 */ /* 0x004ea80000000800 */
[----:B------:R-:W2:Y:S04]  /*94b0*/  LDS R19, [R28+0x2000] ;  /* 0x002000001c137984 */ /* 0x000ea80000000800 */
[----:B01----:R-:W0:Y:S04]  /*94c0*/  LDS R21, [R28+0x2400] ;  /* 0x002400001c157984 */ /* 0x003e280000000800 */
[----:B------:R-:W1:Y:S01]  /*94d0*/  LDS R23, [R28+0x2800] ;  /* 0x002800001c177984 */ /* 0x000e620000000800 */
[----:B----4-:R-:W-:-:S03]  /*94e0*/  FADD R0, R0, R5 ;  /* 0x0000000500007221 */ /* 0x010fc60000000000 */
[----:B------:R-:W4:Y:S01]  /*94f0*/  LDS R5, [R28+0x2c00] ;  /* 0x002c00001c057984 */ /* 0x000f220000000800 */
[----:B-----5:R-:W-:-:S03]  /*9500*/  FADD R0, R0, R7 ;  /* 0x0000000700007221 */ /* 0x020fc60000000000 */
[----:B------:R-:W5:Y:S01]  /*9510*/  LDS R7, [R28+0x3000] ;  /* 0x003000001c077984 */ /* 0x000f620000000800 */
[----:B------:R-:W-:-:S03]  /*9520*/  FADD R0, R0, R9 ;  /* 0x0000000900007221 */ /* 0x000fc60000000000 */
[----:B------:R-:W5:Y:S01]  /*9530*/  LDS R9, [R28+0x3400] ;  /* 0x003400001c097984 */ /* 0x000f620000000800 */
[----:B---3--:R-:W-:-:S03]  /*9540*/  FADD R0, R0, R11 ;  /* 0x0000000b00007221 */ /* 0x008fc60000000000 */
[----:B------:R-:W3:Y:S01]  /*9550*/  LDS R11, [R28+0x3800] ;  /* 0x003800001c0b7984 */ /* 0x000ee20000000800 */
[----:B------:R-:W-:-:S03]  /*9560*/  FADD R0, R0, R13 ;  /* 0x0000000d00007221 */ /* 0x000fc60000000000 */
[----:B------:R-:W3:Y:S01]  /*9570*/  LDS R13, [R28+0x3c00] ;  /* 0x003c00001c0d7984 */ /* 0x000ee20000000800 */
[----:B------:R-:W-:-:S03]  /*9580*/  FADD R0, R0, R15 ;  /* 0x0000000f00007221 */ /* 0x000fc60000000000 */
[----:B------:R-:W3:Y:S01]  /*9590*/  LDS R15, [R28+0x4000] ;  /* 0x004000001c0f7984 */ /* 0x000ee20000000800 */
[----:B--2---:R-:W-:-:S03]  /*95a0*/  FADD R0, R0, R17 ;  /* 0x0000001100007221 */ /* 0x004fc60000000000 */
[----:B------:R-:W2:Y:S01]  /*95b0*/  LDS R17, [R28+0x4400] ;  /* 0x004400001c117984 */ /* 0x000ea20000000800 */
[----:B------:R-:W-:-:S03]  /*95c0*/  FADD R0, R0, R19 ;  /* 0x0000001300007221 */ /* 0x000fc60000000000 */
[----:B------:R-:W2:Y:S01]  /*95d0*/  LDS R19, [R28+0x4800] ;  /* 0x004800001c137984 */ /* 0x000ea20000000800 */
[----:B0-----:R-:W-:-:S03]  /*95e0*/  FADD R0, R0, R21 ;  /* 0x0000001500007221 */ /* 0x001fc60000000000 */
[----:B------:R-:W0:Y:S01]  /*95f0*/  LDS R21, [R28+0x4c00] ;  /* 0x004c00001c157984 */ /* 0x000e220000000800 */
[----:B-1----:R-:W-:-:S03]  /*9600*/  FADD R0, R0, R23 ;  /* 0x0000001700007221 */ /* 0x002fc60000000000 */
        /* <DEDUP_REMOVED lines=23> */
[----:B-----5:R-:W-:Y:S02]  /*9780*/  FADD R0, R0, R7 ;  /* 0x0000000700007221 */ /* 0x020fe40000000000 */
[----:B------:R-:W5:Y:S02]  /*9790*/  LDC.64 R6, c[0x0][0x428] ;  /* 0x00010a00ff067b82 */ /* 0x000f640000000a00 */
[----:B------:R-:W-:-:S04]  /*97a0*/  FADD R0, R0, R9 ;  /* 0x0000000900007221 */ /* 0x000fc80000000000 */
[----:B---3--:R-:W-:-:S04]  /*97b0*/  FADD R0, R0, R11 ;  /* 0x0000000b00007221 */ /* 0x008fc80000000000 */
[----:B------:R-:W-:-:S04]  /*97c0*/  FADD R0, R0, R13 ;  /* 0x0000000d00007221 */ /* 0x000fc80000000000 */
[----:B------:R-:W-:-:S04]  /*97d0*/  FADD R0, R0, R15 ;  /* 0x0000000f00007221 */ /* 0x000fc80000000000 */
[----:B--2---:R-:W-:-:S04]  /*97e0*/  FADD R0, R0, R17 ;  /* 0x0000001100007221 */ /* 0x004fc80000000000 */
[----:B------:R-:W-:Y:S01]  /*97f0*/  FADD R0, R0, R19 ;  /* 0x0000001300007221 */ /* 0x000fe20000000000 */
[----:B-----5:R-:W-:-:S03]  /*9800*/  IADD3 R2, P0, PT, R3, R6, RZ ;  /* 0x0000000603027210 */ /* 0x020fc60007f1e0ff */
[----:B0-----:R-:W-:Y:S01]  /*9810*/  FADD R0, R0, R21 ;  /* 0x0000001500007221 */ /* 0x001fe20000000000 */
[----:B------:R-:W-:-:S03]  /*9820*/  IADD3.X R3, PT, PT, RZ, R7, RZ, P0, !PT ;  /* 0x00000007ff037210 */ /* 0x000fc600007fe4ff */
[----:B-1----:R-:W-:-:S04]  /*9830*/  FADD R0, R0, R23 ;  /* 0x0000001700007221 */ /* 0x002fc80000000000 */
[----:B----4-:R-:W-:-:S05]  /*9840*/  FADD R5, R0, R5 ;  /* 0x0000000500057221 */ /* 0x010fca0000000000 */
[----:B------:R-:W-:Y:S04]  /*9850*/  REDG.E.ADD.F32.FTZ.RN.STRONG.GPU desc[UR10][R2.64], R5 ;  /* 0x00000005020079a6 */ /* 0x000fe8000c12f30a */
[----:B------:R-:W-:Y:S01]  /*9860*/  STS [R28], R5 ;  /* 0x000000051c007388 */ /* 0x000fe20000000800 */
[----:B------:R-:W-:Y:S05]  /*9870*/  EXIT ;  /* 0x000000000000794d */ /* 0x000fea0003800000 */
        .weak           $__internal_4_$__cuda_sm3x_div_rn_noftz_f32_slowpath
        .type           $__internal_4_$__cuda_sm3x_div_rn_noftz_f32_slowpath,@function
        .size           $__internal_4_$__cuda_sm3x_div_rn_noftz_f32_slowpath,(.L_x_702 - $__internal_4_$__cuda_sm3x_div_rn_noftz_f32_slowpath)
$__internal_4_$__cuda_sm3x_div_rn_noftz_f32_slowpath:
        /* <DEDUP_REMOVED lines=17> */
[----:B------:R-:W-:Y:S02]  /*9990*/  FSETP.NEU.FTZ.AND P0, PT, |R31|, +INF , PT ;  /* 0x7f8000001f00780b */ /* 0x000fe40003f1d200 */
        /* <DEDUP_REMOVED lines=16> */
.L_x_617:
        /* <DEDUP_REMOVED lines=32> */
[----:B------:R-:W-:Y:S02]  /*9ca0*/  IADD3 R32, PT, PT, R23, 0x20, RZ ;  /* 0x0000002017207810 */ /* 0x000fe40007ffe0ff */
[----:B------:R-:W-:Y:S02]  /*9cb0*/  LOP3.LUT R29, R29, 0x7fffff, RZ, 0xc0, !PT ;  /* 0x007fffff1d1d7812 */ /* 0x000fe400078ec0ff */
[----:B------:R-:W-:Y:S02]  /*9cc0*/  ISETP.NE.AND P3, PT, R23, RZ, PT ;  /* 0x000000ff1700720c */ /* 0x000fe40003f65270 */
[----:B------:R-:W-:Y:S02]  /*9cd0*/  LOP3.LUT R29, R29, 0x800000, RZ, 0xfc, !PT ;  /* 0x008000001d1d7812 */ /* 0x000fe400078efcff */
[----:B------:R-:W-:-:S02]  /*9ce0*/  ISETP.NE.AND P1, PT, R23, RZ, PT ;  /* 0x000000ff1700720c */ /* 0x000fc40003f25270 */
        /* <DEDUP_REMOVED lines=14> */
.L_x_624:
[----:B------:R-:W-:-:S04]  /*9dd0*/  LOP3.LUT R21, R21, 0x80000000, RZ, 0xc0, !PT ;  /* 0x8000000015157812 */ /* 0x000fc800078ec0ff */
[----:B------:R-:W-:Y:S01]  /*9de0*/  LOP3.LUT R21, R21, 0x7f800000, RZ, 0xfc, !PT ;  /* 0x7f80000015157812 */ /* 0x000fe200078efcff */
[----:B------:R-:W-:Y:S06]  /*9df0*/  BRA `(.L_x_625) ;  /* 0x0000000000047947 */ /* 0x000fec0003800000 */
.L_x_623:
[----:B------:R-:W-:-:S07]  /*9e00*/  LEA R21, R34, R21, 0x17 ;  /* 0x0000001522157211 */ /* 0x000fce00078eb8ff */
.L_x_625:
[----:B------:R-:W-:Y:S05]  /*9e10*/  BSYNC.RECONVERGENT B1 ;  /* 0x0000000000017941 */ /* 0x000fea0003800200 */
.L_x_622:
[----:B------:R-:W-:Y:S05]  /*9e20*/  BRA `(.L_x_626) ;  /* 0x0000000000207947 */ /* 0x000fea0003800000 */
.L_x_621:
[----:B------:R-:W-:-:S04]  /*9e30*/  LOP3.LUT R21, R21, 0x80000000, R31, 0x48, !PT ;  /* 0x8000000015157812 */ /* 0x000fc800078e481f */
[----:B------:R-:W-:Y:S01]  /*9e40*/  LOP3.LUT R21, R21, 0x7f800000, RZ, 0xfc, !PT ;  /* 0x7f80000015157812 */ /* 0x000fe200078efcff */
[----:B------:R-:W-:Y:S06]  /*9e50*/  BRA `(.L_x_626) ;  /* 0x0000000000147947 */ /* 0x000fec0003800000 */
.L_x_620:
[----:B------:R-:W-:Y:S01]  /*9e60*/  LOP3.LUT R21, R21, 0x80000000, R31, 0x48, !PT ;  /* 0x8000000015157812 */ /* 0x000fe200078e481f */
[----:B------:R-:W-:Y:S06]  /*9e70*/  BRA `(.L_x_626) ;  /* 0x00000000000c7947 */ /* 0x000fec0003800000 */
.L_x_619:
[----:B------:R-:W0:Y:S01]  /*9e80*/  MUFU.RSQ R21, -QNAN ;  /* 0xffc0000000157908 */ /* 0x000e220000001400 */
[----:B------:R-:W-:Y:S05]  /*9e90*/  BRA `(.L_x_626) ;  /* 0x0000000000047947 */ /* 0x000fea0003800000 */
.L_x_618:
[----:B------:R-:W-:-:S07]  /*9ea0*/  FADD.FTZ R21, R31, R21 ;  /* 0x000000151f157221 */ /* 0x000fce0000010000 */
.L_x_626:
[----:B------:R-:W-:Y:S05]  /*9eb0*/  BSYNC.RECONVERGENT B0 ;  /* 0x0000000000007941 */ /* 0x000fea0003800200 */
.L_x_616:
[----:B------:R-:W-:-:S04]  /*9ec0*/  HFMA2 R23, -RZ, RZ, 0, 0 ;  /* 0x00000000ff177431 */ /* 0x000fc800000001ff */
[----:B0-----:R-:W-:Y:S05]  /*9ed0*/  RET.REL.NODEC R22 `(_Z38__kernel__bwd_bilateral_filter_wrapper10TensorViewS_S_S_S_S_ii) ;  /* 0xffffff6016487950 */ /* 0x001fea0003c3ffff */
.L_x_627:
        /* <DEDUP_REMOVED lines=10> */
.L_x_702:


//--------------------- .text._Z39__kernel__exec_bilateral_filter_wrapper10TensorViewS_S_ii --------------------------
	.section	.text._Z39__kernel__exec_bilateral_filter_wrapper10TensorViewS_S_ii,"ax",@progbits
	.align	128
        .global         _Z39__kernel__exec_bilateral_filter_wrapper10TensorViewS_S_ii
        .type           _Z39__kernel__exec_bilateral_filter_wrapper10TensorViewS_S_ii,@function
        .size           _Z39__kernel__exec_bilateral_filter_wrapper10TensorViewS_S_ii,(.L_x_703 - _Z39__kernel__exec_bilateral_filter_wrapper10TensorViewS_S_ii)
        .other          _Z39__kernel__exec_bilateral_filter_wrapper10TensorViewS_S_ii,@"STO_CUDA_ENTRY STV_DEFAULT"
_Z39__kernel__exec_bilateral_filter_wrapper10TensorViewS_S_ii:
.text._Z39__kernel__exec_bilateral_filter_wrapper10TensorViewS_S_ii:
        /* <DEDUP_REMOVED lines=34> */
[----:B------:R-:W-:Y:S02]  /*0220*/  VIADD R7, R13, 0xffffffe ;  /* 0x0ffffffe0d077836 */ /* 0x000fe40000000000 */
[----:B------:R-:W-:-:S04]  /*0230*/  IMAD.HI.U32 R12, R12, R9, RZ ;  /* 0x000000090c0c7227 */ /* 0x000fc800078e00ff */
[----:B------:R-:W-:Y:S01]  /*0240*/  IMAD.MOV R11, RZ, RZ, -R12 ;  /* 0x000000ffff0b7224 */ /* 0x000fe200078e0a0c */
[----:B------:R-:W1:Y:S03]  /*0250*/  F2I.FTZ.U32.TRUNC.NTZ R7, R7 ;  /* 0x0000000700077305 */ /* 0x000e66000021f000 */
[----:B------:R-:W-:Y:S02]  /*0260*/  IMAD R11, R6, R11, R9 ;  /* 0x0000000b060b7224 */ /* 0x000fe400078e0209 */
[----:B0-----:R-:W-:-:S03]  /*0270*/  VIADD R10, R14, 0xffffffe ;  /* 0x0ffffffe0e0a7836 */ /* 0x001fc60000000000 */
[----:B------:R-:W-:Y:S02]  /*0280*/  ISETP.GT.U32.AND P1, PT, R6, R11, PT ;  /* 0x0000000b0600720c */ /* 0x000fe40003f24070 */
[----:B------:R-:W-:Y:S01]  /*0290*/  IABS R14, R8 ;  /* 0x00000008000e7213 */ /* 0x000fe20000000000 */
[----:B-1----:R-:W-:-:S04]  /*02a0*/  IMAD.MOV R13, RZ, RZ, -R7 ;  /* 0x000000ffff0d7224 */ /* 0x002fc800078e0a07 */
[----:B------:R-:W-:-:S06]  /*02b0*/  IMAD R13, R13, R0, RZ ;  /* 0x000000000d0d7224 */ /* 0x000fcc00078e02ff */
[-C--:B------:R-:W-:Y:S01]  /*02c0*/  @!P1 IADD3 R11, PT, PT, R11, -R6.reuse, RZ ;  /* 0x800000060b0b9210 */ /* 0x080fe20007ffe0ff */
[----:B------:R-:W-:Y:S01]  /*02d0*/  @!P1 VIADD R12, R12, 0x1 ;  /* 0x000000010c0c9836 */ /* 0x000fe20000000000 */
[----:B------:R-:W-:Y:S02]  /*02e0*/  ISETP.NE.AND P1, PT, R4, RZ, PT ;  /* 0x000000ff0400720c */ /* 0x000fe40003f25270 */
[----:B------:R-:W-:Y:S02]  /*02f0*/  ISETP.GE.U32.AND P0, PT, R11, R6, PT ;  /* 0x000000060b00720c */ /* 0x000fe40003f06070 */
[----:B------:R-:W-:Y:S01]  /*0300*/  LOP3.LUT R6, R5, R4, RZ, 0x3c, !PT ;  /* 0x0000000405067212 */ /* 0x000fe200078e3cff */
[----:B------:R-:W0:Y:S03]  /*0310*/  F2I.FTZ.U32.TRUNC.NTZ R11, R10 ;  /* 0x0000000a000b7305 */ /* 0x000e26000021f000 */
[----:B------:R-:W-:Y:S01]  /*0320*/  ISETP.GE.AND P2, PT, R6, RZ, PT ;  /* 0x000000ff0600720c */ /* 0x000fe20003f46270 */
[----:B------:R-:W-:-:S04]  /*0330*/  IMAD.MOV.U32 R6, RZ, RZ, RZ ;  /* 0x000000ffff067224 */ /* 0x000fc800078e00ff */
[----:B------:R-:W-:Y:S02]  /*0340*/  IMAD.HI.U32 R6, R7, R13, R6 ;  /* 0x0000000d07067227 */ /* 0x000fe400078e0006 */
[----:B------:R-:W-:Y:S02]  /*0350*/  @P0 IADD3 R12, PT, PT, R12, 0x1, RZ ;  /* 0x000000010c0c0810 */ /* 0x000fe40007ffe0ff */
[----:B0-----:R-:W-:-:S04]  /*0360*/  IADD3 R15, PT, PT, RZ, -R11, RZ ;  /* 0x8000000bff0f7210 */ /* 0x001fc80007ffe0ff */
[----:B------:R-:W-:Y:S01]  /*0370*/  @!P2 IMAD.MOV R12, RZ, RZ, -R12 ;  /* 0x000000ffff0ca224 */ /* 0x000fe200078e0a0c */
[----:B------:R-:W-:Y:S01]  /*0380*/  @!P1 LOP3.LUT R12, RZ, R4, RZ, 0x33, !PT ;  /* 0x00000004ff0c9212 */ /* 0x000fe200078e33ff */
[----:B------:R-:W-:-:S03]  /*0390*/  IMAD R13, R15, R2, RZ ;  /* 0x000000020f0d7224 */ /* 0x000fc600078e02ff */
[----:B------:R-:W-:-:S05]  /*03a0*/  IABS R10, R12 ;  /* 0x0000000c000a7213 */ /* 0x000fca0000000000 */
[----:B------:R-:W-:Y:S01]  /*03b0*/  IMAD.MOV.U32 R7, RZ, RZ, R10 ;  /* 0x000000ffff077224 */ /* 0x000fe200078e000a */
[----:B------:R-:W-:-:S03]  /*03c0*/  MOV R10, RZ ;  /* 0x000000ff000a7202 */ /* 0x000fc60000000f00 */
        /* <DEDUP_REMOVED lines=9> */
[-C--:B------:R-:W-:Y:S01]  /*0460*/  @!P1 IADD3 R9, PT, PT, R9, -R2.reuse, RZ ;  /* 0x8000000209099210 */ /* 0x080fe20007ffe0ff */
[----:B------:R-:W-:Y:S01]  /*0470*/  @!P1 VIADD R10, R10, 0x1 ;  /* 0x000000010a0a9836 */ /* 0x000fe20000000000 */
[----:B------:R-:W-:Y:S01]  /*0480*/  ISETP.GE.AND P1, PT, R12, RZ, PT ;  /* 0x000000ff0c00720c */ /* 0x000fe20003f26270 */
[----:B------:R-:W-:Y:S01]  /*0490*/  @!P0 IMAD.IADD R7, R7, 0x1, -R0 ;  /* 0x0000000107078824 */ /* 0x000fe200078e0a00 */
[----:B------:R-:W-:Y:S01]  /*04a0*/  ISETP.GE.U32.AND P4, PT, R9, R2, PT ;  /* 0x000000020900720c */ /* 0x000fe20003f86070 */
[----:B------:R-:W-:Y:S01]  /*04b0*/  IMAD.MOV R12, RZ, RZ, -R12 ;  /* 0x000000ffff0c7224 */ /* 0x000fe200078e0a0c */
[----:B------:R-:W-:Y:S02]  /*04c0*/  LOP3.LUT R2, R5, R8, RZ, 0x3c, !PT ;  /* 0x0000000805027212 */ /* 0x000fe400078e3cff */
[----:B------:R-:W-:Y:S01]  /*04d0*/  ISETP.GT.U32.AND P3, PT, R0, R7, PT ;  /* 0x000000070000720c */ /* 0x000fe20003f64070 */
[----:B------:R-:W-:Y:S01]  /*04e0*/  IMAD R4, R4, R12, R5 ;  /* 0x0000000c04047224 */ /* 0x000fe200078e0205 */
[----:B------:R-:W-:-:S02]  /*04f0*/  ISETP.GE.AND P2, PT, R2, RZ, PT ;  /* 0x000000ff0200720c */ /* 0x000fc40003f46270 */
[----:B------:R-:W-:-:S05]  /*0500*/  ISETP.NE.AND P0, PT, R8, RZ, PT ;  /* 0x000000ff0800720c */ /* 0x000fca0003f05270 */
[----:B------:R-:W-:Y:S02]  /*0510*/  @P4 IADD3 R10, PT, PT, R10, 0x1, RZ ;  /* 0x000000010a0a4810 */ /* 0x000fe40007ffe0ff */
[----:B------:R-:W-:Y:S02]  /*0520*/  ISETP.NE.AND P4, PT, R3, RZ, PT ;  /* 0x000000ff0300720c */ /* 0x000fe40003f85270 */
[----:B------:R-:W-:Y:S02]  /*0530*/  @!P3 IMAD.IADD R7, R7, 0x1, -R0 ;  /* 0x000000010707b824 */ /* 0x000fe400078e0a00 */
[----:B------:R-:W-:-:S03]  /*0540*/  IMAD.MOV.U32 R0, RZ, RZ, R10 ;  /* 0x000000ffff007224 */ /* 0x000fc600078e000a */
[----:B------:R-:W-:Y:S01]  /*0550*/  MOV R2, R7 ;  /* 0x0000000700027202 */ /* 0x000fe20000000f00 */
[----:B------:R-:W-:Y:S01]  /*0560*/  @!P2 IMAD.MOV R0, RZ, RZ, -R0 ;  /* 0x000000ffff00a224 */ /* 0x000fe200078e0a00 */
[----:B------:R-:W-:Y:S02]  /*0570*/  @!P0 LOP3.LUT R0, RZ, R8, RZ, 0x33, !PT ;  /* 0x00000008ff008212 */ /* 0x000fe400078e33ff */
[----:B------:R-:W-:Y:S02]  /*0580*/  @!P1 IADD3 R2, PT, PT, -R2, RZ, RZ ;  /* 0x000000ff02029210 */ /* 0x000fe40007ffe1ff */
        /* <DEDUP_REMOVED lines=13> */
[----:B------:R-:W-:-:S05]  /*0660*/  IMAD R7, R4, UR11, RZ ;  /* 0x0000000b04077c24 */ /* 0x000fca000f8e02ff */
[----:B------:R-:W-:Y:S01]  /*0670*/  IADD3 R3, P1, P2, R3, R6, R7 ;  /* 0x0000000603037210 */ /* 0x000fe20007a3e007 */
[----:B----4-:R-:W-:Y:S02]  /*0680*/  IMAD R6, R0, UR4, RZ ;  /* 0x0000000400067c24 */ /* 0x010fe4000f8e02ff */
[----:B------:R-:W-:Y:S01]  /*0690*/  IMAD.X R7, RZ, RZ, RZ, P0 ;  /* 0x000000ffff077224 */ /* 0x000fe200000e06ff */
[----:B------:R-:W-:Y:S01]  /*06a0*/  IADD3.X R8, PT, PT, RZ, RZ, RZ, P1, P2 ;  /* 0x000000ffff087210 */ /* 0x000fe20000fe44ff */
[----:B------:R-:W-:Y:S08]  /*06b0*/  BRA.U UP0, `(.L_x_629) ;  /* 0x00000005001c7547 */ /* 0x000ff0000b800000 */
[----:B------:R-:W0:Y:S01]  /*06c0*/  LDC R8, c[0x0][0x42c] ;  /* 0x00010b00ff087b82 */ /* 0x000e220000000800 */
[----:B------:R-:W-:Y:S02]  /*06d0*/  IMAD.MOV.U32 R20, RZ, RZ, RZ ;  /* 0x000000ffff147224 */ /* 0x000fe400078e00ff */
[----:B0-----:R-:W-:-:S05]  /*06e0*/  IMAD R3, R8, UR6, R4 ;  /* 0x0000000608037c24 */ /* 0x001fca000f8e0204 */
[----:B------:R-:W-:-:S05]  /*06f0*/  IADD3 R5, PT, PT, R3, R8, RZ ;  /* 0x0000000803057210 */ /* 0x000fca0007ffe0ff */
[----:B------:R-:W-:-:S07]  /*0700*/  IMAD.IADD R8, R5, 0x1, R8 ;  /* 0x0000000105087824 */ /* 0x000fce00078e0208 */
.L_x_633:
        /* <DEDUP_REMOVED lines=28> */
.L_x_630:
[----:B------:R-:W-:Y:S05]  /*08d0*/  @!P1 BRA `(.L_x_631) ;  /* 0x0000000000849947 */ /* 0x000fea0003800000 */
[----:B------:R-:W-:-:S07]  /*08e0*/  IADD3 R9, PT, PT, -R6, UR4, RZ ;  /* 0x0000000406097c10 */ /* 0x000fce000fffe1ff */
.L_x_632:
[----:B------:R-:W-:Y:S02]  /*08f0*/  IMAD R11, R9, R7, R4 ;  /* 0x00000007090b7224 */ /* 0x000fe400078e0204 */
[----:B------:R-:W-:-:S03]  /*0900*/  FADD R13, R20, 1 ;  /* 0x3f800000140d7421 */ /* 0x000fc60000000000 */
[C---:B------:R-:W-:Y:S02]  /*0910*/  ISETP.GE.AND P1, PT, R11.reuse, UR5, PT ;  /* 0x000000050b007c0c */ /* 0x040fe4000bf26270 */
[CC--:B------:R-:W-:Y:S02]  /*0920*/  LOP3.LUT R12, R11.reuse, R10.reuse, RZ, 0xfc, !PT ;  /* 0x0000000a0b0c7212 */ /* 0x0c0fe400078efcff */
        /* <DEDUP_REMOVED lines=18> */
[C---:B------:R-:W-:Y:S02]  /*0a50*/  ISETP.GE.AND P1, PT, R11.reuse, UR5, PT ;  /* 0x000000050b007c0c */ /* 0x040fe4000bf26270 */
[----:B------:R-:W-:Y:S01]  /*0a60*/  LOP3.LUT R12, R11, R10, RZ, 0xfc, !PT ;  /* 0x0000000a0b0c7212 */ /* 0x000fe200078efcff */
[----:B------:R-:W-:Y:S01]  /*0a70*/  FADD R13, R20, 1 ;  /* 0x3f800000140d7421 */ /* 0x000fe20000000000 */
[C---:B------:R-:W-:Y:S01]  /*0a80*/  IADD3 R11, PT, PT, R9.reuse, 0x3, RZ ;  /* 0x00000003090b7810 */ /* 0x040fe20007ffe0ff */
[----:B------:R-:W-:Y:S01]  /*0a90*/  VIADD R9, R9, 0x4 ;  /* 0x0000000409097836 */ /* 0x000fe20000000000 */
[----:B------:R-:W-:Y:S02]  /*0aa0*/  ISETP.GE.AND P2, PT, R12, RZ, PT ;  /* 0x000000ff0c00720c */ /* 0x000fe40003f46270 */
[----:B------:R-:W-:-:S02]  /*0ab0*/  ISETP.NE.AND P3, PT, R11, R6, PT ;  /* 0x000000060b00720c */ /* 0x000fc40003f65270 */
[----:B------:R-:W-:-:S04]  /*0ac0*/  FSEL R13, R20, R13, P0 ;  /* 0x0000000d140d7208 */ /* 0x000fc80000000000 */
[----:B------:R-:W-:-:S07]  /*0ad0*/  @!P1 FSEL R20, R20, R13, !P2 ;  /* 0x0000000d14149208 */ /* 0x000fce0005000000 */
[----:B------:R-:W-:Y:S05]  /*0ae0*/  @P3 BRA `(.L_x_632) ;  /* 0xfffffffc00803947 */ /* 0x000fea000383ffff */
.L_x_631:
[----:B------:R-:W-:Y:S01]  /*0af0*/  ISETP.NE.AND P0, PT, R6, UR6, PT ;  /* 0x0000000606007c0c */ /* 0x000fe2000bf05270 */
[----:B------:R-:W-:-:S12]  /*0b00*/  UIADD3 UR6, UPT, UPT, UR6, 0x1, URZ ;  /* 0x0000000106067890 */ /* 0x000fd8000fffe0ff */
[----:B------:R-:W-:Y:S05]  /*0b10*/  @P0 BRA `(.L_x_633) ;  /* 0xfffffff800fc0947 */ /* 0x000fea000383ffff */
[----:B------:R-:W-:Y:S05]  /*0b20*/  BRA `(.L_x_628) ;  /* 0x0000002400587947 */ /* 0x000fea0003800000 */
.L_x_629:
        /* <DEDUP_REMOVED lines=9> */
.L_x_647:
[----:B012-4-:R-:W-:-:S05]  /*0bc0*/  UMOV UR9, UR6 ;  /* 0x0000000600097c82 */ /* 0x017fca0008000000 */
.L_x_646:
[----:B0-----:R-:W0:Y:S01]  /*0bd0*/  LDCU UR11, c[0x0][0x42c] ;  /* 0x00008580ff0b77ac */ /* 0x001e220008000800 */
[----:B------:R-:W-:Y:S01]  /*0be0*/  BSSY.RECONVERGENT B0, `(.L_x_635) ;  /* 0x0000202000007945 */ /* 0x000fe20003800200 */
[----:B-1----:R-:W1:Y:S01]  /*0bf0*/  LDCU UR5, c[0x0][0x42c] ;  /* 0x00008580ff0577ac */ /* 0x002e620008000800 */
[----:B--2---:R-:W2:Y:S01]  /*0c00*/  LDCU UR4, c[0x0][0x3a4] ;  /* 0x00007480ff0477ac */ /* 0x004ea20008000800 */
[----:B------:R-:W3:Y:S01]  /*0c10*/  LDCU UR10, c[0x0][0x3a8] ;  /* 0x00007500ff0a77ac */ /* 0x000ee20008000800 */
[----:B0-----:R-:W-:Y:S01]  /*0c20*/  MOV R9, UR11 ;  /* 0x0000000b00097c02 */ /* 0x001fe20008000f00 */
[----:B-1----:R-:W-:-:S04]  /*0c30*/  IMAD.U32 R11, RZ, RZ, UR5 ;  /* 0x00000005ff0b7e24 */ /* 0x002fc8000f8e00ff */
        /* <DEDUP_REMOVED lines=15> */
[----:B------:R-:W-:-:S04]  /*0d30*/  IADD3 R9, P0, PT, R9, R10, RZ ;  /* 0x0000000a09097210 */ /* 0x000fc80007f1e0ff */
[----:B------:R-:W-:Y:S01]  /*0d40*/  IADD3.X R10, PT, PT, RZ, RZ, RZ, P0, !PT ;  /* 0x000000ffff0a7210 */ /* 0x000fe200007fe4ff */
[----:B------:R-:W-:Y:S08]  /*0d50*/  BRA.U !UP1, `(.L_x_637) ;  /* 0x0000000909a87547 */ /* 0x000ff0000b800000 */
[----:B------:R-:W0:Y:S01]  /*0d60*/  LDCU UR12, c[0x0][0x38c] ;  /* 0x00007180ff0c77ac */ /* 0x000e220008000800 */
[----:B------:R-:W-:Y:S01]  /*0d70*/  IMAD.MOV.U32 R11, RZ, RZ, 0x3f800000 ;  /* 0x3f800000ff0b7424 */ /* 0x000fe200078e00ff */
[----:B------:R-:W1:Y:S01]  /*0d80*/  LDCU UR13, c[0x0][0x3c0] ;  /* 0x00007800ff0d77ac */ /* 0x000e620008000800 */
[----:B------:R-:W2:Y:S01]  /*0d90*/  LDCU UR11, c[0x0][0x3a0] ;  /* 0x00007400ff0b77ac */ /* 0x000ea20008000800 */
[----:B------:R-:W3:Y:S01]  /*0da0*/  LDCU UR14, c[0x0][0x38c] ;  /* 0x00007180ff0e77ac */ /* 0x000ee20008000800 */
[----:B------:R-:W4:Y:S01]  /*0db0*/  LDCU UR15, c[0x0][0x3c0] ;  /* 0x00007800ff0f77ac */ /* 0x000f220008000800 */
[----:B------:R-:W-:Y:S01]  /*0dc0*/  ULOP3.LUT UR16, UR17, 0xfffffffc, URZ, 0xc0, !UPT ;  /* 0xfffffffc11107892 */ /* 0x000fe2000f8ec0ff */
[----:B------:R-:W3:Y:S01]  /*0dd0*/  LDCU UR25, c[0x0][0x3c0] ;  /* 0x00007800ff1977ac */ /* 0x000ee20008000800 */
[----:B------:R-:W3:Y:S01]  /*0de0*/  LDCU UR24, c[0x0][0x38c] ;  /* 0x00007180ff1877ac */ /* 0x000ee20008000800 */
[----:B------:R-:W4:Y:S01]  /*0df0*/  LDCU UR10, c[0x0][0x3a0] ;  /* 0x00007400ff0a77ac */ /* 0x000f220008000800 */
[----:B------:R-:W4:Y:S01]  /*0e00*/  LDCU UR34, c[0x0][0x38c] ;  /* 0x00007180ff2277ac */ /* 0x000f220008000800 */
[----:B------:R-:W4:Y:S01]  /*0e10*/  LDCU UR35, c[0x0][0x3c0] ;  /* 0x00007800ff2377ac */ /* 0x000f220008000800 */
[----:B------:R-:W4:Y:S01]  /*0e20*/  LDCU.64 UR20, c[0x0][0x3b8] ;  /* 0x00007700ff1477ac */ /* 0x000f220008000a00 */
[----:B0-----:R-:W-:-:S02]  /*0e30*/  USHF.L.U32 UR12, UR12, 0x1, URZ ;  /* 0x000000010c0c7899 */ /* 0x001fc400080006ff */
[----:B-1----:R-:W-:Y:S02]  /*0e40*/  USHF.L.U32 UR13, UR13, 0x1, URZ ;  /* 0x000000010d0d7899 */ /* 0x002fe400080006ff */
[----:B--2---:R-:W-:Y:S02]  /*0e50*/  UIADD3 UR11, UPT, UPT, UR11, -0x1, URZ ;  /* 0xffffffff0b0b7890 */ /* 0x004fe4000fffe0ff */
[----:B------:R-:W-:Y:S02]  /*0e60*/  UIADD3 UR16, UPT, UPT, -UR16, URZ, URZ ;  /* 0x000000ff10107290 */ /* 0x000fe4000fffe1ff */
[----:B---3--:R-:W-:Y:S02]  /*0e70*/  UIMAD UR14, UR14, 0x3, URZ ;  /* 0x000000030e0e78a4 */ /* 0x008fe4000f8e02ff */
[----:B----4-:R-:W-:Y:S01]  /*0e80*/  UIMAD UR15, UR15, 0x3, URZ ;  /* 0x000000030f0f78a4 */ /* 0x010fe2000f8e02ff */
[----:B------:R-:W-:Y:S01]  /*0e90*/  UMOV UR22, 0x1 ;  /* 0x0000000100167882 */ /* 0x000fe20000000000 */
[----:B------:R-:W-:Y:S01]  /*0ea0*/  UMOV UR4, URZ ;  /* 0x000000ff00047c82 */ /* 0x000fe20008000000 */
[----:B------:R-:W-:-:S09]  /*0eb0*/  UMOV UR5, URZ ;  /* 0x000000ff00057c82 */ /* 0x000fd20008000000 */
.L_x_638:
[----:B------:R-:W-:Y:S02]  /*0ec0*/  UIADD3 UR23, UPT, UPT, UR22, -0x1, URZ ;  /* 0xffffffff16177890 */ /* 0x000fe4000fffe0ff */
[----:B------:R-:W-:Y:S02]  /*0ed0*/  UISETP.GE.AND UP2, UPT, UR22, UR10, UPT ;  /* 0x0000000a1600728c */ /* 0x000fe4000bf46270 */
[----:B------:R-:W-:Y:S02]  /*0ee0*/  UISETP.GE.AND UP3, UPT, UR23, UR10, UPT ;  /* 0x0000000a1700728c */ /* 0x000fe4000bf66270 */
[----:B------:R-:W-:Y:S02]  /*0ef0*/  UIADD3 UR27, UP1, UPT, UR5, UR20, URZ ;  /* 0x00000014051b7290 */ /* 0x000fe4000ff3e0ff */
[----:B------:R-:W-:Y:S01]  /*0f00*/  PLOP3.LUT P0, PT, PT, PT, UP2, 0x80, 0x8 ;  /* 0x000000000008781c */ /* 0x000fe20003f0f028 */
[----:B------:R-:W-:Y:S01]  /*0f10*/  UIADD3 UR23, UPT, UPT, UR22, 0x1, URZ ;  /* 0x0000000116177890 */ /* 0x000fe2000fffe0ff */
[----:B------:R-:W-:Y:S01]  /*0f20*/  PLOP3.LUT P1, PT, PT, PT, UP3, 0x80, 0x8 ;  /* 0x000000000008781c */ /* 0x000fe20003f2f038 */
[----:B------:R-:W-:Y:S01]  /*0f30*/  UIADD3.X UR28, UPT, UPT, URZ, UR21, URZ, UP1, !UPT ;  /* 0x00000015ff1c7290 */ /* 0x000fe20008ffe4ff */
[----:B------:R-:W-:Y:S01]  /*0f40*/  IMAD.U32 R18, RZ, RZ, UR27 ;  /* 0x0000001bff127e24 */ /* 0x000fe2000f8e00ff */
[----:B------:R-:W0:Y:S02]  /*0f50*/  @!UP2 LDCU.64 UR32, c[0x0][0x380] ;  /* 0x00007000ff20a7ac */ /* 0x000e240008000a00 */
[----:B------:R-:W1:Y:S02]  /*0f60*/  @!UP3 LDCU.64 UR30, c[0x0][0x380] ;  /* 0x00007000ff1eb7ac */ /* 0x000e640008000a00 */
[----:B------:R-:W-:Y:S01]  /*0f70*/  MOV R19, UR28 ;  /* 0x0000001c00137c02 */ /* 0x000fe20008000f00 */
[----:B------:R-:W-:-:S05]  /*0f80*/  UISETP.GE.AND UP1, UPT, UR23, UR10, UPT ;  /* 0x0000000a1700728c */ /* 0x000fca000bf26270 */
[----:B------:R-:W-:Y:S01]  /*0f90*/  @!P1 IADD3 R16, P2, PT, R6, UR4, RZ ;  /* 0x0000000406109c10 */ /* 0x000fe2000ff5e0ff */
[----:B------:R-:W-:Y:S01]  /*0fa0*/  @UP3 UISETP.NE.AND UP4, UPT, UR11, -0x1, UPT ;  /* 0xffffffff0b00388c */ /* 0x000fe2000bf85270 */
[----:B------:R-:W-:Y:S01]  /*0fb0*/  @P1 IMAD.MOV.U32 R27, RZ, RZ, RZ ;  /* 0x000000ffff1b1224 */ /* 0x000fe200078e00ff */
[----:B------:R-:W-:Y:S02]  /*0fc0*/  UIADD3 UR29, UPT, UPT, UR11, -0x2, URZ ;  /* 0xfffffffe0b1d7890 */ /* 0x000fe4000fffe0ff */
[----:B------:R-:W-:Y:S01]  /*0fd0*/  UIADD3 UR26, UPT, UPT, UR22, 0x2, URZ ;  /* 0x00000002161a7890 */ /* 0x000fe2000fffe0ff */
[----:B------:R-:W-:Y:S01]  /*0fe0*/  @!P1 IMAD.X R12, RZ, RZ, RZ, P2 ;  /* 0x000000ffff0c9224 */ /* 0x000fe200010e06ff */
[----:B------:R-:W-:Y:S01]  /*0ff0*/  @UP3 USEL UR23, UR8, UR9, !UP4 ;  /* 0x0000000908173287 */ /* 0x000fe2000e000000 */
[----:B------:R-:W-:Y:S01]  /*1000*/  @P0 IMAD.MOV.U32 R25, RZ, RZ, RZ ;  /* 0x000000ffff190224 */ /* 0x000fe200078e00ff */
[----:B------:R-:W2:Y:S01]  /*1010*/  LDG.E R23, desc[UR18][R18.64] ;  /* 0x0000001212177981 */ /* 0x000ea2000c1e1900 */
[----:B-1----:R-:W-:-:S04]  /*1020*/  @!P1 IADD3 R14, P2, P3, R5, UR30, R16 ;  /* 0x0000001e050e9c10 */ /* 0x002fc8000fb5e010 */
[----:B------:R-:W-:Y:S02]  /*1030*/  @!P1 IADD3.X R15, PT, PT, R7, UR31, R12, P2, P3 ;  /* 0x0000001f070f9c10 */ /* 0x000fe400097e640c */
[----:B------:R-:W-:Y:S02]  /*1040*/  @!P1 IADD3 R16, P3, P4, R9, UR30, R16 ;  /* 0x0000001e09109c10 */ /* 0x000fe4000fc7e010 */
[----:B------:R-:W-:Y:S01]  /*1050*/  @!P0 IADD3 R24, P2, PT, R6, UR24, RZ ;  /* 0x0000001806188c10 */ /* 0x000fe2000ff5e0ff */
[----:B------:R-:W-:Y:S01]  /*1060*/  @UP2 UISETP.NE.AND UP3, UPT, UR29, -0x2, UPT ;  /* 0xfffffffe1d00288c */ /* 0x000fe2000bf65270 */
[----:B------:R-:W-:Y:S01]  /*1070*/  @!P1 IADD3.X R17, PT, PT, R10, UR31, R12, P3, P4 ;  /* 0x0000001f0a119c10 */ /* 0x000fe20009fe840c */
[----:B------:R-:W1:Y:S01]  /*1080*/  @!UP1 LDCU.64 UR30, c[0x0][0x380] ;  /* 0x00007000ff1e97ac */ /* 0x000e620008000a00 */
[----:B------:R-:W-:Y:S01]  /*1090*/  PLOP3.LUT P3, PT, PT, PT, UP1, 0x80, 0x8 ;  /* 0x000000000008781c */ /* 0x000fe20003f6f018 */
[----:B------:R3:W4:Y:S01]  /*10a0*/  @!P1 LDG.E R27, desc[UR18][R14.64] ;  /* 0x000000120e1b9981 */ /* 0x000722000c1e1900 */
[----:B------:R-:W-:-:S02]  /*10b0*/  @P1 I2FP.F32.S32 R22, UR23 ;  /* 0x0000001700161c45 */ /* 0x000fc40008201400 */
[----:B------:R-:W-:Y:S02]  /*10c0*/  @!P0 IADD3.X R21, PT, PT, RZ, RZ, RZ, P2, !PT ;  /* 0x000000ffff158210 */ /* 0x000fe400017fe4ff */
[--C-:B0-----:R-:W-:Y:S01]  /*10d0*/  @!P0 IADD3 R12, P2, P4, R5, UR32, R24.reuse ;  /* 0x00000020050c8c10 */ /* 0x101fe2000fc5e018 */
[----:B------:R-:W-:Y:S01]  /*10e0*/  @UP2 USEL UR23, UR8, UR9, !UP3 ;  /* 0x0000000908172287 */ /* 0x000fe2000d800000 */
[----:B------:R0:W4:Y:S01]  /*10f0*/  @!P1 LDG.E R22, desc[UR18][R16.64] ;  /* 0x0000001210169981 */ /* 0x000122000c1e1900 */
[----:B------:R-:W-:Y:S01]  /*1100*/  UISETP.GE.AND UP2, UPT, UR26, UR10, UPT ;  /* 0x0000000a1a00728c */ /* 0x000fe2000bf46270 */
[--C-:B------:R-:W-:Y:S02]  /*1110*/  @!P0 IADD3.X R13, PT, PT, R7, UR33, R21.reuse, P2, P4 ;  /* 0x00000021070d8c10 */ /* 0x100fe400097e8415 */
[----:B---3--:R-:W-:Y:S02]  /*1120*/  @!P0 IADD3 R14, P1, P2, R9, UR32, R24 ;  /* 0x00000020090e8c10 */ /* 0x008fe4000fa3e018 */
[----:B------:R-:W-:Y:S01]  /*1130*/  @P0 I2FP.F32.S32 R24, UR23 ;  /* 0x0000001700180c45 */ /* 0x000fe20008201400 */
[----:B------:R3:W5:Y:S01]  /*1140*/  @!P0 LDG.E R25, desc[UR18][R12.64] ;  /* 0x000000120c198981 */ /* 0x000762000c1e1900 */
[----:B------:R-:W-:-:S02]  /*1150*/  @!P0 IADD3.X R15, PT, PT, R10, UR33, R21, P1, P2 ;  /* 0x000000210a0f8c10 */ /* 0x000fc40008fe4415 */
[----:B------:R-:W-:Y:S01]  /*1160*/  @!P3 IADD3 R18, P1, PT, R6, UR12, RZ ;  /* 0x0000000c0612bc10 */ /* 0x000fe2000ff3e0ff */
[----:B------:R-:W-:Y:S02]  /*1170*/  @UP1 UISETP.NE.AND UP3, UPT, UR29, -0x1, UPT ;  /* 0xffffffff1d00188c */ /* 0x000fe4000bf65270 */
[----:B------:R3:W5:Y:S01]  /*1180*/  @!P0 LDG.E R24, desc[UR18][R14.64] ;  /* 0x000000120e188981 */ /* 0x000762000c1e1900 */
[----:B------:R-:W-:Y:S01]  /*1190*/  PLOP3.LUT P0, PT, PT, PT, UP2, 0x80, 0x8 ;  /* 0x000000000008781c */ /* 0x000fe20003f0f028 */
[----:B0-----:R-:W-:Y:S01]  /*11a0*/  @!P3 IMAD.X R17, RZ, RZ, RZ, P1 ;  /* 0x000000ffff11b224 */ /* 0x001fe200008e06ff */
[--C-:B-1----:R-:W-:Y:S01]  /*11b0*/  @!P3 IADD3 R28, P1, P2, R5, UR30, R18.reuse ;  /* 0x0000001e051cbc10 */ /* 0x102fe2000fa3e012 */
[----:B------:R-:W0:Y:S01]  /*11c0*/  @!UP2 LDCU.64 UR32, c[0x0][0x380] ;  /* 0x00007000ff20a7ac */ /* 0x000e220008000a00 */
[----:B------:R-:W-:Y:S02]  /*11d0*/  UIADD3 UR27, UP4, UPT, UR25, UR20, URZ ;  /* 0x00000014191b7290 */ /* 0x000fe4000ff9e0ff */
[----:B------:R-:W-:Y:S01]  /*11e0*/  @!P3 IADD3.X R29, PT, PT, R7, UR31, R17, P1, P2 ;  /* 0x0000001f071dbc10 */ /* 0x000fe20008fe4411 */
[----:B------:R-:W-:Y:S01]  /*11f0*/  @UP1 USEL UR23, UR8, UR9, !UP3 ;  /* 0x0000000908171287 */ /* 0x000fe2000d800000 */
[----:B---3--:R-:W-:Y:S01]  /*1200*/  @!P3 IADD3 R12, P1, P2, R9, UR30, R18 ;  /* 0x0000001e090cbc10 */ /* 0x008fe2000fa3e012 */
[----:B------:R-:W-:-:S02]  /*1210*/  UIADD3.X UR28, UPT, UPT, URZ, UR21, URZ, UP4, !UPT ;  /* 0x00000015ff1c7290 */ /* 0x000fc4000a7fe4ff */
[----:B------:R-:W-:Y:S01]  /*1220*/  UIADD3 UR26, UP5, UPT, UR13, UR20, URZ ;  /* 0x000000140d1a7290 */ /* 0x000fe2000ffbe0ff */
[----:B------:R-:W-:Y:S02]  /*1230*/  @!P3 IADD3.X R13, PT, PT, R10, UR31, R17, P1, P2 ;  /* 0x0000001f0a0dbc10 */ /* 0x000fe40008fe4411 */
[----:B------:R-:W-:Y:S01]  /*1240*/  @P3 I2FP.F32.S32 R17, UR23 ;  /* 0x0000001700113c45 */ /* 0x000fe20008201400 */
[----:B------:R-:W-:Y:S01]  /*1250*/  UIADD3.X UR23, UPT, UPT, URZ, UR21, URZ, UP5, !UPT ;  /* 0x00000015ff177290 */ /* 0x000fe2000affe4ff */
[----:B------:R-:W-:Y:S01]  /*1260*/  IMAD.U32 R14, RZ, RZ, UR27 ;  /* 0x0000001bff0e7e24 */ /* 0x000fe2000f8e00ff */
[----:B------:R-:W-:Y:S01]  /*1270*/  @!P0 IADD3 R18, P1, PT, R6, UR14, RZ ;  /* 0x0000000e06128c10 */ /* 0x000fe2000ff3e0ff */
[----:B------:R-:W-:Y:S01]  /*1280*/  IMAD.U32 R15, RZ, RZ, UR28 ;  /* 0x0000001cff0f7e24 */ /* 0x000fe2000f8e00ff */
[----:B------:R-:W-:Y:S01]  /*1290*/  @UP2 UISETP.NE.AND UP1, UPT, UR11, 0x2, UPT ;  /* 0x000000020b00288c */ /* 0x000fe2000bf25270 */
[----:B------:R1:W3:Y:S01]  /*12a0*/  @!P3 LDG.E R17, desc[UR18][R12.64] ;  /* 0x000000120c11b981 */ /* 0x0002e2000c1e1900 */
[----:B------:R-:W-:Y:S01]  /*12b0*/  @P3 MOV R16, RZ ;  /* 0x000000ff00103202 */ /* 0x000fe20000000f00 */
[----:B------:R-:W-:-:S02]  /*12c0*/  @!P0 IMAD.X R19, RZ, RZ, RZ, P1 ;  /* 0x000000ffff138224 */ /* 0x000fc400008e06ff */
[----:B------:R0:W3:Y:S04]  /*12d0*/  LDG.E R21, desc[UR18][R14.64] ;  /* 0x000000120e157981 */ /* 0x0000e8000c1e1900 */
[----:B------:R0:W3:Y:S01]  /*12e0*/  @!P3 LDG.E R16, desc[UR18][R28.64] ;  /* 0x000000121c10b981 */ /* 0x0000e2000c1e1900 */
[----:B-1----:R-:W-:Y:S01]  /*12f0*/  IMAD.U32 R13, RZ, RZ, UR23 ;  /* 0x00000017ff0d7e24 */ /* 0x002fe2000f8e00ff */
[----:B------:R-:W-:Y:S01]  /*1300*/  @UP2 USEL UR23, UR8, UR9, !UP1 ;  /* 0x0000000908172287 */ /* 0x000fe2000c800000 */
[----:B------:R-:W-:Y:S02]  /*1310*/  MOV R12, UR26 ;  /* 0x0000001a000c7c02 */ /* 0x000fe40008000f00 */
[----:B0-----:R-:W-:Y:S01]  /*1320*/  @!P0 IADD3 R14, P1, P2, R5, UR32, R18 ;  /* 0x00000020050e8c10 */ /* 0x001fe2000fa3e012 */
[----:B------:R-:W-:-:S02]  /*1330*/  UIADD3 UR26, UP1, UPT, UR15, UR20, URZ ;  /* 0x000000140f1a7290 */ /* 0x000fc4000ff3e0ff */
[----:B------:R0:W3:Y:S01]  /*1340*/  LDG.E R26, desc[UR18][R12.64] ;  /* 0x000000120c1a7981 */ /* 0x0000e2000c1e1900 */
[--C-:B------:R-:W-:Y:S02]  /*1350*/  @!P0 IADD3.X R15, PT, PT, R7, UR33, R19.reuse, P1, P2 ;  /* 0x00000021070f8c10 */ /* 0x100fe40008fe4413 */
[----:B------:R-:W-:Y:S02]  /*1360*/  @!P0 IADD3 R18, P1, P2, R9, UR32, R18 ;  /* 0x0000002009128c10 */ /* 0x000fe4000fa3e012 */
[----:B------:R-:W-:Y:S01]  /*1370*/  @P0 I2FP.F32.S32 R29, UR23 ;  /* 0x00000017001d0c45 */ /* 0x000fe20008201400 */
[----:B------:R-:W-:Y:S01]  /*1380*/  UIADD3.X UR23, UPT, UPT, URZ, UR21, URZ, UP1, !UPT ;  /* 0x00000015ff177290 */ /* 0x000fe20008ffe4ff */
[----:B------:R-:W-:Y:S02]  /*1390*/  @P0 MOV R28, RZ ;  /* 0x000000ff001c0202 */ /* 0x000fe40000000f00 */
[----:B------:R-:W-:Y:S01]  /*13a0*/  @!P0 IADD3.X R19, PT, PT, R10, UR33, R19, P1, P2 ;  /* 0x000000210a138c10 */ /* 0x000fe20008fe4413 */
[----:B0-----:R-:W-:-:S02]  /*13b0*/  IMAD.U32 R12, RZ, RZ, UR26 ;  /* 0x0000001aff0c7e24 */ /* 0x001fc4000f8e00ff */
[----:B------:R-:W-:Y:S01]  /*13c0*/  IMAD.U32 R13, RZ, RZ, UR23 ;  /* 0x00000017ff0d7e24 */ /* 0x000fe2000f8e00ff */
[----:B------:R0:W3:Y:S04]  /*13d0*/  @!P0 LDG.E R28, desc[UR18][R14.64] ;  /* 0x000000120e1c8981 */ /* 0x0000e8000c1e1900 */
[----:B------:R3:W3:Y:S04]  /*13e0*/  @!P0 LDG.E R29, desc[UR18][R18.64] ;  /* 0x00000012121d8981 */ /* 0x0006e8000c1e1900 */
[----:B------:R1:W3:Y:S01]  /*13f0*/  LDG.E R12, desc[UR18][R12.64] ;  /* 0x000000120c0c7981 */ /* 0x0002e2000c1e1900 */
[----:B0-----:R-:W-:Y:S01]  /*1400*/  HFMA2 R14, -RZ, RZ, 0.96630859375, -0.0022525787353515625 ;  /* 0x3bbb989dff0e7431 */ /* 0x001fe200000001ff */
        /* <DEDUP_REMOVED lines=12> */
[----:B----4-:R-:W-:-:S04]  /*14d0*/  FADD R22, -R27, R22 ;  /* 0x000000161b167221 */ /* 0x010fc80000000100 */
[----:B--2---:R-:W-:-:S04]  /*14e0*/  FMUL R23, R22, R23 ;  /* 0x0000001716177220 */ /* 0x004fc80000400000 */
[----:B------:R-:W-:Y:S01]  /*14f0*/  FMUL R23, R22, R23 ;  /* 0x0000001716177220 */ /* 0x000fe20000400000 */
[----:B-----5:R-:W-:Y:S01]  /*1500*/  FADD R24, -R25, R24 ;  /* 0x0000001819187221 */ /* 0x020fe20000000100 */
[----:B------:R-:W-:Y:S02]  /*1510*/  IMAD.MOV.U32 R22, RZ, RZ, 0x437c0000 ;  /* 0x437c0000ff167424 */ /* 0x000fe400078e00ff */
[----:B------:R-:W-:-:S04]  /*1520*/  FFMA.SAT R15, R23, R14, 0.5 ;  /* 0x3f000000170f7423 */ /* 0x000fc8000000200e */
[----:B------:R-:W-:Y:S01]  /*1530*/  FFMA.RM R15, R15, R22, 12582913 ;  /* 0x4b4000010f0f7423 */ /* 0x000fe20000004016 */
[----:B---3--:R-:W-:-:S04]  /*1540*/  FMUL R19, R24, R21 ;  /* 0x0000001518137220 */ /* 0x008fc80000400000 */
[----:B------:R-:W-:Y:S01]  /*1550*/  FMUL R19, R24, R19 ;  /* 0x0000001318137220 */ /* 0x000fe20000400000 */
[----:B------:R-:W-:-:S03]  /*1560*/  FADD R17, -R16, R17 ;  /* 0x0000001110117221 */ /* 0x000fc60000000100 */
[----:B-1----:R-:W-:Y:S01]  /*1570*/  FFMA.SAT R13, R19, R14, 0.5 ;  /* 0x3f000000130d7423 */ /* 0x002fe2000000200e */
[----:B------:R-:W-:-:S03]  /*1580*/  FADD R16, R15, -12583039 ;  /* 0xcb40007f0f107421 */ /* 0x000fc60000000000 */
[----:B------:R-:W-:Y:S01]  /*1590*/  FFMA.RM R13, R13, R22, 12582913 ;  /* 0x4b4000010d0d7423 */ /* 0x000fe20000004016 */
[----:B------:R-:W-:Y:S01]  /*15a0*/  FMUL R26, R17, R26 ;  /* 0x0000001a111a7220 */ /* 0x000fe20000400000 */
[----:B------:R-:W-:Y:S02]  /*15b0*/  FFMA R16, R23, 1.4426950216293334961, -R16 ;  /* 0x3fb8aa3b17107823 */ /* 0x000fe40000000810 */
[----:B------:R-:W-:Y:S01]  /*15c0*/  FADD R18, R13, -12583039 ;  /* 0xcb40007f0d127421 */ /* 0x000fe20000000000 */
[----:B------:R-:W-:Y:S01]  /*15d0*/  FMUL R17, R17, R26 ;  /* 0x0000001a11117220 */ /* 0x000fe20000400000 */
[----:B------:R-:W-:Y:S02]  /*15e0*/  FFMA R16, R23, 1.925963033500011079e-08, R16 ;  /* 0x32a5706017107823 */ /* 0x000fe40000000010 */
[----:B------:R-:W-:Y:S01]  /*15f0*/  FFMA R18, R19, 1.4426950216293334961, -R18 ;  /* 0x3fb8aa3b13127823 */ /* 0x000fe20000000812 */
[----:B------:R-:W-:Y:S01]  /*1600*/  FFMA.SAT R23, R17, R14, 0.5 ;  /* 0x3f00000011177423 */ /* 0x000fe2000000200e */
[----:B------:R-:W-:-:S04]  /*1610*/  FADD R29, -R28, R29 ;  /* 0x0000001d1c1d7221 */ /* 0x000fc80000000100 */
[----:B------:R-:W-:Y:S01]  /*1620*/  FMUL R12, R29, R12 ;  /* 0x0000000c1d0c7220 */ /* 0x000fe20000400000 */
[----:B------:R-:W-:-:S03]  /*1630*/  FFMA R18, R19, 1.925963033500011079e-08, R18 ;  /* 0x32a5706013127823 */ /* 0x000fc60000000012 */
[----:B------:R-:W-:Y:S01]  /*1640*/  FMUL R21, R29, R12 ;  /* 0x0000000c1d157220 */ /* 0x000fe20000400000 */
[----:B------:R-:W-:Y:S01]  /*1650*/  FFMA.RM R12, R23, R22, 12582913 ;  /* 0x4b400001170c7423 */ /* 0x000fe20000004016 */
[----:B------:R-:W0:Y:S02]  /*1660*/  MUFU.EX2 R16, R16 ;  /* 0x0000001000107308 */ /* 0x000e240000000800 */
[----:B------:R-:W-:Y:S01]  /*1670*/  FFMA.SAT R19, R21, R14, 0.5 ;  /* 0x3f00000015137423 */ /* 0x000fe2000000200e */
[----:B------:R-:W-:-:S03]  /*1680*/  FADD R14, R12, -12583039 ;  /* 0xcb40007f0c0e7421 */ /* 0x000fc60000000000 */
[----:B------:R-:W-:Y:S01]  /*1690*/  FFMA.RM R22, R19, R22, 12582913 ;  /* 0x4b40000113167423 */ /* 0x000fe20000004016 */
[----:B------:R-:W-:-:S03]  /*16a0*/  FFMA R24, R17, 1.4426950216293334961, -R14 ;  /* 0x3fb8aa3b11187823 */ /* 0x000fc6000000080e */
[----:B------:R-:W-:Y:S01]  /*16b0*/  FADD R26, R22, -12583039 ;  /* 0xcb40007f161a7421 */ /* 0x000fe20000000000 */
[----:B------:R-:W1:Y:S01]  /*16c0*/  MUFU.EX2 R14, R18 ;  /* 0x00000012000e7308 */ /* 0x000e620000000800 */
[----:B------:R-:W-:Y:S02]  /*16d0*/  FFMA R24, R17, 1.925963033500011079e-08, R24 ;  /* 0x32a5706011187823 */ /* 0x000fe40000000018 */
[----:B------:R-:W-:Y:S01]  /*16e0*/  FFMA R26, R21, 1.4426950216293334961, -R26 ;  /* 0x3fb8aa3b151a7823 */ /* 0x000fe2000000081a */
[----:B------:R-:W-:-:S03]  /*16f0*/  IMAD.SHL.U32 R15, R15, 0x800000, RZ ;  /* 0x008000000f0f7824 */ /* 0x000fc600078e00ff */
[----:B------:R-:W-:Y:S01]  /*1700*/  FFMA R26, R21, 1.925963033500011079e-08, R26 ;  /* 0x32a57060151a7823 */ /* 0x000fe2000000001a */
[----:B------:R-:W2:Y:S01]  /*1710*/  MUFU.EX2 R17, R24 ;  /* 0x0000001800117308 */ /* 0x000ea20000000800 */
[----:B0-----:R-:W-:Y:S01]  /*1720*/  FMUL R16, R15, R16 ;  /* 0x000000100f107220 */ /* 0x001fe20000400000 */
[----:B------:R-:W-:-:S06]  /*1730*/  SHF.L.U32 R13, R13, 0x17, RZ ;  /* 0x000000170d0d7819 */ /* 0x000fcc00000006ff */
        /* <DEDUP_REMOVED lines=10> */
[----:B------:R-:W-:Y:S06]  /*17e0*/  BRA.U UP1, `(.L_x_638) ;  /* 0xfffffff501b47547 */ /* 0x000fec000b83ffff */
[----:B------:R-:W-:-:S12]  /*17f0*/  ULOP3.LUT UR4, UR17, 0xfffffffc, URZ, 0xc0, !UPT ;  /* 0xfffffffc11047892 */ /* 0x000fd8000f8ec0ff */
.L_x_637:
        /* <DEDUP_REMOVED lines=20> */
[----:B--2---:R-:W-:Y:S01]  /*1940*/  MOV R12, UR15 ;  /* 0x0000000f000c7c02 */ /* 0x004fe20008000f00 */
[----:B------:R-:W-:Y:S01]  /*1950*/  UIADD3.X UR15, UPT, UPT, URZ, UR13, URZ, UP4, !UPT ;  /* 0x0000000dff0f7290 */ /* 0x000fe2000a7fe4ff */
[----:B------:R-:W1:Y:S03]  /*1960*/  @!UP2 LDCU.64 UR24, c[0x0][0x380] ;  /* 0x00007000ff18a7ac */ /* 0x000e660008000a00 */
[----:B------:R-:W-:Y:S02]  /*1970*/  @!P1 IMAD R15, R12, UR4, RZ ;  /* 0x000000040c0f9c24 */ /* 0x000fe4000f8e02ff */
[----:B------:R-:W-:Y:S01]  /*1980*/  IMAD.U32 R12, RZ, RZ, UR14 ;  /* 0x0000000eff0c7e24 */ /* 0x000fe2000f8e00ff */
[----:B------:R-:W-:Y:S01]  /*1990*/  @UP3 UISETP.NE.AND UP4, UPT, UR4, UR10, UPT ;  /* 0x0000000a0400328c */ /* 0x000fe2000bf85270 */
[----:B------:R-:W-:Y:S01]  /*19a0*/  IMAD.U32 R19, RZ, RZ, UR16 ;  /* 0x00000010ff137e24 */ /* 0x000fe2000f8e00ff */
[----:B------:R-:W-:Y:S01]  /*19b0*/  @!P1 IADD3 R14, P2, PT, R15, R6, RZ ;  /* 0x000000060f0e9210 */ /* 0x000fe20007f5e0ff */
[----:B------:R-:W-:Y:S01]  /*19c0*/  @P1 IMAD.MOV.U32 R22, RZ, RZ, RZ ;  /* 0x000000ffff161224 */ /* 0x000fe200078e00ff */
[----:B------:R-:W-:Y:S01]  /*19d0*/  UIADD3 UR5, UPT, UPT, UR5, UR11, URZ ;  /* 0x0000000b05057290 */ /* 0x000fe2000fffe0ff */
[----:B------:R-:W-:Y:S01]  /*19e0*/  IMAD.U32 R13, RZ, RZ, UR15 ;  /* 0x0000000fff0d7e24 */ /* 0x000fe2000f8e00ff */
[----:B------:R-:W-:-:S02]  /*19f0*/  @!P1 IADD3.X R15, PT, PT, RZ, RZ, RZ, P2, !PT ;  /* 0x000000ffff0f9210 */ /* 0x000fc400017fe4ff */
[--C-:B---3--:R-:W-:Y:S01]  /*1a00*/  @!P1 IADD3 R16, P2, P3, R5, UR20, R14.reuse ;  /* 0x0000001405109c10 */ /* 0x108fe2000fb5e00e */
[----:B------:R-:W-:Y:S01]  /*1a10*/  @UP3 USEL UR14, UR8, UR9, !UP4 ;  /* 0x00000009080e3287 */ /* 0x000fe2000e000000 */
[----:B0-----:R-:W-:Y:S01]  /*1a20*/  @!P0 IMAD R19, R19, UR22, RZ ;  /* 0x0000001613138c24 */ /* 0x001fe2000f8e02ff */
[----:B------:R1:W2:Y:S01]  /*1a30*/  LDG.E R21, desc[UR18][R12.64] ;  /* 0x000000120c157981 */ /* 0x0002a2000c1e1900 */
[--C-:B------:R-:W-:Y:S02]  /*1a40*/  @!P1 IADD3.X R17, PT, PT, R7, UR21, R15.reuse, P2, P3 ;  /* 0x0000001507119c10 */ /* 0x100fe400097e640f */
[----:B------:R-:W-:Y:S01]  /*1a50*/  @!P1 IADD3 R14, P2, P3, R9, UR20, R14 ;  /* 0x00000014090e9c10 */ /* 0x000fe2000fb5e00e */
[----:B------:R-:W-:Y:S01]  /*1a60*/  @UP2 UISETP.NE.AND UP3, UPT, UR16, UR10, UPT ;  /* 0x0000000a1000228c */ /* 0x000fe2000bf65270 */
[----:B------:R-:W-:Y:S01]  /*1a70*/  @P1 I2FP.F32.S32 R23, UR14 ;  /* 0x0000000e00171c45 */ /* 0x000fe20008201400 */
[----:B------:R0:W3:Y:S01]  /*1a80*/  @!P1 LDG.E R22, desc[UR18][R16.64] ;  /* 0x0000001210169981 */ /* 0x0000e2000c1e1900 */
[----:B------:R-:W-:Y:S01]  /*1a90*/  @!P1 IADD3.X R15, PT, PT, R10, UR21, R15, P2, P3 ;  /* 0x000000150a0f9c10 */ /* 0x000fe200097e640f */
[----:B------:R-:W-:Y:S01]  /*1aa0*/  @UP2 USEL UR14, UR8, UR9, !UP3 ;  /* 0x00000009080e2287 */ /* 0x000fe2000d800000 */
[----:B------:R-:W-:Y:S01]  /*1ab0*/  @!P0 IADD3 R18, P2, PT, R19, R6, RZ ;  /* 0x0000000613128210 */ /* 0x000fe20007f5e0ff */
[----:B------:R-:W-:-:S02]  /*1ac0*/  UIADD3 UR5, UP2, UPT, UR5, UR12, URZ ;  /* 0x0000000c05057290 */ /* 0x000fc4000ff5e0ff */
[----:B------:R4:W3:Y:S01]  /*1ad0*/  @!P1 LDG.E R23, desc[UR18][R14.64] ;  /* 0x000000120e179981 */ /* 0x0008e2000c1e1900 */
[----:B------:R-:W-:Y:S01]  /*1ae0*/  @!P0 IADD3.X R19, PT, PT, RZ, RZ, RZ, P2, !PT ;  /* 0x000000ffff138210 */ /* 0x000fe200017fe4ff */
[----:B------:R-:W-:Y:S01]  /*1af0*/  UIADD3.X UR11, UPT, UPT, URZ, UR13, URZ, UP2, !UPT ;  /* 0x0000000dff0b7290 */ /* 0x000fe200097fe4ff */
[--C-:B-1----:R-:W-:Y:S02]  /*1b00*/  @!P0 IADD3 R12, P3, P2, R5, UR24, R18.reuse ;  /* 0x00000018050c8c10 */ /* 0x102fe4000fa7e012 */
[----:B0-----:R-:W-:Y:S01]  /*1b10*/  @!P0 IADD3 R16, P1, P4, R9, UR24, R18 ;  /* 0x0000001809108c10 */ /* 0x001fe2000fc3e012 */
[----:B------:R-:W-:Y:S01]  /*1b20*/  @P0 IMAD.MOV.U32 R25, RZ, RZ, RZ ;  /* 0x000000ffff190224 */ /* 0x000fe200078e00ff */
[----:B------:R-:W-:Y:S02]  /*1b30*/  @P0 I2FP.F32.S32 R24, UR14 ;  /* 0x0000000e00180c45 */ /* 0x000fe40008201400 */
[--C-:B------:R-:W-:Y:S02]  /*1b40*/  @!P0 IADD3.X R13, PT, PT, R7, UR25, R19.reuse, P3, P2 ;  /* 0x00000019070d8c10 */ /* 0x100fe40009fe4413 */
[----:B------:R-:W-:Y:S01]  /*1b50*/  @!P0 IADD3.X R17, PT, PT, R10, UR25, R19, P1, P4 ;  /* 0x000000190a118c10 */ /* 0x000fe20008fe8413 */
[----:B------:R-:W-:Y:S01]  /*1b60*/  IMAD.U32 R18, RZ, RZ, UR5 ;  /* 0x00000005ff127e24 */ /* 0x000fe2000f8e00ff */
[----:B------:R-:W-:Y:S01]  /*1b70*/  MOV R19, UR11 ;  /* 0x0000000b00137c02 */ /* 0x000fe20008000f00 */
[----:B------:R-:W5:Y:S04]  /*1b80*/  @!P0 LDG.E R25, desc[UR18][R12.64] ;  /* 0x000000120c198981 */ /* 0x000f68000c1e1900 */
[----:B------:R-:W5:Y:S04]  /*1b90*/  @!P0 LDG.E R24, desc[UR18][R16.64] ;  /* 0x0000001210188981 */ /* 0x000f68000c1e1900 */
[----:B------:R-:W5:Y:S01]  /*1ba0*/  LDG.E R19, desc[UR18][R18.64] ;  /* 0x0000001212137981 */ /* 0x000f62000c1e1900 */
[----:B----4-:R-:W-:Y:S01]  /*1bb0*/  IMAD.MOV.U32 R14, RZ, RZ, 0x3bbb989d ;  /* 0x3bbb989dff0e7424 */ /* 0x010fe200078e00ff */
[----:B------:R-:W-:Y:S01]  /*1bc0*/  UIADD3 UR4, UPT, UPT, UR4, 0x2, URZ ;  /* 0x0000000204047890 */ /* 0x000fe2000fffe0ff */
[----:B---3--:R-:W-:-:S04]  /*1bd0*/  FADD R22, -R22, R23 ;  /* 0x0000001716167221 */ /* 0x008fc80000000100 */
[----:B--2---:R-:W-:-:S04]  /*1be0*/  FMUL R21, R22, R21 ;  /* 0x0000001516157220 */ /* 0x004fc80000400000 */
[----:B------:R-:W-:Y:S01]  /*1bf0*/  FMUL R21, R22, R21 ;  /* 0x0000001516157220 */ /* 0x000fe20000400000 */
[----:B------:R-:W-:Y:S02]  /*1c00*/  IMAD.MOV.U32 R22, RZ, RZ, 0x437c0000 ;  /* 0x437c0000ff167424 */ /* 0x000fe400078e00ff */
[----:B-----5:R-:W-:-:S04]  /*1c10*/  FADD R24, -R25, R24 ;  /* 0x0000001819187221 */ /* 0x020fc80000000100 */
[----:B------:R-:W-:Y:S01]  /*1c20*/  FMUL R15, R24, R19 ;  /* 0x00000013180f7220 */ /* 0x000fe20000400000 */
        /* <DEDUP_REMOVED lines=19> */
.L_x_640:
        /* <DEDUP_REMOVED lines=10> */
[----:B--2---:R-:W-:-:S05]  /*1e00*/  IMAD.U32 R12, RZ, RZ, UR11 ;  /* 0x0000000bff0c7e24 */ /* 0x004fca000f8e00ff */
[----:B------:R-:W-:Y:S01]  /*1e10*/  @P0 I2FP.F32.S32 R18, UR10 ;  /* 0x0000000a00120c45 */ /* 0x000fe20008201400 */
[----:B------:R-:W-:Y:S01]  /*1e20*/  @!P0 IMAD R13, R12, UR4, RZ ;  /* 0x000000040c0d8c24 */ /* 0x000fe2000f8e02ff */
[----:B0-----:R-:W-:-:S04]  /*1e30*/  UIMAD UR4, UR4, UR5, URZ ;  /* 0x00000005040472a4 */ /* 0x001fc8000f8e02ff */
[----:B------:R-:W-:Y:S01]  /*1e40*/  @!P0 IADD3 R12, P3, PT, R13, R6, RZ ;  /* 0x000000060d0c8210 */ /* 0x000fe20007f7e0ff */
[----:B-1----:R-:W-:-:S03]  /*1e50*/  UIADD3 UR4, UP1, UPT, UR4, UR12, URZ ;  /* 0x0000000c04047290 */ /* 0x002fc6000ff3e0ff */
[--C-:B---3--:R-:W-:Y:S01]  /*1e60*/  @!P0 IADD3 R14, P2, P1, R5, UR14, R12.reuse ;  /* 0x0000000e050e8c10 */ /* 0x108fe2000f95e00c */
[----:B------:R-:W-:Y:S01]  /*1e70*/  UIADD3.X UR5, UPT, UPT, URZ, UR13, URZ, UP1, !UPT ;  /* 0x0000000dff057290 */ /* 0x000fe20008ffe4ff */
[----:B------:R-:W-:Y:S02]  /*1e80*/  @!P0 IADD3.X R13, PT, PT, RZ, RZ, RZ, P3, !PT ;  /* 0x000000ffff0d8210 */ /* 0x000fe40001ffe4ff */
[----:B------:R-:W-:Y:S02]  /*1e90*/  @!P0 IADD3 R12, P3, P4, R9, UR14, R12 ;  /* 0x0000000e090c8c10 */ /* 0x000fe4000fc7e00c */
[--C-:B------:R-:W-:Y:S02]  /*1ea0*/  @!P0 IADD3.X R15, PT, PT, R7, UR15, R13.reuse, P2, P1 ;  /* 0x0000000f070f8c10 */ /* 0x100fe400097e240d */
[----:B------:R-:W-:Y:S01]  /*1eb0*/  @!P0 IADD3.X R13, PT, PT, R10, UR15, R13, P3, P4 ;  /* 0x0000000f0a0d8c10 */ /* 0x000fe20009fe840d */
[----:B------:R-:W-:Y:S01]  /*1ec0*/  IMAD.U32 R16, RZ, RZ, UR4 ;  /* 0x00000004ff107e24 */ /* 0x000fe2000f8e00ff */
[----:B------:R-:W-:Y:S01]  /*1ed0*/  MOV R17, UR5 ;  /* 0x0000000500117c02 */ /* 0x000fe20008000f00 */
[----:B------:R-:W2:Y:S04]  /*1ee0*/  @!P0 LDG.E R19, desc[UR18][R14.64] ;  /* 0x000000120e138981 */ /* 0x000ea8000c1e1900 */
[----:B------:R-:W2:Y:S04]  /*1ef0*/  @!P0 LDG.E R18, desc[UR18][R12.64] ;  /* 0x000000120c128981 */ /* 0x000ea8000c1e1900 */
[----:B------:R-:W3:Y:S01]  /*1f00*/  LDG.E R17, desc[UR18][R16.64] ;  /* 0x0000001210117981 */ /* 0x000ee2000c1e1900 */
[----:B------:R-:W-:-:S02]  /*1f10*/  IMAD.MOV.U32 R22, RZ, RZ, 0x3bbb989d ;  /* 0x3bbb989dff167424 */ /* 0x000fc400078e00ff */
        /* <DEDUP_REMOVED lines=13> */
.L_x_639:
        /* <DEDUP_REMOVED lines=12> */
.L_x_642:
        /* <DEDUP_REMOVED lines=78> */
[----:B------:R-:W-:-:S04]  /*2590*/  UIADD3 UR4, UPT, UPT, UR4, 0x8, URZ ;  /* 0x0000000804047890 */ /* 0x000fc8000fffe0ff */
[----:B------:R-:W-:Y:S01]  /*25a0*/  UISETP.NE.AND UP1, UPT, UR4, UR7, UPT ;  /* 0x000000070400728c */ /* 0x000fe2000bf25270 */
[----:B--2---:R-:W-:-:S05]  /*25b0*/  FFMA R25, R16, R11, R25 ;  /* 0x0000000b10197223 */ /* 0x004fca0000000019 */
[----:B------:R4:W-:Y:S03]  /*25c0*/  STG.E desc[UR18][R18.64], R25 ;  /* 0x0000001912007986 */ /* 0x0009e6000c101912 */
[----:B------:R-:W-:Y:S05]  /*25d0*/  BRA.U UP1, `(.L_x_642) ;  /* 0xfffffff901b47547 */ /* 0x000fea000b83ffff */
[----:B------:R-:W-:-:S05]  /*25e0*/  UMOV UR4, UR7 ;  /* 0x0000000700047c82 */ /* 0x000fca0008000000 */
.L_x_641:
        /* <DEDUP_REMOVED lines=9> */
[----:B------:R-:W4:Y:S01]  /*2680*/  LDC.64 R14, c[0x0][0x3f0] ;  /* 0x0000fc00ff0e7b82 */ /* 0x000f220000000a00 */
[----:B0-----:R-:W-:-:S02]  /*2690*/  UIMAD UR5, UR4, UR11, URZ ;  /* 0x0000000b040572a4 */ /* 0x001fc4000f8e02ff */
[----:B--2---:R-:W-:-:S04]  /*26a0*/  UIMAD UR10, UR4, UR12, URZ ;  /* 0x0000000c040a72a4 */ /* 0x004fc8000f8e02ff */
[----:B-1----:R-:W-:-:S04]  /*26b0*/  IADD3 R16, P0, P1, R9, UR5, R12 ;  /* 0x0000000509107c10 */ /* 0x002fc8000f91e00c */
[----:B------:R-:W-:Y:S02]  /*26c0*/  IADD3.X R17, PT, PT, R10, R13, RZ, P0, P1 ;  /* 0x0000000d0a117210 */ /* 0x000fe400007e24ff */
[----:B----4-:R-:W-:-:S03]  /*26d0*/  IADD3 R26, P2, P3, R3, UR10, R14 ;  /* 0x0000000a031a7c10 */ /* 0x010fc6000fb5e00e */
        /* <DEDUP_REMOVED lines=36> */
.L_x_644:
[----:B------:R-:W-:Y:S05]  /*2920*/  BRA.U !UP1, `(.L_x_643) ;  /* 0x0000000109b07547 */ /* 0x000fea000b800000 */
[----:B------:R-:W-:Y:S02]  /*2930*/  UISETP.NE.AND UP1, UPT, UR14, 0x1, UPT ;  /* 0x000000010e00788c */ /* 0x000fe4000bf25270 */
[----:B------:R-:W-:-:S04]  /*2940*/  ULOP3.LUT UR13, UR13, 0x1, URZ, 0xc0, !UPT ;  /* 0x000000010d0d7892 */ /* 0x000fc8000f8ec0ff */
[----:B------:R-:W-:-:S03]  /*2950*/  UISETP.NE.AND UP2, UPT, UR13, URZ, UPT ;  /* 0x000000ff0d00728c */ /* 0x000fc6000bf45270 */
[----:B------:R-:W-:Y:S08]  /*2960*/  BRA.U !UP1, `(.L_x_645) ;  /* 0x0000000109647547 */ /* 0x000ff0000b800000 */
[----:B------:R-:W0:Y:S01]  /*2970*/  LDCU UR5, c[0x0][0x38c] ;  /* 0x00007180ff0577ac */ /* 0x000e220008000800 */
[----:B-1----:R-:W4:Y:S01]  /*2980*/  LDC.64 R14, c[0x0][0x380] ;  /* 0x0000e000ff0e7b82 */ /* 0x002f220000000a00 */
[----:B------:R-:W1:Y:S07]  /*2990*/  LDCU UR11, c[0x0][0x3fc] ;  /* 0x00007f80ff0b77ac */ /* 0x000e6e0008000800 */
[----:B------:R-:W2:Y:S01]  /*29a0*/  LDC.64 R12, c[0x0][0x3f0] ;  /* 0x0000fc00ff0c7b82 */ /* 0x000ea20000000a00 */
[----:B0-----:R-:W-:-:S02]  /*29b0*/  UIMAD UR10, UR4, UR5, URZ ;  /* 0x00000005040a72a4 */ /* 0x001fc4000f8e02ff */
[----:B-1----:R-:W-:-:S04]  /*29c0*/  UIMAD UR12, UR4, UR11, URZ ;  /* 0x0000000b040c72a4 */ /* 0x002fc8000f8e02ff */
        /* <DEDUP_REMOVED lines=19> */
.L_x_645:
[----:B------:R-:W-:Y:S05]  /*2b00*/  BRA.U !UP2, `(.L_x_643) ;  /* 0x000000010a387547 */ /* 0x000fea000b800000 */
[----:B------:R-:W2:Y:S01]  /*2b10*/  LDCU UR5, c[0x0][0x38c] ;  /* 0x00007180ff0577ac */ /* 0x000ea20008000800 */
[----:B0-----:R-:W0:Y:S01]  /*2b20*/  LDC.64 R12, c[0x0][0x380] ;  /* 0x0000e000ff0c7b82 */ /* 0x001e220000000a00 */
[----:B------:R-:W3:Y:S07]  /*2b30*/  LDCU UR10, c[0x0][0x3fc] ;  /* 0x00007f80ff0a77ac */ /* 0x000eee0008000800 */
[----:B-1----:R-:W1:Y:S01]  /*2b40*/  LDC.64 R14, c[0x0][0x3f0] ;  /* 0x0000fc00ff0e7b82 */ /* 0x002e620000000a00 */
[----:B--2---:R-:W-:-:S02]  /*2b50*/  UIMAD UR5, UR4, UR5, URZ ;  /* 0x00000005040572a4 */ /* 0x004fc4000f8e02ff */
[----:B---3--:R-:W-:-:S04]  /*2b60*/  UIMAD UR4, UR4, UR10, URZ ;  /* 0x0000000a040472a4 */ /* 0x008fc8000f8e02ff */
[----:B0-----:R-:W-:-:S04]  /*2b70*/  IADD3 R12, P0, P1, R9, UR5, R12 ;  /* 0x00000005090c7c10 */ /* 0x001fc8000f91e00c */
[----:B------:R-:W-:Y:S02]  /*2b80*/  IADD3.X R13, PT, PT, R10, R13, RZ, P0, P1 ;  /* 0x0000000d0a0d7210 */ /* 0x000fe400007e24ff */
[----:B-1----:R-:W-:-:S03]  /*2b90*/  IADD3 R14, P2, P3, R3, UR4, R14 ;  /* 0x00000004030e7c10 */ /* 0x002fc6000fb5e00e */
[----:B------:R-:W2:Y:S01]  /*2ba0*/  LDG.E R12, desc[UR18][R12.64] ;  /* 0x000000120c0c7981 */ /* 0x000ea2000c1e1900 */
[----:B------:R-:W-:-:S05]  /*2bb0*/  IADD3.X R15, PT, PT, R8, R15, RZ, P2, P3 ;  /* 0x0000000f080f7210 */ /* 0x000fca00017e64ff */
[----:B------:R-:W2:Y:S02]  /*2bc0*/  LDG.E R9, desc[UR18][R14.64] ;  /* 0x000000120e097981 */ /* 0x000ea4000c1e1900 */
[----:B--2---:R-:W-:-:S05]  /*2bd0*/  FFMA R9, R12, R11, R9 ;  /* 0x0000000b0c097223 */ /* 0x004fca0000000009 */
[----:B------:R2:W-:Y:S02]  /*2be0*/  STG.E desc[UR18][R14.64], R9 ;  /* 0x000000090e007986 */ /* 0x0005e4000c101912 */
.L_x_643:
[----:B------:R-:W-:-:S07]  /*2bf0*/  FADD R20, R20, R11 ;  /* 0x0000000b14147221 */ /* 0x000fce0000000000 */
.L_x_636:
[----:B------:R-:W-:Y:S05]  /*2c00*/  BSYNC.RECONVERGENT B0 ;  /* 0x0000000000007941 */ /* 0x000fea0003800200 */
.L_x_635:
        /* <DEDUP_REMOVED lines=9> */
.L_x_634:
[----:B------:R-:W0:Y:S01]  /*2ca0*/  LDCU UR4, c[0x0][0x3c0] ;  /* 0x00007800ff0477ac */ /* 0x000e220008000800 */
[----:B------:R-:W-:Y:S01]  /*2cb0*/  IMAD.MOV.U32 R20, RZ, RZ, RZ ;  /* 0x000000ffff147224 */ /* 0x000fe200078e00ff */
[----:B------:R-:W-:Y:S01]  /*2cc0*/  MOV R3, UR6 ;  /* 0x0000000600037c02 */ /* 0x000fe20008000f00 */
[----:B------:R-:W0:Y:S02]  /*2cd0*/  LDCU.64 UR8, c[0x0][0x3b8] ;  /* 0x00007700ff0877ac */ /* 0x000e240008000a00 */
[----:B0-----:R-:W-:-:S04]  /*2ce0*/  UIADD3 UR4, UP0, UPT, UR4, UR8, URZ ;  /* 0x0000000804047290 */ /* 0x001fc8000ff1e0ff */
[----:B------:R-:W-:-:S12]  /*2cf0*/  UIADD3.X UR5, UPT, UPT, URZ, UR9, URZ, UP0, !UPT ;  /* 0x00000009ff057290 */ /* 0x000fd800087fe4ff */
.L_x_651:
        /* <DEDUP_REMOVED lines=9> */
.L_x_650:
[C---:B------:R-:W-:Y:S01]  /*2d90*/  IMAD R6, R7.reuse, UR9, R4 ;  /* 0x0000000907067c24 */ /* 0x040fe2000f8e0204 */
[----:B------:R-:W-:Y:S01]  /*2da0*/  BSSY.RECONVERGENT B0, `(.L_x_648) ;  /* 0x0000029000007945 */ /* 0x000fe20003800200 */
[----:B-1----:R-:W-:-:S03]  /*2db0*/  ISETP.NE.AND P3, PT, R7, UR11, PT ;  /* 0x0000000b07007c0c */ /* 0x002fc6000bf65270 */
[C---:B------:R-:W-:Y:S02]  /*2dc0*/  ISETP.LT.AND P0, PT, R6.reuse, UR10, !P1 ;  /* 0x0000000a06007c0c */ /* 0x040fe4000cf01270 */
[----:B------:R-:W-:-:S04]  /*2dd0*/  LOP3.LUT R6, R6, R5, RZ, 0xfc, !PT ;  /* 0x0000000506067212 */ /* 0x000fc800078efcff */
[----:B------:R-:W-:Y:S01]  /*2de0*/  ISETP.GT.AND P0, PT, R6, -0x1, P0 ;  /* 0xffffffff0600780c */ /* 0x000fe20000704270 */
[----:B------:R-:W-:-:S12]  /*2df0*/  VIADD R6, R7, 0x1 ;  /* 0x0000000107067836 */ /* 0x000fd80000000000 */
[----:B------:R-:W-:Y:S05]  /*2e00*/  @!P0 BRA `(.L_x_649) ;  /* 0x0000000000888947 */ /* 0x000fea0003800000 */
[----:B------:R-:W0:Y:S01]  /*2e10*/  LDC.64 R8, c[0x0][0x3b8] ;  /* 0x0000ee00ff087b82 */ /* 0x000e220000000a00 */
[----:B------:R-:W-:Y:S01]  /*2e20*/  ISETP.NE.AND P2, PT, R14, -0x1, PT ;  /* 0xffffffff0e00780c */ /* 0x000fe20003f45270 */
[----:B------:R-:W-:Y:S01]  /*2e30*/  IMAD.U32 R11, RZ, RZ, UR5 ;  /* 0x00000005ff0b7e24 */ /* 0x000fe2000f8e00ff */
[----:B------:R-:W-:-:S11]  /*2e40*/  MOV R10, UR4 ;  /* 0x00000004000a7c02 */ /* 0x000fd60008000f00 */
[----:B------:R-:W2:Y:S04]  /*2e50*/  @P2 LDG.E R10, desc[UR18][R10.64] ;  /* 0x000000120a0a2981 */ /* 0x000ea8000c1e1900 */
[----:B0-----:R-:W3:Y:S01]  /*2e60*/  LDG.E R9, desc[UR18][R8.64] ;  /* 0x0000001208097981 */ /* 0x001ee2000c1e1900 */
[----:B------:R-:W-:-:S04]  /*2e70*/  ISETP.NE.AND P0, PT, R14, RZ, PT ;  /* 0x000000ff0e00720c */ /* 0x000fc80003f05270 */
[----:B------:R-:W-:-:S04]  /*2e80*/  SEL R12, R3, R7, !P0 ;  /* 0x00000007030c7207 */ /* 0x000fc80004000000 */
[----:B------:R-:W-:Y:S02]  /*2e90*/  I2FP.F32.S32 R12, R12 ;  /* 0x0000000c000c7245 */ /* 0x000fe40000201400 */
[----:B------:R-:W-:Y:S01]  /*2ea0*/  @P2 I2FP.F32.S32 R13, R7 ;  /* 0x00000007000d2245 */ /* 0x000fe20000201400 */
[----:B------:R-:W-:Y:S02]  /*2eb0*/  HFMA2 R16, -RZ, RZ, 3.7421875, 0 ;  /* 0x437c0000ff107431 */ /* 0x000fe400000001ff */
[----:B------:R-:W-:Y:S02]  /*2ec0*/  IMAD.MOV.U32 R15, RZ, RZ, 0x3bbb989d ;  /* 0x3bbb989dff0f7424 */ /* 0x000fe400078e00ff */
[----:B---3--:R-:W-:-:S04]  /*2ed0*/  FMUL R7, R12, R9 ;  /* 0x000000090c077220 */ /* 0x008fc80000400000 */
[----:B------:R-:W-:Y:S01]  /*2ee0*/  FMUL R7, R12, R7 ;  /* 0x000000070c077220 */ /* 0x000fe20000400000 */
[----:B--2---:R-:W-:-:S04]  /*2ef0*/  @P2 FMUL R12, R13, R10 ;  /* 0x0000000a0d0c2220 */ /* 0x004fc80000400000 */
[----:B------:R-:W-:Y:S01]  /*2f00*/  @P2 FMUL R12, R13, R12 ;  /* 0x0000000c0d0c2220 */ /* 0x000fe20000400000 */
[----:B------:R-:W-:-:S03]  /*2f10*/  FFMA.SAT R8, R7, R15, 0.5 ;  /* 0x3f00000007087423 */ /* 0x000fc6000000200f */
        /* <DEDUP_REMOVED lines=13> */
[----:B0-----:R-:W-:Y:S02]  /*2ff0*/  FMUL R7, R8, R7 ;  /* 0x0000000708077220 */ /* 0x001fe40000400000 */
[----:B-1----:R-:W-:-:S04]  /*3000*/  @P2 FMUL R12, R9, R12 ;  /* 0x0000000c090c2220 */ /* 0x002fc80000400000 */
[----:B------:R-:W-:-:S04]  /*3010*/  @P2 FMUL R7, R7, R12 ;  /* 0x0000000c07072220 */ /* 0x000fc80000400000 */
[----:B------:R-:W-:-:S07]  /*3020*/  FADD R20, R20, R7 ;  /* 0x0000000714147221 */ /* 0x000fce0000000000 */
.L_x_649:
[----:B------:R-:W-:Y:S05]  /*3030*/  BSYNC.RECONVERGENT B0 ;  /* 0x0000000000007941 */ /* 0x000fea0003800200 */
.L_x_648:
[----:B------:R-:W-:Y:S01]  /*3040*/  MOV R7, R6 ;  /* 0x0000000600077202 */ /* 0x000fe20000000f00 */
[----:B------:R-:W-:Y:S06]  /*3050*/  @P3 BRA `(.L_x_650) ;  /* 0xfffffffc004c3947 */ /* 0x000fec000383ffff */
[C---:B------:R-:W-:Y:S01]  /*3060*/  ISETP.NE.AND P0, PT, R3.reuse, UR11, PT ;  /* 0x0000000b03007c0c */ /* 0x040fe2000bf05270 */
[----:B------:R-:W-:-:S12]  /*3070*/  VIADD R3, R3, 0x1 ;  /* 0x0000000103037836 */ /* 0x000fd80000000000 */
[----:B------:R-:W-:Y:S05]  /*3080*/  @P0 BRA `(.L_x_651) ;  /* 0xfffffffc001c0947 */ /* 0x000fea000383ffff */
.L_x_628:
[----:B------:R-:W3:Y:S02]  /*3090*/  LDC R3, c[0x0][0x3a0] ;  /* 0x0000e800ff037b82 */ /* 0x000ee40000000800 */
[----:B---3--:R-:W-:-:S13]  /*30a0*/  ISETP.GE.AND P0, PT, R3, 0x1, PT ;  /* 0x000000010300780c */ /* 0x008fda0003f06270 */
[----:B------:R-:W-:Y:S05]  /*30b0*/  @!P0 EXIT ;  /* 0x000000000000894d */ /* 0x000fea0003800000 */
[----:B------:R-:W3:Y:S01]  /*30c0*/  LDCU.64 UR6, c[0x0][0x400] ;  /* 0x00008000ff0677ac */ /* 0x000ee20008000a00 */
[C---:B------:R-:W-:Y:S01]  /*30d0*/  VIADD R5, R3.reuse, 0xffffffff ;  /* 0xffffffff03057836 */ /* 0x040fe20000000000 */
[----:B------:R-:W-:Y:S01]  /*30e0*/  FMNMX.NAN R20, R20, 0.0010000000474974513054, !PT ;  /* 0x3a83126f14147809 */ /* 0x000fe20007820000 */
[----:B------:R-:W2:Y:S01]  /*30f0*/  LDCU UR4, c[0x0][0x3f8] ;  /* 0x00007f00ff0477ac */ /* 0x000ea20008000800 */
[----:B------:R-:W-:Y:S02]  /*3100*/  LOP3.LUT R7, R3, 0x7, RZ, 0xc0, !PT ;  /* 0x0000000703077812 */ /* 0x000fe400078ec0ff */
[----:B------:R-:W-:Y:S01]  /*3110*/  ISETP.GE.U32.AND P2, PT, R5, 0x7, PT ;  /* 0x000000070500780c */ /* 0x000fe20003f46070 */
[----:B------:R-:W-:Y:S02]  /*3120*/  HFMA2 R5, -RZ, RZ, 0, 0 ;  /* 0x00000000ff057431 */ /* 0x000fe400000001ff */
[----:B---3--:R-:W-:Y:S02]  /*3130*/  IMAD R2, R2, UR6, RZ ;  /* 0x0000000602027c24 */ /* 0x008fe4000f8e02ff */
[----:B------:R-:W-:-:S02]  /*3140*/  IMAD R4, R4, UR7, RZ ;  /* 0x0000000704047c24 */ /* 0x000fc4000f8e02ff */
[----:B--2---:R-:W-:-:S05]  /*3150*/  IMAD R9, R0, UR4, RZ ;  /* 0x0000000400097c24 */ /* 0x004fca000f8e02ff */
[----:B------:R-:W-:-:S04]  /*3160*/  IADD3 R9, P0, P1, R9, R2, R4 ;  /* 0x0000000209097210 */ /* 0x000fc8000791e004 */
[----:B------:R-:W-:Y:S01]  /*3170*/  IADD3.X R6, PT, PT, RZ, RZ, RZ, P0, P1 ;  /* 0x000000ffff067210 */ /* 0x000fe200007e24ff */
[----:B------:R-:W-:Y:S08]  /*3180*/  @!P2 BRA `(.L_x_652) ;  /* 0x0000000800b8a947 */ /* 0x000ff00003800000 */
[----:B-1----:R-:W1:Y:S01]  /*3190*/  LDC.64 R14, c[0x0][0x3f0] ;  /* 0x0000fc00ff0e7b82 */ /* 0x002e620000000a00 */
[----:B------:R-:W2:Y:S01]  /*31a0*/  LDCU UR5, c[0x0][0x3fc] ;  /* 0x00007f80ff0577ac */ /* 0x000ea20008000800 */
[----:B------:R-:W-:Y:S01]  /*31b0*/  LOP3.LUT R5, R3, 0x7ffffff8, RZ, 0xc0, !PT ;  /* 0x7ffffff803057812 */ /* 0x000fe200078ec0ff */
[----:B------:R-:W3:Y:S04]  /*31c0*/  LDCU UR11, c[0x0][0x3fc] ;  /* 0x00007f80ff0b77ac */ /* 0x000ee80008000800 */
[----:B------:R-:W-:Y:S01]  /*31d0*/  IMAD.MOV R4, RZ, RZ, -R5 ;  /* 0x000000ffff047224 */ /* 0x000fe200078e0a05 */
[----:B------:R-:W0:Y:S01]  /*31e0*/  LDCU UR12, c[0x0][0x3fc] ;  /* 0x00007f80ff0c77ac */ /* 0x000e220008000800 */
[----:B------:R-:W-:Y:S01]  /*31f0*/  UMOV UR4, URZ ;  /* 0x000000ff00047c82 */ /* 0x000fe20008000000 */
[----:B--2---:R-:W-:-:S02]  /*3200*/  USHF.L.U32 UR6, UR5, 0x1, URZ ;  /* 0x0000000105067899 */ /* 0x004fc400080006ff */
[----:B------:R-:W-:Y:S02]  /*3210*/  UIMAD UR7, UR5, 0x3, URZ ;  /* 0x00000003050778a4 */ /* 0x000fe4000f8e02ff */
[----:B------:R-:W-:Y:S02]  /*3220*/  USHF.L.U32 UR8, UR5, 0x2, URZ ;  /* 0x0000000205087899 */ /* 0x000fe400080006ff */
[----:B------:R-:W-:Y:S02]  /*3230*/  UIMAD UR9, UR5, 0x5, URZ ;  /* 0x00000005050978a4 */ /* 0x000fe4000f8e02ff */
[----:B------:R-:W-:Y:S02]  /*3240*/  UIMAD UR10, UR5, 0x6, URZ ;  /* 0x00000006050a78a4 */ /* 0x000fe4000f8e02ff */
[----:B0--3--:R-:W-:-:S12]  /*3250*/  UIMAD UR5, UR5, 0x7, URZ ;  /* 0x00000007050578a4 */ /* 0x009fd8000f8e02ff */
.L_x_669:
[----:B-1----:R-:W-:-:S04]  /*3260*/  IADD3 R16, P0, P1, R9, UR4, R14 ;  /* 0x0000000409107c10 */ /* 0x002fc8000f91e00e */
        /* <DEDUP_REMOVED lines=13> */
[----:B----4-:R-:W-:Y:S05]  /*3340*/  CALL.REL.NOINC `($__internal_5_$__cuda_sm3x_div_rn_noftz_f32_slowpath) ;  /* 0x0000001000e87944 */ /* 0x010fea0003c00000 */
[----:B------:R-:W-:-:S07]  /*3350*/  MOV R11, R0 ;  /* 0x00000000000b7202 */ /* 0x000fce0000000f00 */
.L_x_654:
[----:B------:R-:W-:Y:S05]  /*3360*/  BSYNC.RECONVERGENT B2 ;  /* 0x0000000000027941 */ /* 0x000fea0003800200 */
.L_x_653:
[----:B------:R-:W-:Y:S01]  /*3370*/  IADD3 R12, P0, P1, R9, UR11, R14 ;  /* 0x0000000b090c7c10 */ /* 0x000fe2000f91e00e */
[----:B------:R0:W-:Y:S03]  /*3380*/  STG.E desc[UR18][R16.64], R11 ;  /* 0x0000000b10007986 */ /* 0x0001e6000c101912 */
[----:B------:R-:W-:-:S05]  /*3390*/  IADD3.X R13, PT, PT, R6, R15, RZ, P0, P1 ;  /* 0x0000000f060d7210 */ /* 0x000fca00007e24ff */
[----:B----4-:R-:W2:Y:S01]  /*33a0*/  LDG.E R19, desc[UR18][R12.64] ;  /* 0x000000120c137981 */ /* 0x010ea2000c1e1900 */
        /* <DEDUP_REMOVED lines=12> */
[----:B------:R-:W-:Y:S05]  /*3470*/  CALL.REL.NOINC `($__internal_5_$__cuda_sm3x_div_rn_noftz_f32_slowpath) ;  /* 0x00000010009c7944 */ /* 0x000fea0003c00000 */
[----:B------:R-:W-:-:S07]  /*3480*/  MOV R3, R0 ;  /* 0x0000000000037202 */ /* 0x000fce0000000f00 */
.L_x_656:
[----:B------:R-:W-:Y:S05]  /*3490*/  BSYNC.RECONVERGENT B2 ;  /* 0x0000000000027941 */ /* 0x000fea0003800200 */
.L_x_655:
        /* <DEDUP_REMOVED lines=18> */
.L_x_658:
[----:B------:R-:W-:Y:S05]  /*35c0*/  BSYNC.RECONVERGENT B2 ;  /* 0x0000000000027941 */ /* 0x000fea0003800200 */
.L_x_657:
        /* <DEDUP_REMOVED lines=18> */
.L_x_660:
[----:B------:R-:W-:Y:S05]  /*36f0*/  BSYNC.RECONVERGENT B2 ;  /* 0x0000000000027941 */ /* 0x000fea0003800200 */
.L_x_659:
        /* <DEDUP_REMOVED lines=18> */
.L_x_662:
[----:B------:R-:W-:Y:S05]  /*3820*/  BSYNC.RECONVERGENT B2 ;  /* 0x0000000000027941 */ /* 0x000fea0003800200 */
.L_x_661:
        /* <DEDUP_REMOVED lines=18> */
.L_x_664:
[----:B------:R-:W-:Y:S05]  /*3950*/  BSYNC.RECONVERGENT B2 ;  /* 0x0000000000027941 */ /* 0x000fea0003800200 */
.L_x_663:
        /* <DEDUP_REMOVED lines=18> */
.L_x_666:
[----:B------:R-:W-:Y:S05]  /*3a80*/  BSYNC.RECONVERGENT B2 ;  /* 0x0000000000027941 */ /* 0x000fea0003800200 */
.L_x_665:
        /* <DEDUP_REMOVED lines=17> */
.L_x_668:
[----:B------:R-:W-:Y:S05]  /*3ba0*/  BSYNC.RECONVERGENT B2 ;  /* 0x0000000000027941 */ /* 0x000fea0003800200 */
.L_x_667:
        /* <DEDUP_REMOVED lines=12> */
.L_x_652:
[----:B------:R-:W-:-:S13]  /*3c70*/  ISETP.NE.AND P0, PT, R7, RZ, PT ;  /* 0x000000ff0700720c */ /* 0x000fda0003f05270 */
[----:B------:R-:W-:Y:S05]  /*3c80*/  @!P0 EXIT ;  /* 0x000000000000894d */ /* 0x000fea0003800000 */
[----:B------:R-:W2:Y:S01]  /*3c90*/  LDCU UR4, c[0x0][0x3a0] ;  /* 0x00007400ff0477ac */ /* 0x000ea20008000800 */
[----:B------:R-:W-:Y:S01]  /*3ca0*/  ISETP.GE.U32.AND P0, PT, R7, 0x4, PT ;  /* 0x000000040700780c */ /* 0x000fe20003f06070 */
[----:B--2---:R-:W-:-:S12]  /*3cb0*/  ULOP3.LUT UR4, UR4, 0x3, URZ, 0xc0, !UPT ;  /* 0x0000000304047892 */ /* 0x004fd8000f8ec0ff */
[----:B------:R-:W-:Y:S05]  /*3cc0*/  @!P0 BRA `(.L_x_670) ;  /* 0x0000000400608947 */ /* 0x000fea0003800000 */
[----:B------:R-:W2:Y:S01]  /*3cd0*/  LDCU UR5, c[0x0][0x3fc] ;  /* 0x00007f80ff0577ac */ /* 0x000ea20008000800 */
[----:B------:R-:W0:Y:S01]  /*3ce0*/  LDCU.64 UR6, c[0x0][0x3f0] ;  /* 0x00007e00ff0677ac */ /* 0x000e220008000a00 */
[----:B--2---:R-:W-:-:S05]  /*3cf0*/  IMAD R4, R5, UR5, RZ ;  /* 0x0000000505047c24 */ /* 0x004fca000f8e02ff */
[----:B0-----:R-:W-:-:S04]  /*3d00*/  IADD3 R12, P0, P1, R9, UR6, R4 ;  /* 0x00000006090c7c10 */ /* 0x001fc8000f91e004 */
        /* <DEDUP_REMOVED lines=14> */
[----:B-1--4-:R-:W-:Y:S05]  /*3df0*/  CALL.REL.NOINC `($__internal_5_$__cuda_sm3x_div_rn_noftz_f32_slowpath) ;  /* 0x00000008003c7944 */ /* 0x012fea0003c00000 */
[----:B------:R-:W-:-:S07]  /*3e00*/  MOV R3, R0 ;  /* 0x0000000000037202 */ /* 0x000fce0000000f00 */
.L_x_672:
[----:B------:R-:W-:Y:S05]  /*3e10*/  BSYNC.RECONVERGENT B2 ;  /* 0x0000000000027941 */ /* 0x000fea0003800200 */
.L_x_671:
[----:B------:R-:W0:Y:S01]  /*3e20*/  LDCU UR5, c[0x0][0x3fc] ;  /* 0x00007f80ff0577ac */ /* 0x000e220008000800 */
[----:B------:R2:W-:Y:S01]  /*3e30*/  STG.E desc[UR18][R12.64], R3 ;  /* 0x000000030c007986 */ /* 0x0005e2000c101912 */
[----:B------:R-:W1:Y:S01]  /*3e40*/  LDCU.64 UR6, c[0x0][0x3f0] ;  /* 0x00007e00ff0677ac */ /* 0x000e620008000a00 */
[----:B0-----:R-:W-:-:S05]  /*3e50*/  VIADD R4, R4, UR5 ;  /* 0x0000000504047c36 */ /* 0x001fca0008000000 */
[----:B-1----:R-:W-:-:S04]  /*3e60*/  IADD3 R14, P0, P1, R9, UR6, R4 ;  /* 0x00000006090e7c10 */ /* 0x002fc8000f91e004 */
[----:B------:R-:W-:-:S05]  /*3e70*/  IADD3.X R15, PT, PT, R6, UR7, RZ, P0, P1 ;  /* 0x00000007060f7c10 */ /* 0x000fca00087e24ff */
[----:B------:R-:W3:Y:S01]  /*3e80*/  LDG.E R11, desc[UR18][R14.64] ;  /* 0x000000120e0b7981 */ /* 0x000ee2000c1e1900 */
[----:B------:R-:W0:Y:S01]  /*3e90*/  MUFU.RCP R7, R20 ;  /* 0x0000001400077308 */ /* 0x000e220000001000 */
[----:B------:R-:W-:Y:S01]  /*3ea0*/  BSSY.RECONVERGENT B2, `(.L_x_673) ;  /* 0x000000d000027945 */ /* 0x000fe20003800200 */
[----:B0-----:R-:W-:-:S04]  /*3eb0*/  FFMA R0, -R20, R7, 1 ;  /* 0x3f80000014007423 */ /* 0x001fc80000000107 */
[----:B------:R-:W-:Y:S02]  /*3ec0*/  FFMA R0, R7, R0, R7 ;  /* 0x0000000007007223 */ /* 0x000fe40000000007 */
[----:B---3--:R-:W0:Y:S02]  /*3ed0*/  FCHK P0, R11, R20 ;  /* 0x000000140b007302 */ /* 0x008e240000000000 */
[----:B------:R-:W-:-:S04]  /*3ee0*/  FFMA R7, R0, R11, RZ ;  /* 0x0000000b00077223 */ /* 0x000fc800000000ff */
[----:B------:R-:W-:-:S04]  /*3ef0*/  FFMA R2, -R20, R7, R11 ;  /* 0x0000000714027223 */ /* 0x000fc8000000010b */
[----:B------:R-:W-:Y:S01]  /*3f00*/  FFMA R7, R0, R2, R7 ;  /* 0x0000000200077223 */ /* 0x000fe20000000007 */
[----:B0-2---:R-:W-:Y:S06]  /*3f10*/  @!P0 BRA `(.L_x_674) ;  /* 0x0000000000148947 */ /* 0x005fec0003800000 */
[----:B------:R-:W-:Y:S01]  /*3f20*/  IMAD.MOV.U32 R3, RZ, RZ, R11 ;  /* 0x000000ffff037224 */ /* 0x000fe200078e000b */
[----:B------:R-:W-:Y:S02]  /*3f30*/  MOV R0, R20 ;  /* 0x0000001400007202 */ /* 0x000fe40000000f00 */
[----:B------:R-:W-:-:S07]  /*3f40*/  MOV R8, 0x3f60 ;  /* 0x00003f6000087802 */ /* 0x000fce0000000f00 */
[----:B----4-:R-:W-:Y:S05]  /*3f50*/  CALL.REL.NOINC `($__internal_5_$__cuda_sm3x_div_rn_noftz_f32_slowpath) ;  /* 0x0000000400e47944 */ /* 0x010fea0003c00000 */
[----:B------:R-:W-:-:S07]  /*3f60*/  IMAD.MOV.U32 R7, RZ, RZ, R0 ;  /* 0x000000ffff077224 */ /* 0x000fce00078e0000 */
.L_x_674:
[----:B------:R-:W-:Y:S05]  /*3f70*/  BSYNC.RECONVERGENT B2 ;  /* 0x0000000000027941 */ /* 0x000fea0003800200 */
.L_x_673:
        /* <DEDUP_REMOVED lines=19> */
[----:B----4-:R-:W-:Y:S05]  /*40b0*/  CALL.REL.NOINC `($__internal_5_$__cuda_sm3x_div_rn_noftz_f32_slowpath) ;  /* 0x00000004008c7944 */ /* 0x010fea0003c00000 */
[----:B------:R-:W-:-:S07]  /*40c0*/  IMAD.MOV.U32 R3, RZ, RZ, R0 ;  /* 0x000000ffff037224 */ /* 0x000fce00078e0000 */
.L_x_676:
[----:B------:R-:W-:Y:S05]  /*40d0*/  BSYNC.RECONVERGENT B2 ;  /* 0x0000000000027941 */ /* 0x000fea0003800200 */
.L_x_675:
        /* <DEDUP_REMOVED lines=19> */
[----:B----4-:R-:W-:Y:S05]  /*4210*/  CALL.REL.NOINC `($__internal_5_$__cuda_sm3x_div_rn_noftz_f32_slowpath) ;  /* 0x0000000400347944 */ /* 0x010fea0003c00000 */
.L_x_678:
[----:B------:R-:W-:Y:S05]  /*4220*/  BSYNC.RECONVERGENT B2 ;  /* 0x0000000000027941 */ /* 0x000fea0003800200 */
.L_x_677:
[----:B------:R2:W-:Y:S01]  /*4230*/  STG.E desc[UR18][R14.64], R0 ;  /* 0x000000000e007986 */ /* 0x0005e2000c101912 */
[----:B------:R-:W-:-:S07]  /*4240*/  IADD3 R5, PT, PT, R5, 0x4, RZ ;  /* 0x0000000405057810 */ /* 0x000fce0007ffe0ff */
.L_x_670:
[----:B------:R-:W-:-:S13]  /*4250*/  ISETP.NE.AND P0, PT, RZ, UR4, PT ;  /* 0x00000004ff007c0c */ /* 0x000fda000bf05270 */
[----:B------:R-:W-:Y:S05]  /*4260*/  @!P0 EXIT ;  /* 0x000000000000894d */ /* 0x000fea0003800000 */
[----:B------:R-:W-:-:S09]  /*4270*/  UISETP.NE.AND UP0, UPT, UR4, 0x1, UPT ;  /* 0x000000010400788c */ /* 0x000fd2000bf05270 */
[----:B------:R-:W-:Y:S05]  /*4280*/  BRA.U !UP0, `(.L_x_679) ;  /* 0x0000000108b07547 */ /* 0x000fea000b800000 */
[----:B------:R-:W3:Y:S01]  /*4290*/  LDCU UR4, c[0x0][0x3fc] ;  /* 0x00007f80ff0477ac */ /* 0x000ee20008000800 */
[----:B------:R-:W0:Y:S01]  /*42a0*/  LDCU.64 UR6, c[0x0][0x3f0] ;  /* 0x00007e00ff0677ac */ /* 0x000e220008000a00 */
[----:B---3--:R-:W-:-:S05]  /*42b0*/  IMAD R4, R5, UR4, RZ ;  /* 0x0000000405047c24 */ /* 0x008fca000f8e02ff */
[----:B0-----:R-:W-:-:S04]  /*42c0*/  IADD3 R12, P0, P1, R9, UR6, R4 ;  /* 0x00000006090c7c10 */ /* 0x001fc8000f91e004 */
[----:B------:R-:W-:-:S05]  /*42d0*/  IADD3.X R13, PT, PT, R6, UR7, RZ, P0, P1 ;  /* 0x00000007060d7c10 */ /* 0x000fca00087e24ff */
[----:B------:R-:W3:Y:S01]  /*42e0*/  LDG.E R7, desc[UR18][R12.64] ;  /* 0x000000120c077981 */ /* 0x000ee2000c1e1900 */
[----:B------:R-:W2:Y:S01]  /*42f0*/  MUFU.RCP R3, R20 ;  /* 0x0000001400037308 */ /* 0x000ea20000001000 */
[----:B------:R-:W-:Y:S01]  /*4300*/  BSSY.RECONVERGENT B2, `(.L_x_680) ;  /* 0x000000d000027945 */ /* 0x000fe20003800200 */
[----:B--2---:R-:W-:-:S04]  /*4310*/  FFMA R0, -R20, R3, 1 ;  /* 0x3f80000014007423 */ /* 0x004fc80000000103 */
[----:B------:R-:W-:Y:S02]  /*4320*/  FFMA R0, R3, R0, R3 ;  /* 0x0000000003007223 */ /* 0x000fe40000000003 */
[----:B---3--:R-:W0:Y:S02]  /*4330*/  FCHK P0, R7, R20 ;  /* 0x0000001407007302 */ /* 0x008e240000000000 */
        /* <DEDUP_REMOVED lines=9> */
.L_x_681:
[----:B------:R-:W-:Y:S05]  /*43d0*/  BSYNC.RECONVERGENT B2 ;  /* 0x0000000000027941 */ /* 0x000fea0003800200 */
.L_x_680:
        /* <DEDUP_REMOVED lines=20> */
.L_x_683:
[----:B------:R-:W-:Y:S05]  /*4520*/  BSYNC.RECONVERGENT B2 ;  /* 0x0000000000027941 */ /* 0x000fea0003800200 */
.L_x_682:
[----:B------:R3:W-:Y:S01]  /*4530*/  STG.E desc[UR18][R14.64], R0 ;  /* 0x000000000e007986 */ /* 0x0007e2000c101912 */
[----:B------:R-:W-:-:S07]  /*4540*/  VIADD R5, R5, 0x2 ;  /* 0x0000000205057836 */ /* 0x000fce0000000000 */
.L_x_679:
        /* <DEDUP_REMOVED lines=20> */
[----:B------:R-:W-:Y:S02]  /*4690*/  MOV R0, R20 ;  /* 0x0000001400007202 */ /* 0x000fe40000000f00 */
[----:B------:R-:W-:-:S07]  /*46a0*/  MOV R8, 0x46c0 ;  /* 0x000046c000087802 */ /* 0x000fce0000000f00 */
[----:B01--4-:R-:W-:Y:S05]  /*46b0*/  CALL.REL.NOINC `($__internal_5_$__cuda_sm3x_div_rn_noftz_f32_slowpath) ;  /* 0x00000000000c7944 */ /* 0x013fea0003c00000 */
.L_x_685:
[----:B------:R-:W-:Y:S05]  /*46c0*/  BSYNC.RECONVERGENT B2 ;  /* 0x0000000000027941 */ /* 0x000fea0003800200 */
.L_x_684:
[----:B------:R-:W-:Y:S01]  /*46d0*/  STG.E desc[UR18][R4.64], R0 ;  /* 0x0000000004007986 */ /* 0x000fe2000c101912 */
[----:B------:R-:W-:Y:S05]  /*46e0*/  EXIT ;  /* 0x000000000000794d */ /* 0x000fea0003800000 */
        .weak           $__internal_5_$__cuda_sm3x_div_rn_noftz_f32_slowpath
        .type           $__internal_5_$__cuda_sm3x_div_rn_noftz_f32_slowpath,@function
        .size           $__internal_5_$__cuda_sm3x_div_rn_noftz_f32_slowpath,(.L_x_703 - $__internal_5_$__cuda_sm3x_div_rn_noftz_f32_slowpath)
$__internal_5_$__cuda_sm3x_div_rn_noftz_f32_slowpath:
[----:B------:R-:W-:Y:S01]  /*46f0*/  SHF.R.U32.HI R2, RZ, 0x17, R0 ;  /* 0x00000017ff027819 */ /* 0x000fe20000011600 */
[----:B------:R-:W-:Y:S01]  /*4700*/  BSSY.RECONVERGENT B0, `(.L_x_686) ;  /* 0x0000062000007945 */ /* 0x000fe20003800200 */
[----:B------:R-:W-:Y:S02]  /*4710*/  SHF.R.U32.HI R19, RZ, 0x17, R3 ;  /* 0x00000017ff137819 */ /* 0x000fe40000011603 */
[----:B------:R-:W-:Y:S02]  /*4720*/  LOP3.LUT R2, R2, 0xff, RZ, 0xc0, !PT ;  /* 0x000000ff02027812 */ /* 0x000fe400078ec0ff */
[----:B------:R-:W-:-:S03]  /*4730*/  LOP3.LUT R19, R19, 0xff, RZ, 0xc0, !PT ;  /* 0x000000ff13137812 */ /* 0x000fc600078ec0ff */
[----:B------:R-:W-:Y:S02]  /*4740*/  VIADD R18, R2, 0xffffffff ;  /* 0xffffffff02127836 */ /* 0x000fe40000000000 */
[----:B------:R-:W-:-:S03]  /*4750*/  VIADD R11, R19, 0xffffffff ;  /* 0xffffffff130b7836 */ /* 0x000fc60000000000 */
        /* <DEDUP_REMOVED lines=22> */
[----:B------:R-:W-:Y:S02]  /*48c0*/  @P0 IMAD.MOV.U32 R10, RZ, RZ, RZ ;  /* 0x000000ffff0a0224 */ /* 0x000fe400078e00ff */
[----:B------:R-:W-:Y:S01]  /*48d0*/  @!P0 FFMA R3, R3, 1.84467440737095516160e+19, RZ ;  /* 0x5f80000003038823 */ /* 0x000fe200000000ff */
[----:B------:R-:W-:Y:S02]  /*48e0*/  @!P0 IMAD.MOV.U32 R10, RZ, RZ, -0x40 ;  /* 0xffffffc0ff0a8424 */ /* 0x000fe400078e00ff */
[----:B------:R-:W-:-:S03]  /*48f0*/  @!P1 FFMA R0, R0, 1.84467440737095516160e+19, RZ ;  /* 0x5f80000000009823 */ /* 0x000fc600000000ff */
[----:B------:R-:W-:-:S07]  /*4900*/  @!P1 IADD3 R10, PT, PT, R10, 0x40, RZ ;  /* 0x000000400a0a9810 */ /* 0x000fce0007ffe0ff */
.L_x_687:
[----:B------:R-:W-:Y:S01]  /*4910*/  LEA R11, R2, 0xc0800000, 0x17 ;  /* 0xc0800000020b7811 */ /* 0x000fe200078eb8ff */
[----:B------:R-:W-:Y:S01]  /*4920*/  VIADD R19, R19, 0xffffff81 ;  /* 0xffffff8113137836 */ /* 0x000fe20000000000 */
[----:B------:R-:W-:Y:S03]  /*4930*/  BSSY.RECONVERGENT B1, `(.L_x_692) ;  /* 0x0000035000017945 */ /* 0x000fe60003800200 */
[----:B------:R-:W-:Y:S02]  /*4940*/  IMAD.IADD R22, R0, 0x1, -R11 ;  /* 0x0000000100167824 */ /* 0x000fe400078e0a0b */
[----:B------:R-:W-:Y:S02]  /*4950*/  IMAD R0, R19, -0x800000, R3 ;  /* 0xff80000013007824 */ /* 0x000fe400078e0203 */
        /* <DEDUP_REMOVED lines=13> */
[----:B------:R-:W-:-:S04]  /*4a30*/  IMAD.IADD R2, R2, 0x1, R3 ;  /* 0x0000000102027824 */ /* 0x000fc800078e0203 */
        /* <DEDUP_REMOVED lines=13> */
[C---:B------:R-:W-:Y:S02]  /*4b10*/  IADD3 R11, PT, PT, R2.reuse, 0x20, RZ ;  /* 0x00000020020b7810 */ /* 0x040fe40007ffe0ff */
[----:B------:R-:W-:Y:S02]  /*4b20*/  LOP3.LUT R3, R3, 0x7fffff, RZ, 0xc0, !PT ;  /* 0x007fffff03037812 */ /* 0x000fe400078ec0ff */
[C---:B------:R-:W-:Y:S02]  /*4b30*/  ISETP.NE.AND P2, PT, R2.reuse, RZ, PT ;  /* 0x000000ff0200720c */ /* 0x040fe40003f45270 */
[----:B------:R-:W-:Y:S02]  /*4b40*/  LOP3.LUT R18, R3, 0x800000, RZ, 0xfc, !PT ;  /* 0x0080000003127812 */ /* 0x000fe400078efcff */
[----:B------:R-:W-:Y:S01]  /*4b50*/  ISETP.NE.AND P1, PT, R2, RZ, PT ;  /* 0x000000ff0200720c */ /* 0x000fe20003f25270 */
[----:B------:R-:W-:Y:S01]  /*4b60*/  IMAD.MOV R2, RZ, RZ, -R2 ;  /* 0x000000ffff027224 */ /* 0x000fe200078e0a02 */
[----:B------:R-:W-:-:S02]  /*4b70*/  SHF.L.U32 R11, R18, R11, RZ ;  /* 0x0000000b120b7219 */ /* 0x000fc400000006ff */
[----:B------:R-:W-:Y:S02]  /*4b80*/  FSETP.NEU.FTZ.AND P0, PT, R10, R21, PT ;  /* 0x000000150a00720b */ /* 0x000fe40003f1d000 */
[----:B------:R-:W-:Y:S02]  /*4b90*/  SEL R3, R2, RZ, P2 ;  /* 0x000000ff02037207 */ /* 0x000fe40001000000 */
[----:B------:R-:W-:Y:S02]  /*4ba0*/  ISETP.NE.AND P1, PT, R11, RZ, P1 ;  /* 0x000000ff0b00720c */ /* 0x000fe40000f25270 */
[----:B------:R-:W-:Y:S02]  /*4bb0*/  SHF.R.U32.HI R11, RZ, R3, R18 ;  /* 0x00000003ff0b7219 */ /* 0x000fe40000011612 */
[----:B------:R-:W-:Y:S02]  /*4bc0*/  PLOP3.LUT P0, PT, P0, P1, PT, 0xf8, 0x8f ;  /* 0x00000000008f781c */ /* 0x000fe40000703f70 */
[----:B------:R-:W-:-:S02]  /*4bd0*/  SHF.R.U32.HI R3, RZ, 0x1, R11 ;  /* 0x00000001ff037819 */ /* 0x000fc4000001160b */
[----:B------:R-:W-:-:S04]  /*4be0*/  SEL R2, RZ, 0x1, !P0 ;  /* 0x00000001ff027807 */ /* 0x000fc80004000000 */
[----:B------:R-:W-:-:S04]  /*4bf0*/  LOP3.LUT R2, R2, 0x1, R3, 0xf8, !PT ;  /* 0x0000000102027812 */ /* 0x000fc800078ef803 */
[----:B------:R-:W-:-:S05]  /*4c00*/  LOP3.LUT R2, R2, R11, RZ, 0xc0, !PT ;  /* 0x0000000b02027212 */ /* 0x000fca00078ec0ff */
[----:B------:R-:W-:-:S05]  /*4c10*/  IMAD.IADD R3, R3, 0x1, R2 ;  /* 0x0000000103037824 */ /* 0x000fca00078e0202 */
[----:B------:R-:W-:Y:S01]  /*4c20*/  LOP3.LUT R0, R3, R0, RZ, 0xfc, !PT ;  /* 0x0000000003007212 */ /* 0x000fe200078efcff */
[----:B------:R-:W-:Y:S06]  /*4c30*/  BRA `(.L_x_695) ;  /* 0x0000000000107947 */ /* 0x000fec0003800000 */
.L_x_694:
[----:B------:R-:W-:-:S04]  /*4c40*/  LOP3.LUT R0, R0, 0x80000000, RZ, 0xc0, !PT ;  /* 0x8000000000007812 */ /* 0x000fc800078ec0ff */
[----:B------:R-:W-:Y:S01]  /*4c50*/  LOP3.LUT R0, R0, 0x7f800000, RZ, 0xfc, !PT ;  /* 0x7f80000000007812 */ /* 0x000fe200078efcff */
[----:B------:R-:W-:Y:S06]  /*4c60*/  BRA `(.L_x_695) ;  /* 0x0000000000047947 */ /* 0x000fec0003800000 */
.L_x_693:
[----:B------:R-:W-:-:S07]  /*4c70*/  LEA R0, R3, R0, 0x17 ;  /* 0x0000000003007211 */ /* 0x000fce00078eb8ff */
.L_x_695:
[----:B------:R-:W-:Y:S05]  /*4c80*/  BSYNC.RECONVERGENT B1 ;  /* 0x0000000000017941 */ /* 0x000fea0003800200 */
.L_x_692:
[----:B------:R-:W-:Y:S05]  /*4c90*/  BRA `(.L_x_696) ;  /* 0x0000000000207947 */ /* 0x000fea0003800000 */
.L_x_691:
[----:B------:R-:W-:-:S04]  /*4ca0*/  LOP3.LUT R0, R0, 0x80000000, R3, 0x48, !PT ;  /* 0x8000000000007812 */ /* 0x000fc800078e4803 */
[----:B------:R-:W-:Y:S01]  /*4cb0*/  LOP3.LUT R0, R0, 0x7f800000, RZ, 0xfc, !PT ;  /* 0x7f80000000007812 */ /* 0x000fe200078efcff */
[----:B------:R-:W-:Y:S06]  /*4cc0*/  BRA `(.L_x_696) ;  /* 0x0000000000147947 */ /* 0x000fec0003800000 */
.L_x_690:
[----:B------:R-:W-:Y:S01]  /*4cd0*/  LOP3.LUT R0, R0, 0x80000000, R3, 0x48, !PT ;  /* 0x8000000000007812 */ /* 0x000fe200078e4803 */
[----:B------:R-:W-:Y:S06]  /*4ce0*/  BRA `(.L_x_696) ;  /* 0x00000000000c7947 */ /* 0x000fec0003800000 */
.L_x_689:
[----:B------:R-:W0:Y:S01]  /*4cf0*/  MUFU.RSQ R0, -QNAN ;  /* 0xffc0000000007908 */ /* 0x000e220000001400 */
[----:B------:R-:W-:Y:S05]  /*4d00*/  BRA `(.L_x_696) ;  /* 0x0000000000047947 */ /* 0x000fea0003800000 */
.L_x_688:
[----:B------:R-:W-:-:S07]  /*4d10*/  FADD.FTZ R0, R3, R0 ;  /* 0x0000000003007221 */ /* 0x000fce0000010000 */
.L_x_696:
[----:B------:R-:W-:Y:S05]  /*4d20*/  BSYNC.RECONVERGENT B0 ;  /* 0x0000000000007941 */ /* 0x000fea0003800200 */
.L_x_686:
[----:B------:R-:W-:Y:S02]  /*4d30*/  HFMA2 R3, -RZ, RZ, 0, 0 ;  /* 0x00000000ff037431 */ /* 0x000fe400000001ff */
[----:B------:R-:W-:-:S04]  /*4d40*/  IMAD.MOV.U32 R2, RZ, RZ, R8 ;  /* 0x000000ffff027224 */ /* 0x000fc800078e0008 */
[----:B0-----:R-:W-:Y:S05]  /*4d50*/  RET.REL.NODEC R2 `(_Z39__kernel__exec_bilateral_filter_wrapper10TensorViewS_S_ii) ;  /* 0xffffffb002a87950 */ /* 0x001fea0003c3ffff */
.L_x_697:
        /* <DEDUP_REMOVED lines=10> */
.L_x_703:


//--------------------- .nv.shared.reserved.0     --------------------------
	.section	.nv.shared.reserved.0,"aw",@nobits
	.weak		__nv_reservedSMEM_offset_0_alias
	.size		__nv_reservedSMEM_offset_0_alias, 0, 64
	.other		__nv_reservedSMEM_offset_0_alias,@"STO_CUDA_RESERVED_SHARED STV_DEFAULT"
__nv_reservedSMEM_offset_0_alias:
	.zero		0
	.zero		64


//--------------------- .nv.shared._Z45__kernel__bwd_kernel_bilateral_filter_wrapper10TensorViewS_S_S_S_S_S_S_ii --------------------------
	.section	.nv.shared._Z45__kernel__bwd_kernel_bilateral_filter_wrapper10TensorViewS_S_S_S_S_S_S_ii,"aw",@nobits
	.sectionflags	@""
	.align	4
.nv.shared._Z45__kernel__bwd_kernel_bilateral_filter_wrapper10TensorViewS_S_S_S_S_S_S_ii:
	.zero		36928


//--------------------- .nv.shared._Z38__kernel__bwd_bilateral_filter_wrapper10TensorViewS_S_S_S_S_ii --------------------------
	.section	.nv.shared._Z38__kernel__bwd_bilateral_filter_wrapper10TensorViewS_S_S_S_S_ii,"aw",@nobits
	.sectionflags	@""
	.align	4
.nv.shared._Z38__kernel__bwd_bilateral_filter_wrapper10TensorViewS_S_S_S_S_ii:
	.zero		33792


//--------------------- .nv.constant0._Z44__kernel__bwd_pixel_bilateral_filter_wrapper10TensorViewS_S_S_S_S_ii --------------------------
	.section	.nv.constant0._Z44__kernel__bwd_pixel_bilateral_filter_wrapper10TensorViewS_S_S_S_S_ii,"a",@progbits
	.sectionflags	@""
	.align	4
.nv.constant0._Z44__kernel__bwd_pixel_bilateral_filter_wrapper10TensorViewS_S_S_S_S_ii:
	.zero		1240


//--------------------- .nv.constant0._Z45__kernel__exec_pixel_bilateral_filter_wrapper10TensorViewS_S_ii --------------------------
	.section	.nv.constant0._Z45__kernel__exec_pixel_bilateral_filter_wrapper10TensorViewS_S_ii,"a",@progbits
	.sectionflags	@""
	.align	4
.nv.constant0._Z45__kernel__exec_pixel_bilateral_filter_wrapper10TensorViewS_S_ii:
	.zero		1072


//--------------------- .nv.constant0._Z45__kernel__bwd_kernel_bilateral_filter_wrapper10TensorViewS_S_S_S_S_S_S_ii --------------------------
	.section	.nv.constant0._Z45__kernel__bwd_kernel_bilateral_filter_wrapper10TensorViewS_S_S_S_S_S_S_ii,"a",@progbits
	.sectionflags	@""
	.align	4
.nv.constant0._Z45__kernel__bwd_kernel_bilateral_filter_wrapper10TensorViewS_S_S_S_S_S_S_ii:
	.zero		1352


//--------------------- .nv.constant0._Z46__kernel__exec_kernel_bilateral_filter_wrapper10TensorViewS_S_S_ii --------------------------
	.section	.nv.constant0._Z46__kernel__exec_kernel_bilateral_filter_wrapper10TensorViewS_S_S_ii,"a",@progbits
	.sectionflags	@""
	.align	4
.nv.constant0._Z46__kernel__exec_kernel_bilateral_filter_wrapper10TensorViewS_S_S_ii:
	.zero		1128


//--------------------- .nv.constant0._Z38__kernel__bwd_bilateral_filter_wrapper10TensorViewS_S_S_S_S_ii --------------------------
	.section	.nv.constant0._Z38__kernel__bwd_bilateral_filter_wrapper10TensorViewS_S_S_S_S_ii,"a",@progbits
	.sectionflags	@""
	.align	4
.nv.constant0._Z38__kernel__bwd_bilateral_filter_wrapper10TensorViewS_S_S_S_S_ii:
	.zero		1240


//--------------------- .nv.constant0._Z39__kernel__exec_bilateral_filter_wrapper10TensorViewS_S_ii --------------------------
	.section	.nv.constant0._Z39__kernel__exec_bilateral_filter_wrapper10TensorViewS_S_ii,"a",@progbits
	.sectionflags	@""
	.align	4
.nv.constant0._Z39__kernel__exec_bilateral_filter_wrapper10TensorViewS_S_ii:
	.zero		1072


//--------------------- SYMBOLS --------------------------

	.type		.nv.reservedSmem.offset0,@object
	.size		.nv.reservedSmem.offset0,0x4
	.type		.nv.reservedSmem.cap,@object
	.size		.nv.reservedSmem.cap,0x4
